	.target	sm_103a

	.elftype	@"ET_EXEC"


//--------------------- .note.nv.tkinfo           --------------------------
	.section	.note.nv.tkinfo,"",@"SHT_NOTE"
	.sectionflags	@"SHF_NOTE_NV_TKINFO"
	.tkinfo
        /*0018*/ 	.word	0x00000002
        /*0030*/ 	.string	""
        /*0030*/ 	.string	"ptxas"
        /*0030*/ 	.string	"Cuda compilation tools, release 13.0, V13.0.88"
        /*0030*/ 	.string	"Build cuda_13.0.r13.0/compiler.36424714_0"
        /*0030*/ 	.string	"-arch sm_103a -m 64 "



//--------------------- .note.nv.cuinfo           --------------------------
	.section	.note.nv.cuinfo,"",@"SHT_NOTE"
	.sectionflags	@"SHF_NOTE_NV_CUINFO"
        /*0018*/ 	.short	0x0002
        /*001a*/ 	.short	0x0067
        /*001c*/ 	.short	0x0082
	.zero		2


//--------------------- .nv.info                  --------------------------
	.section	.nv.info,"",@"SHT_CUDA_INFO"
	.align	4


	//----- nvinfo : EIATTR_REGCOUNT
	.align		4
        /*0000*/ 	.byte	0x04, 0x2f
        /*0002*/ 	.short	(.L_39 - .L_38)
	.align		4
.L_38:
        /*0004*/ 	.word	index@(_ZN2at6native29vectorized_elementwise_kernelILi8EZZZNS0_60_GLOBAL__N__171e0b9f_22_ActivationEluKernel_cu_1520ed90_290010elu_kernelERNS_18TensorIteratorBaseERKN3c106ScalarES8_S8_ENKUlvE_clEvENKUlvE_clEvEUldE_St5arrayIPcLm2EEEEviT0_T1_)
        /*0008*/ 	.word	0x00000004


	//----- nvinfo : EIATTR_FRAME_SIZE
	.align		4
.L_39:
        /*000c*/ 	.byte	0x04, 0x11
        /*000e*/ 	.short	(.L_41 - .L_40)
	.align		4
.L_40:
        /*0010*/ 	.word	index@(_ZN2at6native29vectorized_elementwise_kernelILi8EZZZNS0_60_GLOBAL__N__171e0b9f_22_ActivationEluKernel_cu_1520ed90_290010elu_kernelERNS_18TensorIteratorBaseERKN3c106ScalarES8_S8_ENKUlvE_clEvENKUlvE_clEvEUldE_St5arrayIPcLm2EEEEviT0_T1_)
        /*0014*/ 	.word	0x00000000


	//----- nvinfo : EIATTR_REGCOUNT
	.align		4
.L_41:
        /*0018*/ 	.byte	0x04, 0x2f
        /*001a*/ 	.short	(.L_43 - .L_42)
	.align		4
.L_42:
        /*001c*/ 	.word	index@(_ZN2at6native29vectorized_elementwise_kernelILi4EZZZNS0_60_GLOBAL__N__171e0b9f_22_ActivationEluKernel_cu_1520ed90_290010elu_kernelERNS_18TensorIteratorBaseERKN3c106ScalarES8_S8_ENKUlvE_clEvENKUlvE_clEvEUldE_St5arrayIPcLm2EEEEviT0_T1_)
        /*0020*/ 	.word	0x00000020


	//----- nvinfo : EIATTR_FRAME_SIZE
	.align		4
.L_43:
        /*0024*/ 	.byte	0x04, 0x11
        /*0026*/ 	.short	(.L_45 - .L_44)
	.align		4
.L_44:
        /*0028*/ 	.word	index@(_ZN2at6native29vectorized_elementwise_kernelILi4EZZZNS0_60_GLOBAL__N__171e0b9f_22_ActivationEluKernel_cu_1520ed90_290010elu_kernelERNS_18TensorIteratorBaseERKN3c106ScalarES8_S8_ENKUlvE_clEvENKUlvE_clEvEUldE_St5arrayIPcLm2EEEEviT0_T1_)
        /*002c*/ 	.word	0x00000000


	//----- nvinfo : EIATTR_REGCOUNT
	.align		4
.L_45:
        /*0030*/ 	.byte	0x04, 0x2f
        /*0032*/ 	.short	(.L_47 - .L_46)
	.align		4
.L_46:
        /*0034*/ 	.word	index@(_ZN2at6native29vectorized_elementwise_kernelILi2EZZZNS0_60_GLOBAL__N__171e0b9f_22_ActivationEluKernel_cu_1520ed90_290010elu_kernelERNS_18TensorIteratorBaseERKN3c106ScalarES8_S8_ENKUlvE_clEvENKUlvE_clEvEUldE_St5arrayIPcLm2EEEEviT0_T1_)
        /*0038*/ 	.word	0x00000020


	//----- nvinfo : EIATTR_FRAME_SIZE
	.align		4
.L_47:
        /*003c*/ 	.byte	0x04, 0x11
        /*003e*/ 	.short	(.L_49 - .L_48)
	.align		4
.L_48:
        /*0040*/ 	.word	index@(_ZN2at6native29vectorized_elementwise_kernelILi2EZZZNS0_60_GLOBAL__N__171e0b9f_22_ActivationEluKernel_cu_1520ed90_290010elu_kernelERNS_18TensorIteratorBaseERKN3c106ScalarES8_S8_ENKUlvE_clEvENKUlvE_clEvEUldE_St5arrayIPcLm2EEEEviT0_T1_)
        /*0044*/ 	.word	0x00000000


	//----- nvinfo : EIATTR_REGCOUNT
	.align		4
.L_49:
        /*0048*/ 	.byte	0x04, 0x2f
        /*004a*/ 	.short	(.L_51 - .L_50)
	.align		4
.L_50:
        /*004c*/ 	.word	index@(_ZN2at6native27unrolled_elementwise_kernelIZZZNS0_60_GLOBAL__N__171e0b9f_22_ActivationEluKernel_cu_1520ed90_290010elu_kernelERNS_18TensorIteratorBaseERKN3c106ScalarES8_S8_ENKUlvE_clEvENKUlvE_clEvEUldE_St5arrayIPcLm2EELi4E23TrivialOffsetCalculatorILi1EjESG_NS0_6memory15LoadWithoutCastENSH_16StoreWithoutCastEEEviT_T0_T2_T3_T4_T5_)
        /*0050*/ 	.word	0x00000018


	//----- nvinfo : EIATTR_FRAME_SIZE
	.align		4
.L_51:
        /*0054*/ 	.byte	0x04, 0x11
        /*0056*/ 	.short	(.L_53 - .L_52)
	.align		4
.L_52:
        /*0058*/ 	.word	index@(_ZN2at6native27unrolled_elementwise_kernelIZZZNS0_60_GLOBAL__N__171e0b9f_22_ActivationEluKernel_cu_1520ed90_290010elu_kernelERNS_18TensorIteratorBaseERKN3c106ScalarES8_S8_ENKUlvE_clEvENKUlvE_clEvEUldE_St5arrayIPcLm2EELi4E23TrivialOffsetCalculatorILi1EjESG_NS0_6memory15LoadWithoutCastENSH_16StoreWithoutCastEEEviT_T0_T2_T3_T4_T5_)
        /*005c*/ 	.word	0x00000000


	//----- nvinfo : EIATTR_REGCOUNT
	.align		4
.L_53:
        /*0060*/ 	.byte	0x04, 0x2f
        /*0062*/ 	.short	(.L_55 - .L_54)
	.align		4
.L_54:
        /*0064*/ 	.word	index@(_ZN2at6native18elementwise_kernelILi128ELi2EZNS0_22gpu_kernel_impl_nocastIZZZNS0_60_GLOBAL__N__171e0b9f_22_ActivationEluKernel_cu_1520ed90_290010elu_kernelERNS_18TensorIteratorBaseERKN3c106ScalarES9_S9_ENKUlvE_clEvENKUlvE_clEvEUldE_EEvS5_RKT_EUliE_EEviT1_)
        /*0068*/ 	.word	0x00000014


	//----- nvinfo : EIATTR_FRAME_SIZE
	.align		4
.L_55:
        /*006c*/ 	.byte	0x04, 0x11
        /*006e*/ 	.short	(.L_57 - .L_56)
	.align		4
.L_56:
        /*0070*/ 	.word	index@(_ZN2at6native18elementwise_kernelILi128ELi2EZNS0_22gpu_kernel_impl_nocastIZZZNS0_60_GLOBAL__N__171e0b9f_22_ActivationEluKernel_cu_1520ed90_290010elu_kernelERNS_18TensorIteratorBaseERKN3c106ScalarES9_S9_ENKUlvE_clEvENKUlvE_clEvEUldE_EEvS5_RKT_EUliE_EEviT1_)
        /*0074*/ 	.word	0x00000000


	//----- nvinfo : EIATTR_REGCOUNT
	.align		4
.L_57:
        /*0078*/ 	.byte	0x04, 0x2f
        /*007a*/ 	.short	(.L_59 - .L_58)
	.align		4
.L_58:
        /*007c*/ 	.word	index@(_ZN2at6native27unrolled_elementwise_kernelIZZZNS0_60_GLOBAL__N__171e0b9f_22_ActivationEluKernel_cu_1520ed90_290010elu_kernelERNS_18TensorIteratorBaseERKN3c106ScalarES8_S8_ENKUlvE_clEvENKUlvE_clEvEUldE_St5arrayIPcLm2EELi4E23TrivialOffsetCalculatorILi1EjESG_NS0_6memory12LoadWithCastILi1EEENSH_13StoreWithCastILi1EEEEEviT_T0_T2_T3_T4_T5_)
        /*0080*/ 	.word	0x00000022


	//----- nvinfo : EIATTR_FRAME_SIZE
	.align		4
.L_59:
        /*0084*/ 	.byte	0x04, 0x11
        /*0086*/ 	.short	(.L_61 - .L_60)
	.align		4
.L_60:
        /*0088*/ 	.word	index@(_ZN2at6native27unrolled_elementwise_kernelIZZZNS0_60_GLOBAL__N__171e0b9f_22_ActivationEluKernel_cu_1520ed90_290010elu_kernelERNS_18TensorIteratorBaseERKN3c106ScalarES8_S8_ENKUlvE_clEvENKUlvE_clEvEUldE_St5arrayIPcLm2EELi4E23TrivialOffsetCalculatorILi1EjESG_NS0_6memory12LoadWithCastILi1EEENSH_13StoreWithCastILi1EEEEEviT_T0_T2_T3_T4_T5_)
        /*008c*/ 	.word	0x00000000


	//----- nvinfo : EIATTR_REGCOUNT
	.align		4
.L_61:
        /*0090*/ 	.byte	0x04, 0x2f
        /*0092*/ 	.short	(.L_63 - .L_62)
	.align		4
.L_62:
        /*0094*/ 	.word	index@(_ZN2at6native18elementwise_kernelILi128ELi4EZNS0_15gpu_kernel_implIZZZNS0_60_GLOBAL__N__171e0b9f_22_ActivationEluKernel_cu_1520ed90_290010elu_kernelERNS_18TensorIteratorBaseERKN3c106ScalarES9_S9_ENKUlvE_clEvENKUlvE_clEvEUldE_EEvS5_RKT_EUliE_EEviT1_)
        /*0098*/ 	.word	0x00000018


	//----- nvinfo : EIATTR_FRAME_SIZE
	.align		4
.L_63:
        /*009c*/ 	.byte	0x04, 0x11
        /*009e*/ 	.short	(.L_65 - .L_64)
	.align		4
.L_64:
        /*00a0*/ 	.word	index@(_ZN2at6native18elementwise_kernelILi128ELi4EZNS0_15gpu_kernel_implIZZZNS0_60_GLOBAL__N__171e0b9f_22_ActivationEluKernel_cu_1520ed90_290010elu_kernelERNS_18TensorIteratorBaseERKN3c106ScalarES9_S9_ENKUlvE_clEvENKUlvE_clEvEUldE_EEvS5_RKT_EUliE_EEviT1_)
        /*00a4*/ 	.word	0x00000000


	//----- nvinfo : EIATTR_REGCOUNT
	.align		4
.L_65:
        /*00a8*/ 	.byte	0x04, 0x2f
        /*00aa*/ 	.short	(.L_67 - .L_66)
	.align		4
.L_66:
        /*00ac*/ 	.word	index@(_ZN2at6native29vectorized_elementwise_kernelILi8EZZZNS0_60_GLOBAL__N__171e0b9f_22_ActivationEluKernel_cu_1520ed90_290010elu_kernelERNS_18TensorIteratorBaseERKN3c106ScalarES8_S8_ENKUlvE_clEvENKUlvE0_clEvEUlfE_St5arrayIPcLm2EEEEviT0_T1_)
        /*00b0*/ 	.word	0x00000004


	//----- nvinfo : EIATTR_FRAME_SIZE
	.align		4
.L_67:
        /*00b4*/ 	.byte	0x04, 0x11
        /*00b6*/ 	.short	(.L_69 - .L_68)
	.align		4
.L_68:
        /*00b8*/ 	.word	index@(_ZN2at6native29vectorized_elementwise_kernelILi8EZZZNS0_60_GLOBAL__N__171e0b9f_22_ActivationEluKernel_cu_1520ed90_290010elu_kernelERNS_18TensorIteratorBaseERKN3c106ScalarES8_S8_ENKUlvE_clEvENKUlvE0_clEvEUlfE_St5arrayIPcLm2EEEEviT0_T1_)
        /*00bc*/ 	.word	0x00000000


	//----- nvinfo : EIATTR_REGCOUNT
	.align		4
.L_69:
        /*00c0*/ 	.byte	0x04, 0x2f
        /*00c2*/ 	.short	(.L_71 - .L_70)
	.align		4
.L_70:
        /*00c4*/ 	.word	index@(_ZN2at6native29vectorized_elementwise_kernelILi4EZZZNS0_60_GLOBAL__N__171e0b9f_22_ActivationEluKernel_cu_1520ed90_290010elu_kernelERNS_18TensorIteratorBaseERKN3c106ScalarES8_S8_ENKUlvE_clEvENKUlvE0_clEvEUlfE_St5arrayIPcLm2EEEEviT0_T1_)
        /*00c8*/ 	.word	0x00000020


	//----- nvinfo : EIATTR_FRAME_SIZE
	.align		4
.L_71:
        /*00cc*/ 	.byte	0x04, 0x11
        /*00ce*/ 	.short	(.L_73 - .L_72)
	.align		4
.L_72:
        /*00d0*/ 	.word	index@(_ZN2at6native29vectorized_elementwise_kernelILi4EZZZNS0_60_GLOBAL__N__171e0b9f_22_ActivationEluKernel_cu_1520ed90_290010elu_kernelERNS_18TensorIteratorBaseERKN3c106ScalarES8_S8_ENKUlvE_clEvENKUlvE0_clEvEUlfE_St5arrayIPcLm2EEEEviT0_T1_)
        /*00d4*/ 	.word	0x00000000


	//----- nvinfo : EIATTR_REGCOUNT
	.align		4
.L_73:
        /*00d8*/ 	.byte	0x04, 0x2f
        /*00da*/ 	.short	(.L_75 - .L_74)
	.align		4
.L_74:
        /*00dc*/ 	.word	index@(_ZN2at6native29vectorized_elementwise_kernelILi2EZZZNS0_60_GLOBAL__N__171e0b9f_22_ActivationEluKernel_cu_1520ed90_290010elu_kernelERNS_18TensorIteratorBaseERKN3c106ScalarES8_S8_ENKUlvE_clEvENKUlvE0_clEvEUlfE_St5arrayIPcLm2EEEEviT0_T1_)
        /*00e0*/ 	.word	0x00000020


	//----- nvinfo : EIATTR_FRAME_SIZE
	.align		4
.L_75:
        /*00e4*/ 	.byte	0x04, 0x11
        /*00e6*/ 	.short	(.L_77 - .L_76)
	.align		4
.L_76:
        /*00e8*/ 	.word	index@(_ZN2at6native29vectorized_elementwise_kernelILi2EZZZNS0_60_GLOBAL__N__171e0b9f_22_ActivationEluKernel_cu_1520ed90_290010elu_kernelERNS_18TensorIteratorBaseERKN3c106ScalarES8_S8_ENKUlvE_clEvENKUlvE0_clEvEUlfE_St5arrayIPcLm2EEEEviT0_T1_)
        /*00ec*/ 	.word	0x00000000


	//----- nvinfo : EIATTR_REGCOUNT
	.align		4
.L_77:
        /*00f0*/ 	.byte	0x04, 0x2f
        /*00f2*/ 	.short	(.L_79 - .L_78)
	.align		4
.L_78:
        /*00f4*/ 	.word	index@(_ZN2at6native27unrolled_elementwise_kernelIZZZNS0_60_GLOBAL__N__171e0b9f_22_ActivationEluKernel_cu_1520ed90_290010elu_kernelERNS_18TensorIteratorBaseERKN3c106ScalarES8_S8_ENKUlvE_clEvENKUlvE0_clEvEUlfE_St5arrayIPcLm2EELi4E23TrivialOffsetCalculatorILi1EjESG_NS0_6memory15LoadWithoutCastENSH_16StoreWithoutCastEEEviT_T0_T2_T3_T4_T5_)
        /*00f8*/ 	.word	0x00000014


	//----- nvinfo : EIATTR_FRAME_SIZE
	.align		4
.L_79:
        /*00fc*/ 	.byte	0x04, 0x11
        /*00fe*/ 	.short	(.L_81 - .L_80)
	.align		4
.L_80:
        /*0100*/ 	.word	index@(_ZN2at6native27unrolled_elementwise_kernelIZZZNS0_60_GLOBAL__N__171e0b9f_22_ActivationEluKernel_cu_1520ed90_290010elu_kernelERNS_18TensorIteratorBaseERKN3c106ScalarES8_S8_ENKUlvE_clEvENKUlvE0_clEvEUlfE_St5arrayIPcLm2EELi4E23TrivialOffsetCalculatorILi1EjESG_NS0_6memory15LoadWithoutCastENSH_16StoreWithoutCastEEEviT_T0_T2_T3_T4_T5_)
        /*0104*/ 	.word	0x00000000


	//----- nvinfo : EIATTR_REGCOUNT
	.align		4
.L_81:
        /*0108*/ 	.byte	0x04, 0x2f
        /*010a*/ 	.short	(.L_83 - .L_82)
	.align		4
.L_82:
        /*010c*/ 	.word	index@(_ZN2at6native18elementwise_kernelILi128ELi2EZNS0_22gpu_kernel_impl_nocastIZZZNS0_60_GLOBAL__N__171e0b9f_22_ActivationEluKernel_cu_1520ed90_290010elu_kernelERNS_18TensorIteratorBaseERKN3c106ScalarES9_S9_ENKUlvE_clEvENKUlvE0_clEvEUlfE_EEvS5_RKT_EUliE_EEviT1_)
        /*0110*/ 	.word	0x00000014


	//----- nvinfo : EIATTR_FRAME_SIZE
	.align		4
.L_83:
        /*0114*/ 	.byte	0x04, 0x11
        /*0116*/ 	.short	(.L_85 - .L_84)
	.align		4
.L_84:
        /*0118*/ 	.word	index@(_ZN2at6native18elementwise_kernelILi128ELi2EZNS0_22gpu_kernel_impl_nocastIZZZNS0_60_GLOBAL__N__171e0b9f_22_ActivationEluKernel_cu_1520ed90_290010elu_kernelERNS_18TensorIteratorBaseERKN3c106ScalarES9_S9_ENKUlvE_clEvENKUlvE0_clEvEUlfE_EEvS5_RKT_EUliE_EEviT1_)
        /*011c*/ 	.word	0x00000000


	//----- nvinfo : EIATTR_REGCOUNT
	.align		4
.L_85:
        /*0120*/ 	.byte	0x04, 0x2f
        /*0122*/ 	.short	(.L_87 - .L_86)
	.align		4
.L_86:
        /*0124*/ 	.word	index@(_ZN2at6native27unrolled_elementwise_kernelIZZZNS0_60_GLOBAL__N__171e0b9f_22_ActivationEluKernel_cu_1520ed90_290010elu_kernelERNS_18TensorIteratorBaseERKN3c106ScalarES8_S8_ENKUlvE_clEvENKUlvE0_clEvEUlfE_St5arrayIPcLm2EELi4E23TrivialOffsetCalculatorILi1EjESG_NS0_6memory12LoadWithCastILi1EEENSH_13StoreWithCastILi1EEEEEviT_T0_T2_T3_T4_T5_)
        /*0128*/ 	.word	0x0000001d


	//----- nvinfo : EIATTR_FRAME_SIZE
	.align		4
.L_87:
        /*012c*/ 	.byte	0x04, 0x11
        /*012e*/ 	.short	(.L_89 - .L_88)
	.align		4
.L_88:
        /*0130*/ 	.word	index@(_ZN2at6native27unrolled_elementwise_kernelIZZZNS0_60_GLOBAL__N__171e0b9f_22_ActivationEluKernel_cu_1520ed90_290010elu_kernelERNS_18TensorIteratorBaseERKN3c106ScalarES8_S8_ENKUlvE_clEvENKUlvE0_clEvEUlfE_St5arrayIPcLm2EELi4E23TrivialOffsetCalculatorILi1EjESG_NS0_6memory12LoadWithCastILi1EEENSH_13StoreWithCastILi1EEEEEviT_T0_T2_T3_T4_T5_)
        /*0134*/ 	.word	0x00000000


	//----- nvinfo : EIATTR_REGCOUNT
	.align		4
.L_89:
        /*0138*/ 	.byte	0x04, 0x2f
        /*013a*/ 	.short	(.L_91 - .L_90)
	.align		4
.L_90:
        /*013c*/ 	.word	index@(_ZN2at6native18elementwise_kernelILi128ELi4EZNS0_15gpu_kernel_implIZZZNS0_60_GLOBAL__N__171e0b9f_22_ActivationEluKernel_cu_1520ed90_290010elu_kernelERNS_18TensorIteratorBaseERKN3c106ScalarES9_S9_ENKUlvE_clEvENKUlvE0_clEvEUlfE_EEvS5_RKT_EUliE_EEviT1_)
        /*0140*/ 	.word	0x00000018


	//----- nvinfo : EIATTR_FRAME_SIZE
	.align		4
.L_91:
        /*0144*/ 	.byte	0x04, 0x11
        /*0146*/ 	.short	(.L_93 - .L_92)
	.align		4
.L_92:
        /*0148*/ 	.word	index@(_ZN2at6native18elementwise_kernelILi128ELi4EZNS0_15gpu_kernel_implIZZZNS0_60_GLOBAL__N__171e0b9f_22_ActivationEluKernel_cu_1520ed90_290010elu_kernelERNS_18TensorIteratorBaseERKN3c106ScalarES9_S9_ENKUlvE_clEvENKUlvE0_clEvEUlfE_EEvS5_RKT_EUliE_EEviT1_)
        /*014c*/ 	.word	0x00000000


	//----- nvinfo : EIATTR_REGCOUNT
	.align		4
.L_93:
        /*0150*/ 	.byte	0x04, 0x2f
        /*0152*/ 	.short	(.L_95 - .L_94)
	.align		4
.L_94:
        /*0154*/ 	.word	index@(_ZN2at6native29vectorized_elementwise_kernelILi8EZZZNS0_60_GLOBAL__N__171e0b9f_22_ActivationEluKernel_cu_1520ed90_290010elu_kernelERNS_18TensorIteratorBaseERKN3c106ScalarES8_S8_ENKUlvE_clEvENKUlvE1_clEvEUlNS5_4HalfEE_St5arrayIPcLm2EEEEviT0_T1_)
        /*0158*/ 	.word	0x00000004


	//----- nvinfo : EIATTR_FRAME_SIZE
	.align		4
.L_95:
        /*015c*/ 	.byte	0x04, 0x11
        /*015e*/ 	.short	(.L_97 - .L_96)
	.align		4
.L_96:
        /*0160*/ 	.word	index@(_ZN2at6native29vectorized_elementwise_kernelILi8EZZZNS0_60_GLOBAL__N__171e0b9f_22_ActivationEluKernel_cu_1520ed90_290010elu_kernelERNS_18TensorIteratorBaseERKN3c106ScalarES8_S8_ENKUlvE_clEvENKUlvE1_clEvEUlNS5_4HalfEE_St5arrayIPcLm2EEEEviT0_T1_)
        /*0164*/ 	.word	0x00000000


	//----- nvinfo : EIATTR_REGCOUNT
	.align		4
.L_97:
        /*0168*/ 	.byte	0x04, 0x2f
        /*016a*/ 	.short	(.L_99 - .L_98)
	.align		4
.L_98:
        /*016c*/ 	.word	index@(_ZN2at6native29vectorized_elementwise_kernelILi4EZZZNS0_60_GLOBAL__N__171e0b9f_22_ActivationEluKernel_cu_1520ed90_290010elu_kernelERNS_18TensorIteratorBaseERKN3c106ScalarES8_S8_ENKUlvE_clEvENKUlvE1_clEvEUlNS5_4HalfEE_St5arrayIPcLm2EEEEviT0_T1_)
        /*0170*/ 	.word	0x00000020


	//----- nvinfo : EIATTR_FRAME_SIZE
	.align		4
.L_99:
        /*0174*/ 	.byte	0x04, 0x11
        /*0176*/ 	.short	(.L_101 - .L_100)
	.align		4
.L_100:
        /*0178*/ 	.word	index@(_ZN2at6native29vectorized_elementwise_kernelILi4EZZZNS0_60_GLOBAL__N__171e0b9f_22_ActivationEluKernel_cu_1520ed90_290010elu_kernelERNS_18TensorIteratorBaseERKN3c106ScalarES8_S8_ENKUlvE_clEvENKUlvE1_clEvEUlNS5_4HalfEE_St5arrayIPcLm2EEEEviT0_T1_)
        /*017c*/ 	.word	0x00000000


	//----- nvinfo : EIATTR_REGCOUNT
	.align		4
.L_101:
        /*0180*/ 	.byte	0x04, 0x2f
        /*0182*/ 	.short	(.L_103 - .L_102)
	.align		4
.L_102:
        /*0184*/ 	.word	index@(_ZN2at6native29vectorized_elementwise_kernelILi2EZZZNS0_60_GLOBAL__N__171e0b9f_22_ActivationEluKernel_cu_1520ed90_290010elu_kernelERNS_18TensorIteratorBaseERKN3c106ScalarES8_S8_ENKUlvE_clEvENKUlvE1_clEvEUlNS5_4HalfEE_St5arrayIPcLm2EEEEviT0_T1_)
        /*0188*/ 	.word	0x00000020


	//----- nvinfo : EIATTR_FRAME_SIZE
	.align		4
.L_103:
        /*018c*/ 	.byte	0x04, 0x11
        /*018e*/ 	.short	(.L_105 - .L_104)
	.align		4
.L_104:
        /*0190*/ 	.word	index@(_ZN2at6native29vectorized_elementwise_kernelILi2EZZZNS0_60_GLOBAL__N__171e0b9f_22_ActivationEluKernel_cu_1520ed90_290010elu_kernelERNS_18TensorIteratorBaseERKN3c106ScalarES8_S8_ENKUlvE_clEvENKUlvE1_clEvEUlNS5_4HalfEE_St5arrayIPcLm2EEEEviT0_T1_)
        /*0194*/ 	.word	0x00000000


	//----- nvinfo : EIATTR_REGCOUNT
	.align		4
.L_105:
        /*0198*/ 	.byte	0x04, 0x2f
        /*019a*/ 	.short	(.L_107 - .L_106)
	.align		4
.L_106:
        /*019c*/ 	.word	index@(_ZN2at6native27unrolled_elementwise_kernelIZZZNS0_60_GLOBAL__N__171e0b9f_22_ActivationEluKernel_cu_1520ed90_290010elu_kernelERNS_18TensorIteratorBaseERKN3c106ScalarES8_S8_ENKUlvE_clEvENKUlvE1_clEvEUlNS5_4HalfEE_St5arrayIPcLm2EELi4E23TrivialOffsetCalculatorILi1EjESH_NS0_6memory15LoadWithoutCastENSI_16StoreWithoutCastEEEviT_T0_T2_T3_T4_T5_)
        /*01a0*/ 	.word	0x00000016


	//----- nvinfo : EIATTR_FRAME_SIZE
	.align		4
.L_107:
        /*01a4*/ 	.byte	0x04, 0x11
        /*01a6*/ 	.short	(.L_109 - .L_108)
	.align		4
.L_108:
        /*01a8*/ 	.word	index@(_ZN2at6native27unrolled_elementwise_kernelIZZZNS0_60_GLOBAL__N__171e0b9f_22_ActivationEluKernel_cu_1520ed90_290010elu_kernelERNS_18TensorIteratorBaseERKN3c106ScalarES8_S8_ENKUlvE_clEvENKUlvE1_clEvEUlNS5_4HalfEE_St5arrayIPcLm2EELi4E23TrivialOffsetCalculatorILi1EjESH_NS0_6memory15LoadWithoutCastENSI_16StoreWithoutCastEEEviT_T0_T2_T3_T4_T5_)
        /*01ac*/ 	.word	0x00000000


	//----- nvinfo : EIATTR_REGCOUNT
	.align		4
.L_109:
        /*01b0*/ 	.byte	0x04, 0x2f
        /*01b2*/ 	.short	(.L_111 - .L_110)
	.align		4
.L_110:
        /*01b4*/ 	.word	index@(_ZN2at6native18elementwise_kernelILi128ELi4EZNS0_22gpu_kernel_impl_nocastIZZZNS0_60_GLOBAL__N__171e0b9f_22_ActivationEluKernel_cu_1520ed90_290010elu_kernelERNS_18TensorIteratorBaseERKN3c106ScalarES9_S9_ENKUlvE_clEvENKUlvE1_clEvEUlNS6_4HalfEE_EEvS5_RKT_EUliE_EEviT1_)
        /*01b8*/ 	.word	0x00000014


	//----- nvinfo : EIATTR_FRAME_SIZE
	.align		4
.L_111:
        /*01bc*/ 	.byte	0x04, 0x11
        /*01be*/ 	.short	(.L_113 - .L_112)
	.align		4
.L_112:
        /*01c0*/ 	.word	index@(_ZN2at6native18elementwise_kernelILi128ELi4EZNS0_22gpu_kernel_impl_nocastIZZZNS0_60_GLOBAL__N__171e0b9f_22_ActivationEluKernel_cu_1520ed90_290010elu_kernelERNS_18TensorIteratorBaseERKN3c106ScalarES9_S9_ENKUlvE_clEvENKUlvE1_clEvEUlNS6_4HalfEE_EEvS5_RKT_EUliE_EEviT1_)
        /*01c4*/ 	.word	0x00000000


	//----- nvinfo : EIATTR_REGCOUNT
	.align		4
.L_113:
        /*01c8*/ 	.byte	0x04, 0x2f
        /*01ca*/ 	.short	(.L_115 - .L_114)
	.align		4
.L_114:
        /*01cc*/ 	.word	index@(_ZN2at6native27unrolled_elementwise_kernelIZZZNS0_60_GLOBAL__N__171e0b9f_22_ActivationEluKernel_cu_1520ed90_290010elu_kernelERNS_18TensorIteratorBaseERKN3c106ScalarES8_S8_ENKUlvE_clEvENKUlvE1_clEvEUlNS5_4HalfEE_St5arrayIPcLm2EELi4E23TrivialOffsetCalculatorILi1EjESH_NS0_6memory12LoadWithCastILi1EEENSI_13StoreWithCastILi1EEEEEviT_T0_T2_T3_T4_T5_)
        /*01d0*/ 	.word	0x0000001c


	//----- nvinfo : EIATTR_FRAME_SIZE
	.align		4
.L_115:
        /*01d4*/ 	.byte	0x04, 0x11
        /*01d6*/ 	.short	(.L_117 - .L_116)
	.align		4
.L_116:
        /*01d8*/ 	.word	index@(_ZN2at6native27unrolled_elementwise_kernelIZZZNS0_60_GLOBAL__N__171e0b9f_22_ActivationEluKernel_cu_1520ed90_290010elu_kernelERNS_18TensorIteratorBaseERKN3c106ScalarES8_S8_ENKUlvE_clEvENKUlvE1_clEvEUlNS5_4HalfEE_St5arrayIPcLm2EELi4E23TrivialOffsetCalculatorILi1EjESH_NS0_6memory12LoadWithCastILi1EEENSI_13StoreWithCastILi1EEEEEviT_T0_T2_T3_T4_T5_)
        /*01dc*/ 	.word	0x00000000


	//----- nvinfo : EIATTR_REGCOUNT
	.align		4
.L_117:
        /*01e0*/ 	.byte	0x04, 0x2f
        /*01e2*/ 	.short	(.L_119 - .L_118)
	.align		4
.L_118:
        /*01e4*/ 	.word	index@(_ZN2at6native18elementwise_kernelILi128ELi4EZNS0_15gpu_kernel_implIZZZNS0_60_GLOBAL__N__171e0b9f_22_ActivationEluKernel_cu_1520ed90_290010elu_kernelERNS_18TensorIteratorBaseERKN3c106ScalarES9_S9_ENKUlvE_clEvENKUlvE1_clEvEUlNS6_4HalfEE_EEvS5_RKT_EUliE_EEviT1_)
        /*01e8*/ 	.word	0x00000018


	//----- nvinfo : EIATTR_FRAME_SIZE
	.align		4
.L_119:
        /*01ec*/ 	.byte	0x04, 0x11
        /*01ee*/ 	.short	(.L_121 - .L_120)
	.align		4
.L_120:
        /*01f0*/ 	.word	index@(_ZN2at6native18elementwise_kernelILi128ELi4EZNS0_15gpu_kernel_implIZZZNS0_60_GLOBAL__N__171e0b9f_22_ActivationEluKernel_cu_1520ed90_290010elu_kernelERNS_18TensorIteratorBaseERKN3c106ScalarES9_S9_ENKUlvE_clEvENKUlvE1_clEvEUlNS6_4HalfEE_EEvS5_RKT_EUliE_EEviT1_)
        /*01f4*/ 	.word	0x00000000


	//----- nvinfo : EIATTR_REGCOUNT
	.align		4
.L_121:
        /*01f8*/ 	.byte	0x04, 0x2f
        /*01fa*/ 	.short	(.L_123 - .L_122)
	.align		4
.L_122:
        /*01fc*/ 	.word	index@(_ZN2at6native29vectorized_elementwise_kernelILi8EZZZNS0_60_GLOBAL__N__171e0b9f_22_ActivationEluKernel_cu_1520ed90_290010elu_kernelERNS_18TensorIteratorBaseERKN3c106ScalarES8_S8_ENKUlvE_clEvENKUlvE2_clEvEUlNS5_8BFloat16EE_St5arrayIPcLm2EEEEviT0_T1_)
        /*0200*/ 	.word	0x00000004


	//----- nvinfo : EIATTR_FRAME_SIZE
	.align		4
.L_123:
        /*0204*/ 	.byte	0x04, 0x11
        /*0206*/ 	.short	(.L_125 - .L_124)
	.align		4
.L_124:
        /*0208*/ 	.word	index@(_ZN2at6native29vectorized_elementwise_kernelILi8EZZZNS0_60_GLOBAL__N__171e0b9f_22_ActivationEluKernel_cu_1520ed90_290010elu_kernelERNS_18TensorIteratorBaseERKN3c106ScalarES8_S8_ENKUlvE_clEvENKUlvE2_clEvEUlNS5_8BFloat16EE_St5arrayIPcLm2EEEEviT0_T1_)
        /*020c*/ 	.word	0x00000000


	//----- nvinfo : EIATTR_REGCOUNT
	.align		4
.L_125:
        /*0210*/ 	.byte	0x04, 0x2f
        /*0212*/ 	.short	(.L_127 - .L_126)
	.align		4
.L_126:
        /*0214*/ 	.word	index@(_ZN2at6native29vectorized_elementwise_kernelILi4EZZZNS0_60_GLOBAL__N__171e0b9f_22_ActivationEluKernel_cu_1520ed90_290010elu_kernelERNS_18TensorIteratorBaseERKN3c106ScalarES8_S8_ENKUlvE_clEvENKUlvE2_clEvEUlNS5_8BFloat16EE_St5arrayIPcLm2EEEEviT0_T1_)
        /*0218*/ 	.word	0x00000020


	//----- nvinfo : EIATTR_FRAME_SIZE
	.align		4
.L_127:
        /*021c*/ 	.byte	0x04, 0x11
        /*021e*/ 	.short	(.L_129 - .L_128)
	.align		4
.L_128:
        /*0220*/ 	.word	index@(_ZN2at6native29vectorized_elementwise_kernelILi4EZZZNS0_60_GLOBAL__N__171e0b9f_22_ActivationEluKernel_cu_1520ed90_290010elu_kernelERNS_18TensorIteratorBaseERKN3c106ScalarES8_S8_ENKUlvE_clEvENKUlvE2_clEvEUlNS5_8BFloat16EE_St5arrayIPcLm2EEEEviT0_T1_)
        /*0224*/ 	.word	0x00000000


	//----- nvinfo : EIATTR_REGCOUNT
	.align		4
.L_129:
        /*0228*/ 	.byte	0x04, 0x2f
        /*022a*/ 	.short	(.L_131 - .L_130)
	.align		4
.L_130:
        /*022c*/ 	.word	index@(_ZN2at6native29vectorized_elementwise_kernelILi2EZZZNS0_60_GLOBAL__N__171e0b9f_22_ActivationEluKernel_cu_1520ed90_290010elu_kernelERNS_18TensorIteratorBaseERKN3c106ScalarES8_S8_ENKUlvE_clEvENKUlvE2_clEvEUlNS5_8BFloat16EE_St5arrayIPcLm2EEEEviT0_T1_)
        /*0230*/ 	.word	0x00000020


	//----- nvinfo : EIATTR_FRAME_SIZE
	.align		4
.L_131:
        /*0234*/ 	.byte	0x04, 0x11
        /*0236*/ 	.short	(.L_133 - .L_132)
	.align		4
.L_132:
        /*0238*/ 	.word	index@(_ZN2at6native29vectorized_elementwise_kernelILi2EZZZNS0_60_GLOBAL__N__171e0b9f_22_ActivationEluKernel_cu_1520ed90_290010elu_kernelERNS_18TensorIteratorBaseERKN3c106ScalarES8_S8_ENKUlvE_clEvENKUlvE2_clEvEUlNS5_8BFloat16EE_St5arrayIPcLm2EEEEviT0_T1_)
        /*023c*/ 	.word	0x00000000


	//----- nvinfo : EIATTR_REGCOUNT
	.align		4
.L_133:
        /*0240*/ 	.byte	0x04, 0x2f
        /*0242*/ 	.short	(.L_135 - .L_134)
	.align		4
.L_134:
        /*0244*/ 	.word	index@(_ZN2at6native27unrolled_elementwise_kernelIZZZNS0_60_GLOBAL__N__171e0b9f_22_ActivationEluKernel_cu_1520ed90_290010elu_kernelERNS_18TensorIteratorBaseERKN3c106ScalarES8_S8_ENKUlvE_clEvENKUlvE2_clEvEUlNS5_8BFloat16EE_St5arrayIPcLm2EELi4E23TrivialOffsetCalculatorILi1EjESH_NS0_6memory15LoadWithoutCastENSI_16StoreWithoutCastEEEviT_T0_T2_T3_T4_T5_)
        /*0248*/ 	.word	0x00000016


	//----- nvinfo : EIATTR_FRAME_SIZE
	.align		4
.L_135:
        /*024c*/ 	.byte	0x04, 0x11
        /*024e*/ 	.short	(.L_137 - .L_136)
	.align		4
.L_136:
        /*0250*/ 	.word	index@(_ZN2at6native27unrolled_elementwise_kernelIZZZNS0_60_GLOBAL__N__171e0b9f_22_ActivationEluKernel_cu_1520ed90_290010elu_kernelERNS_18TensorIteratorBaseERKN3c106ScalarES8_S8_ENKUlvE_clEvENKUlvE2_clEvEUlNS5_8BFloat16EE_St5arrayIPcLm2EELi4E23TrivialOffsetCalculatorILi1EjESH_NS0_6memory15LoadWithoutCastENSI_16StoreWithoutCastEEEviT_T0_T2_T3_T4_T5_)
        /*0254*/ 	.word	0x00000000


	//----- nvinfo : EIATTR_REGCOUNT
	.align		4
.L_137:
        /*0258*/ 	.byte	0x04, 0x2f
        /*025a*/ 	.short	(.L_139 - .L_138)
	.align		4
.L_138:
        /*025c*/ 	.word	index@(_ZN2at6native18elementwise_kernelILi128ELi4EZNS0_22gpu_kernel_impl_nocastIZZZNS0_60_GLOBAL__N__171e0b9f_22_ActivationEluKernel_cu_1520ed90_290010elu_kernelERNS_18TensorIteratorBaseERKN3c106ScalarES9_S9_ENKUlvE_clEvENKUlvE2_clEvEUlNS6_8BFloat16EE_EEvS5_RKT_EUliE_EEviT1_)
        /*0260*/ 	.word	0x00000014


	//----- nvinfo : EIATTR_FRAME_SIZE
	.align		4
.L_139:
        /*0264*/ 	.byte	0x04, 0x11
        /*0266*/ 	.short	(.L_141 - .L_140)
	.align		4
.L_140:
        /*0268*/ 	.word	index@(_ZN2at6native18elementwise_kernelILi128ELi4EZNS0_22gpu_kernel_impl_nocastIZZZNS0_60_GLOBAL__N__171e0b9f_22_ActivationEluKernel_cu_1520ed90_290010elu_kernelERNS_18TensorIteratorBaseERKN3c106ScalarES9_S9_ENKUlvE_clEvENKUlvE2_clEvEUlNS6_8BFloat16EE_EEvS5_RKT_EUliE_EEviT1_)
        /*026c*/ 	.word	0x00000000


	//----- nvinfo : EIATTR_REGCOUNT
	.align		4
.L_141:
        /*0270*/ 	.byte	0x04, 0x2f
        /*0272*/ 	.short	(.L_143 - .L_142)
	.align		4
.L_142:
        /*0274*/ 	.word	index@(_ZN2at6native27unrolled_elementwise_kernelIZZZNS0_60_GLOBAL__N__171e0b9f_22_ActivationEluKernel_cu_1520ed90_290010elu_kernelERNS_18TensorIteratorBaseERKN3c106ScalarES8_S8_ENKUlvE_clEvENKUlvE2_clEvEUlNS5_8BFloat16EE_St5arrayIPcLm2EELi4E23TrivialOffsetCalculatorILi1EjESH_NS0_6memory12LoadWithCastILi1EEENSI_13StoreWithCastILi1EEEEEviT_T0_T2_T3_T4_T5_)
        /*0278*/ 	.word	0x0000001c


	//----- nvinfo : EIATTR_FRAME_SIZE
	.align		4
.L_143:
        /*027c*/ 	.byte	0x04, 0x11
        /*027e*/ 	.short	(.L_145 - .L_144)
	.align		4
.L_144:
        /*0280*/ 	.word	index@(_ZN2at6native27unrolled_elementwise_kernelIZZZNS0_60_GLOBAL__N__171e0b9f_22_ActivationEluKernel_cu_1520ed90_290010elu_kernelERNS_18TensorIteratorBaseERKN3c106ScalarES8_S8_ENKUlvE_clEvENKUlvE2_clEvEUlNS5_8BFloat16EE_St5arrayIPcLm2EELi4E23TrivialOffsetCalculatorILi1EjESH_NS0_6memory12LoadWithCastILi1EEENSI_13StoreWithCastILi1EEEEEviT_T0_T2_T3_T4_T5_)
        /*0284*/ 	.word	0x00000000


	//----- nvinfo : EIATTR_REGCOUNT
	.align		4
.L_145:
        /*0288*/ 	.byte	0x04, 0x2f
        /*028a*/ 	.short	(.L_147 - .L_146)
	.align		4
.L_146:
        /*028c*/ 	.word	index@(_ZN2at6native18elementwise_kernelILi128ELi4EZNS0_15gpu_kernel_implIZZZNS0_60_GLOBAL__N__171e0b9f_22_ActivationEluKernel_cu_1520ed90_290010elu_kernelERNS_18TensorIteratorBaseERKN3c106ScalarES9_S9_ENKUlvE_clEvENKUlvE2_clEvEUlNS6_8BFloat16EE_EEvS5_RKT_EUliE_EEviT1_)
        /*0290*/ 	.word	0x00000018


	//----- nvinfo : EIATTR_FRAME_SIZE
	.align		4
.L_147:
        /*0294*/ 	.byte	0x04, 0x11
        /*0296*/ 	.short	(.L_149 - .L_148)
	.align		4
.L_148:
        /*0298*/ 	.word	index@(_ZN2at6native18elementwise_kernelILi128ELi4EZNS0_15gpu_kernel_implIZZZNS0_60_GLOBAL__N__171e0b9f_22_ActivationEluKernel_cu_1520ed90_290010elu_kernelERNS_18TensorIteratorBaseERKN3c106ScalarES9_S9_ENKUlvE_clEvENKUlvE2_clEvEUlNS6_8BFloat16EE_EEvS5_RKT_EUliE_EEviT1_)
        /*029c*/ 	.word	0x00000000


	//----- nvinfo : EIATTR_REGCOUNT
	.align		4
.L_149:
        /*02a0*/ 	.byte	0x04, 0x2f
        /*02a2*/ 	.short	(.L_151 - .L_150)
	.align		4
.L_150:
        /*02a4*/ 	.word	index@(_ZN2at6native29vectorized_elementwise_kernelILi8EZZZNS0_60_GLOBAL__N__171e0b9f_22_ActivationEluKernel_cu_1520ed90_290019elu_backward_kernelERNS_18TensorIteratorBaseERKN3c106ScalarES8_S8_bENKUlvE_clEvENKUlvE_clEvEUlddE_St5arrayIPcLm3EEEEviT0_T1_)
        /*02a8*/ 	.word	0x00000004


	//----- nvinfo : EIATTR_FRAME_SIZE
	.align		4
.L_151:
        /*02ac*/ 	.byte	0x04, 0x11
        /*02ae*/ 	.short	(.L_153 - .L_152)
	.align		4
.L_152:
        /*02b0*/ 	.word	index@(_ZN2at6native29vectorized_elementwise_kernelILi8EZZZNS0_60_GLOBAL__N__171e0b9f_22_ActivationEluKernel_cu_1520ed90_290019elu_backward_kernelERNS_18TensorIteratorBaseERKN3c106ScalarES8_S8_bENKUlvE_clEvENKUlvE_clEvEUlddE_St5arrayIPcLm3EEEEviT0_T1_)
        /*02b4*/ 	.word	0x00000000


	//----- nvinfo : EIATTR_REGCOUNT
	.align		4
.L_153:
        /*02b8*/ 	.byte	0x04, 0x2f
        /*02ba*/ 	.short	(.L_155 - .L_154)
	.align		4
.L_154:
        /*02bc*/ 	.word	index@(_ZN2at6native29vectorized_elementwise_kernelILi4EZZZNS0_60_GLOBAL__N__171e0b9f_22_ActivationEluKernel_cu_1520ed90_290019elu_backward_kernelERNS_18TensorIteratorBaseERKN3c106ScalarES8_S8_bENKUlvE_clEvENKUlvE_clEvEUlddE_St5arrayIPcLm3EEEEviT0_T1_)
        /*02c0*/ 	.word	0x00000030


	//----- nvinfo : EIATTR_FRAME_SIZE
	.align		4
.L_155:
        /*02c4*/ 	.byte	0x04, 0x11
        /*02c6*/ 	.short	(.L_157 - .L_156)
	.align		4
.L_156:
        /*02c8*/ 	.word	index@(_ZN2at6native29vectorized_elementwise_kernelILi4EZZZNS0_60_GLOBAL__N__171e0b9f_22_ActivationEluKernel_cu_1520ed90_290019elu_backward_kernelERNS_18TensorIteratorBaseERKN3c106ScalarES8_S8_bENKUlvE_clEvENKUlvE_clEvEUlddE_St5arrayIPcLm3EEEEviT0_T1_)
        /*02cc*/ 	.word	0x00000000


	//----- nvinfo : EIATTR_REGCOUNT
	.align		4
.L_157:
        /*02d0*/ 	.byte	0x04, 0x2f
        /*02d2*/ 	.short	(.L_159 - .L_158)
	.align		4
.L_158:
        /*02d4*/ 	.word	index@(_ZN2at6native29vectorized_elementwise_kernelILi2EZZZNS0_60_GLOBAL__N__171e0b9f_22_ActivationEluKernel_cu_1520ed90_290019elu_backward_kernelERNS_18TensorIteratorBaseERKN3c106ScalarES8_S8_bENKUlvE_clEvENKUlvE_clEvEUlddE_St5arrayIPcLm3EEEEviT0_T1_)
        /*02d8*/ 	.word	0x00000030


	//----- nvinfo : EIATTR_FRAME_SIZE
	.align		4
.L_159:
        /*02dc*/ 	.byte	0x04, 0x11
        /*02de*/ 	.short	(.L_161 - .L_160)
	.align		4
.L_160:
        /*02e0*/ 	.word	index@(_ZN2at6native29vectorized_elementwise_kernelILi2EZZZNS0_60_GLOBAL__N__171e0b9f_22_ActivationEluKernel_cu_1520ed90_290019elu_backward_kernelERNS_18TensorIteratorBaseERKN3c106ScalarES8_S8_bENKUlvE_clEvENKUlvE_clEvEUlddE_St5arrayIPcLm3EEEEviT0_T1_)
        /*02e4*/ 	.word	0x00000000


	//----- nvinfo : EIATTR_REGCOUNT
	.align		4
.L_161:
        /*02e8*/ 	.byte	0x04, 0x2f
        /*02ea*/ 	.short	(.L_163 - .L_162)
	.align		4
.L_162:
        /*02ec*/ 	.word	index@(_ZN2at6native27unrolled_elementwise_kernelIZZZNS0_60_GLOBAL__N__171e0b9f_22_ActivationEluKernel_cu_1520ed90_290019elu_backward_kernelERNS_18TensorIteratorBaseERKN3c106ScalarES8_S8_bENKUlvE_clEvENKUlvE_clEvEUlddE_St5arrayIPcLm3EELi4E23TrivialOffsetCalculatorILi2EjESF_ILi1EjENS0_6memory15LoadWithoutCastENSI_16StoreWithoutCastEEEviT_T0_T2_T3_T4_T5_)
        /*02f0*/ 	.word	0x00000020


	//----- nvinfo : EIATTR_FRAME_SIZE
	.align		4
.L_163:
        /*02f4*/ 	.byte	0x04, 0x11
        /*02f6*/ 	.short	(.L_165 - .L_164)
	.align		4
.L_164:
        /*02f8*/ 	.word	index@(_ZN2at6native27unrolled_elementwise_kernelIZZZNS0_60_GLOBAL__N__171e0b9f_22_ActivationEluKernel_cu_1520ed90_290019elu_backward_kernelERNS_18TensorIteratorBaseERKN3c106ScalarES8_S8_bENKUlvE_clEvENKUlvE_clEvEUlddE_St5arrayIPcLm3EELi4E23TrivialOffsetCalculatorILi2EjESF_ILi1EjENS0_6memory15LoadWithoutCastENSI_16StoreWithoutCastEEEviT_T0_T2_T3_T4_T5_)
        /*02fc*/ 	.word	0x00000000


	//----- nvinfo : EIATTR_REGCOUNT
	.align		4
.L_165:
        /*0300*/ 	.byte	0x04, 0x2f
        /*0302*/ 	.short	(.L_167 - .L_166)
	.align		4
.L_166:
        /*0304*/ 	.word	index@(_ZN2at6native18elementwise_kernelILi128ELi2EZNS0_22gpu_kernel_impl_nocastIZZZNS0_60_GLOBAL__N__171e0b9f_22_ActivationEluKernel_cu_1520ed90_290019elu_backward_kernelERNS_18TensorIteratorBaseERKN3c106ScalarES9_S9_bENKUlvE_clEvENKUlvE_clEvEUlddE_EEvS5_RKT_EUliE_EEviT1_)
        /*0308*/ 	.word	0x00000014


	//----- nvinfo : EIATTR_FRAME_SIZE
	.align		4
.L_167:
        /*030c*/ 	.byte	0x04, 0x11
        /*030e*/ 	.short	(.L_169 - .L_168)
	.align		4
.L_168:
        /*0310*/ 	.word	index@(_ZN2at6native18elementwise_kernelILi128ELi2EZNS0_22gpu_kernel_impl_nocastIZZZNS0_60_GLOBAL__N__171e0b9f_22_ActivationEluKernel_cu_1520ed90_290019elu_backward_kernelERNS_18TensorIteratorBaseERKN3c106ScalarES9_S9_bENKUlvE_clEvENKUlvE_clEvEUlddE_EEvS5_RKT_EUliE_EEviT1_)
        /*0314*/ 	.word	0x00000000


	//----- nvinfo : EIATTR_REGCOUNT
	.align		4
.L_169:
        /*0318*/ 	.byte	0x04, 0x2f
        /*031a*/ 	.short	(.L_171 - .L_170)
	.align		4
.L_170:
        /*031c*/ 	.word	index@(_ZN2at6native27unrolled_elementwise_kernelIZZZNS0_60_GLOBAL__N__171e0b9f_22_ActivationEluKernel_cu_1520ed90_290019elu_backward_kernelERNS_18TensorIteratorBaseERKN3c106ScalarES8_S8_bENKUlvE_clEvENKUlvE_clEvEUlddE_St5arrayIPcLm3EELi4E23TrivialOffsetCalculatorILi2EjESF_ILi1EjENS0_6memory12LoadWithCastILi2EEENSI_13StoreWithCastILi1EEEEEviT_T0_T2_T3_T4_T5_)
        /*0320*/ 	.word	0x00000028


	//----- nvinfo : EIATTR_FRAME_SIZE
	.align		4
.L_171:
        /*0324*/ 	.byte	0x04, 0x11
        /*0326*/ 	.short	(.L_173 - .L_172)
	.align		4
.L_172:
        /*0328*/ 	.word	index@(_ZN2at6native27unrolled_elementwise_kernelIZZZNS0_60_GLOBAL__N__171e0b9f_22_ActivationEluKernel_cu_1520ed90_290019elu_backward_kernelERNS_18TensorIteratorBaseERKN3c106ScalarES8_S8_bENKUlvE_clEvENKUlvE_clEvEUlddE_St5arrayIPcLm3EELi4E23TrivialOffsetCalculatorILi2EjESF_ILi1EjENS0_6memory12LoadWithCastILi2EEENSI_13StoreWithCastILi1EEEEEviT_T0_T2_T3_T4_T5_)
        /*032c*/ 	.word	0x00000000


	//----- nvinfo : EIATTR_REGCOUNT
	.align		4
.L_173:
        /*0330*/ 	.byte	0x04, 0x2f
        /*0332*/ 	.short	(.L_175 - .L_174)
	.align		4
.L_174:
        /*0334*/ 	.word	index@(_ZN2at6native18elementwise_kernelILi128ELi4EZNS0_15gpu_kernel_implIZZZNS0_60_GLOBAL__N__171e0b9f_22_ActivationEluKernel_cu_1520ed90_290019elu_backward_kernelERNS_18TensorIteratorBaseERKN3c106ScalarES9_S9_bENKUlvE_clEvENKUlvE_clEvEUlddE_EEvS5_RKT_EUliE_EEviT1_)
        /*0338*/ 	.word	0x0000001a


	//----- nvinfo : EIATTR_FRAME_SIZE
	.align		4
.L_175:
        /*033c*/ 	.byte	0x04, 0x11
        /*033e*/ 	.short	(.L_177 - .L_176)
	.align		4
.L_176:
        /*0340*/ 	.word	index@(_ZN2at6native18elementwise_kernelILi128ELi4EZNS0_15gpu_kernel_implIZZZNS0_60_GLOBAL__N__171e0b9f_22_ActivationEluKernel_cu_1520ed90_290019elu_backward_kernelERNS_18TensorIteratorBaseERKN3c106ScalarES9_S9_bENKUlvE_clEvENKUlvE_clEvEUlddE_EEvS5_RKT_EUliE_EEviT1_)
        /*0344*/ 	.word	0x00000000


	//----- nvinfo : EIATTR_REGCOUNT
	.align		4
.L_177:
        /*0348*/ 	.byte	0x04, 0x2f
        /*034a*/ 	.short	(.L_179 - .L_178)
	.align		4
.L_178:
        /*034c*/ 	.word	index@(_ZN2at6native29vectorized_elementwise_kernelILi8EZZZNS0_60_GLOBAL__N__171e0b9f_22_ActivationEluKernel_cu_1520ed90_290019elu_backward_kernelERNS_18TensorIteratorBaseERKN3c106ScalarES8_S8_bENKUlvE_clEvENKUlvE0_clEvEUlffE_St5arrayIPcLm3EEEEviT0_T1_)
        /*0350*/ 	.word	0x00000004


	//----- nvinfo : EIATTR_FRAME_SIZE
	.align		4
.L_179:
        /*0354*/ 	.byte	0x04, 0x11
        /*0356*/ 	.short	(.L_181 - .L_180)
	.align		4
.L_180:
        /*0358*/ 	.word	index@(_ZN2at6native29vectorized_elementwise_kernelILi8EZZZNS0_60_GLOBAL__N__171e0b9f_22_ActivationEluKernel_cu_1520ed90_290019elu_backward_kernelERNS_18TensorIteratorBaseERKN3c106ScalarES8_S8_bENKUlvE_clEvENKUlvE0_clEvEUlffE_St5arrayIPcLm3EEEEviT0_T1_)
        /*035c*/ 	.word	0x00000000


	//----- nvinfo : EIATTR_REGCOUNT
	.align		4
.L_181:
        /*0360*/ 	.byte	0x04, 0x2f
        /*0362*/ 	.short	(.L_183 - .L_182)
	.align		4
.L_182:
        /*0364*/ 	.word	index@(_ZN2at6native29vectorized_elementwise_kernelILi4EZZZNS0_60_GLOBAL__N__171e0b9f_22_ActivationEluKernel_cu_1520ed90_290019elu_backward_kernelERNS_18TensorIteratorBaseERKN3c106ScalarES8_S8_bENKUlvE_clEvENKUlvE0_clEvEUlffE_St5arrayIPcLm3EEEEviT0_T1_)
        /*0368*/ 	.word	0x00000028


	//----- nvinfo : EIATTR_FRAME_SIZE
	.align		4
.L_183:
        /*036c*/ 	.byte	0x04, 0x11
        /*036e*/ 	.short	(.L_185 - .L_184)
	.align		4
.L_184:
        /*0370*/ 	.word	index@(_ZN2at6native29vectorized_elementwise_kernelILi4EZZZNS0_60_GLOBAL__N__171e0b9f_22_ActivationEluKernel_cu_1520ed90_290019elu_backward_kernelERNS_18TensorIteratorBaseERKN3c106ScalarES8_S8_bENKUlvE_clEvENKUlvE0_clEvEUlffE_St5arrayIPcLm3EEEEviT0_T1_)
        /*0374*/ 	.word	0x00000000


	//----- nvinfo : EIATTR_REGCOUNT
	.align		4
.L_185:
        /*0378*/ 	.byte	0x04, 0x2f
        /*037a*/ 	.short	(.L_187 - .L_186)
	.align		4
.L_186:
        /*037c*/ 	.word	index@(_ZN2at6native29vectorized_elementwise_kernelILi2EZZZNS0_60_GLOBAL__N__171e0b9f_22_ActivationEluKernel_cu_1520ed90_290019elu_backward_kernelERNS_18TensorIteratorBaseERKN3c106ScalarES8_S8_bENKUlvE_clEvENKUlvE0_clEvEUlffE_St5arrayIPcLm3EEEEviT0_T1_)
        /*0380*/ 	.word	0x00000028


	//----- nvinfo : EIATTR_FRAME_SIZE
	.align		4
.L_187:
        /*0384*/ 	.byte	0x04, 0x11
        /*0386*/ 	.short	(.L_189 - .L_188)
	.align		4
.L_188:
        /*0388*/ 	.word	index@(_ZN2at6native29vectorized_elementwise_kernelILi2EZZZNS0_60_GLOBAL__N__171e0b9f_22_ActivationEluKernel_cu_1520ed90_290019elu_backward_kernelERNS_18TensorIteratorBaseERKN3c106ScalarES8_S8_bENKUlvE_clEvENKUlvE0_clEvEUlffE_St5arrayIPcLm3EEEEviT0_T1_)
        /*038c*/ 	.word	0x00000000


	//----- nvinfo : EIATTR_REGCOUNT
	.align		4
.L_189:
        /*0390*/ 	.byte	0x04, 0x2f
        /*0392*/ 	.short	(.L_191 - .L_190)
	.align		4
.L_190:
        /*0394*/ 	.word	index@(_ZN2at6native27unrolled_elementwise_kernelIZZZNS0_60_GLOBAL__N__171e0b9f_22_ActivationEluKernel_cu_1520ed90_290019elu_backward_kernelERNS_18TensorIteratorBaseERKN3c106ScalarES8_S8_bENKUlvE_clEvENKUlvE0_clEvEUlffE_St5arrayIPcLm3EELi4E23TrivialOffsetCalculatorILi2EjESF_ILi1EjENS0_6memory15LoadWithoutCastENSI_16StoreWithoutCastEEEviT_T0_T2_T3_T4_T5_)
        /*0398*/ 	.word	0x0000001e


	//----- nvinfo : EIATTR_FRAME_SIZE
	.align		4
.L_191:
        /*039c*/ 	.byte	0x04, 0x11
        /*039e*/ 	.short	(.L_193 - .L_192)
	.align		4
.L_192:
        /*03a0*/ 	.word	index@(_ZN2at6native27unrolled_elementwise_kernelIZZZNS0_60_GLOBAL__N__171e0b9f_22_ActivationEluKernel_cu_1520ed90_290019elu_backward_kernelERNS_18TensorIteratorBaseERKN3c106ScalarES8_S8_bENKUlvE_clEvENKUlvE0_clEvEUlffE_St5arrayIPcLm3EELi4E23TrivialOffsetCalculatorILi2EjESF_ILi1EjENS0_6memory15LoadWithoutCastENSI_16StoreWithoutCastEEEviT_T0_T2_T3_T4_T5_)
        /*03a4*/ 	.word	0x00000000


	//----- nvinfo : EIATTR_REGCOUNT
	.align		4
.L_193:
        /*03a8*/ 	.byte	0x04, 0x2f
        /*03aa*/ 	.short	(.L_195 - .L_194)
	.align		4
.L_194:
        /*03ac*/ 	.word	index@(_ZN2at6native18elementwise_kernelILi128ELi2EZNS0_22gpu_kernel_impl_nocastIZZZNS0_60_GLOBAL__N__171e0b9f_22_ActivationEluKernel_cu_1520ed90_290019elu_backward_kernelERNS_18TensorIteratorBaseERKN3c106ScalarES9_S9_bENKUlvE_clEvENKUlvE0_clEvEUlffE_EEvS5_RKT_EUliE_EEviT1_)
        /*03b0*/ 	.word	0x00000014


	//----- nvinfo : EIATTR_FRAME_SIZE
	.align		4
.L_195:
        /*03b4*/ 	.byte	0x04, 0x11
        /*03b6*/ 	.short	(.L_197 - .L_196)
	.align		4
.L_196:
        /*03b8*/ 	.word	index@(_ZN2at6native18elementwise_kernelILi128ELi2EZNS0_22gpu_kernel_impl_nocastIZZZNS0_60_GLOBAL__N__171e0b9f_22_ActivationEluKernel_cu_1520ed90_290019elu_backward_kernelERNS_18TensorIteratorBaseERKN3c106ScalarES9_S9_bENKUlvE_clEvENKUlvE0_clEvEUlffE_EEvS5_RKT_EUliE_EEviT1_)
        /*03bc*/ 	.word	0x00000000


	//----- nvinfo : EIATTR_REGCOUNT
	.align		4
.L_197:
        /*03c0*/ 	.byte	0x04, 0x2f
        /*03c2*/ 	.short	(.L_199 - .L_198)
	.align		4
.L_198:
        /*03c4*/ 	.word	index@(_ZN2at6native27unrolled_elementwise_kernelIZZZNS0_60_GLOBAL__N__171e0b9f_22_ActivationEluKernel_cu_1520ed90_290019elu_backward_kernelERNS_18TensorIteratorBaseERKN3c106ScalarES8_S8_bENKUlvE_clEvENKUlvE0_clEvEUlffE_St5arrayIPcLm3EELi4E23TrivialOffsetCalculatorILi2EjESF_ILi1EjENS0_6memory12LoadWithCastILi2EEENSI_13StoreWithCastILi1EEEEEviT_T0_T2_T3_T4_T5_)
        /*03c8*/ 	.word	0x00000020


	//----- nvinfo : EIATTR_FRAME_SIZE
	.align		4
.L_199:
        /*03cc*/ 	.byte	0x04, 0x11
        /*03ce*/ 	.short	(.L_201 - .L_200)
	.align		4
.L_200:
        /*03d0*/ 	.word	index@(_ZN2at6native27unrolled_elementwise_kernelIZZZNS0_60_GLOBAL__N__171e0b9f_22_ActivationEluKernel_cu_1520ed90_290019elu_backward_kernelERNS_18TensorIteratorBaseERKN3c106ScalarES8_S8_bENKUlvE_clEvENKUlvE0_clEvEUlffE_St5arrayIPcLm3EELi4E23TrivialOffsetCalculatorILi2EjESF_ILi1EjENS0_6memory12LoadWithCastILi2EEENSI_13StoreWithCastILi1EEEEEviT_T0_T2_T3_T4_T5_)
        /*03d4*/ 	.word	0x00000000


	//----- nvinfo : EIATTR_REGCOUNT
	.align		4
.L_201:
        /*03d8*/ 	.byte	0x04, 0x2f
        /*03da*/ 	.short	(.L_203 - .L_202)
	.align		4
.L_202:
        /*03dc*/ 	.word	index@(_ZN2at6native18elementwise_kernelILi128ELi4EZNS0_15gpu_kernel_implIZZZNS0_60_GLOBAL__N__171e0b9f_22_ActivationEluKernel_cu_1520ed90_290019elu_backward_kernelERNS_18TensorIteratorBaseERKN3c106ScalarES9_S9_bENKUlvE_clEvENKUlvE0_clEvEUlffE_EEvS5_RKT_EUliE_EEviT1_)
        /*03e0*/ 	.word	0x00000018


	//----- nvinfo : EIATTR_FRAME_SIZE
	.align		4
.L_203:
        /*03e4*/ 	.byte	0x04, 0x11
        /*03e6*/ 	.short	(.L_205 - .L_204)
	.align		4
.L_204:
        /*03e8*/ 	.word	index@(_ZN2at6native18elementwise_kernelILi128ELi4EZNS0_15gpu_kernel_implIZZZNS0_60_GLOBAL__N__171e0b9f_22_ActivationEluKernel_cu_1520ed90_290019elu_backward_kernelERNS_18TensorIteratorBaseERKN3c106ScalarES9_S9_bENKUlvE_clEvENKUlvE0_clEvEUlffE_EEvS5_RKT_EUliE_EEviT1_)
        /*03ec*/ 	.word	0x00000000


	//----- nvinfo : EIATTR_REGCOUNT
	.align		4
.L_205:
        /*03f0*/ 	.byte	0x04, 0x2f
        /*03f2*/ 	.short	(.L_207 - .L_206)
	.align		4
.L_206:
        /*03f4*/ 	.word	index@(_ZN2at6native29vectorized_elementwise_kernelILi8EZZZNS0_60_GLOBAL__N__171e0b9f_22_ActivationEluKernel_cu_1520ed90_290019elu_backward_kernelERNS_18TensorIteratorBaseERKN3c106ScalarES8_S8_bENKUlvE_clEvENKUlvE1_clEvEUlNS5_4HalfESB_E_St5arrayIPcLm3EEEEviT0_T1_)
        /*03f8*/ 	.word	0x00000004


	//----- nvinfo : EIATTR_FRAME_SIZE
	.align		4
.L_207:
        /*03fc*/ 	.byte	0x04, 0x11
        /*03fe*/ 	.short	(.L_209 - .L_208)
	.align		4
.L_208:
        /*0400*/ 	.word	index@(_ZN2at6native29vectorized_elementwise_kernelILi8EZZZNS0_60_GLOBAL__N__171e0b9f_22_ActivationEluKernel_cu_1520ed90_290019elu_backward_kernelERNS_18TensorIteratorBaseERKN3c106ScalarES8_S8_bENKUlvE_clEvENKUlvE1_clEvEUlNS5_4HalfESB_E_St5arrayIPcLm3EEEEviT0_T1_)
        /*0404*/ 	.word	0x00000000


	//----- nvinfo : EIATTR_REGCOUNT
	.align		4
.L_209:
        /*0408*/ 	.byte	0x04, 0x2f
        /*040a*/ 	.short	(.L_211 - .L_210)
	.align		4
.L_210:
        /*040c*/ 	.word	index@(_ZN2at6native29vectorized_elementwise_kernelILi4EZZZNS0_60_GLOBAL__N__171e0b9f_22_ActivationEluKernel_cu_1520ed90_290019elu_backward_kernelERNS_18TensorIteratorBaseERKN3c106ScalarES8_S8_bENKUlvE_clEvENKUlvE1_clEvEUlNS5_4HalfESB_E_St5arrayIPcLm3EEEEviT0_T1_)
        /*0410*/ 	.word	0x00000020


	//----- nvinfo : EIATTR_FRAME_SIZE
	.align		4
.L_211:
        /*0414*/ 	.byte	0x04, 0x11
        /*0416*/ 	.short	(.L_213 - .L_212)
	.align		4
.L_212:
        /*0418*/ 	.word	index@(_ZN2at6native29vectorized_elementwise_kernelILi4EZZZNS0_60_GLOBAL__N__171e0b9f_22_ActivationEluKernel_cu_1520ed90_290019elu_backward_kernelERNS_18TensorIteratorBaseERKN3c106ScalarES8_S8_bENKUlvE_clEvENKUlvE1_clEvEUlNS5_4HalfESB_E_St5arrayIPcLm3EEEEviT0_T1_)
        /*041c*/ 	.word	0x00000000


	//----- nvinfo : EIATTR_REGCOUNT
	.align		4
.L_213:
        /*0420*/ 	.byte	0x04, 0x2f
        /*0422*/ 	.short	(.L_215 - .L_214)
	.align		4
.L_214:
        /*0424*/ 	.word	index@(_ZN2at6native29vectorized_elementwise_kernelILi2EZZZNS0_60_GLOBAL__N__171e0b9f_22_ActivationEluKernel_cu_1520ed90_290019elu_backward_kernelERNS_18TensorIteratorBaseERKN3c106ScalarES8_S8_bENKUlvE_clEvENKUlvE1_clEvEUlNS5_4HalfESB_E_St5arrayIPcLm3EEEEviT0_T1_)
        /*0428*/ 	.word	0x00000020


	//----- nvinfo : EIATTR_FRAME_SIZE
	.align		4
.L_215:
        /*042c*/ 	.byte	0x04, 0x11
        /*042e*/ 	.short	(.L_217 - .L_216)
	.align		4
.L_216:
        /*0430*/ 	.word	index@(_ZN2at6native29vectorized_elementwise_kernelILi2EZZZNS0_60_GLOBAL__N__171e0b9f_22_ActivationEluKernel_cu_1520ed90_290019elu_backward_kernelERNS_18TensorIteratorBaseERKN3c106ScalarES8_S8_bENKUlvE_clEvENKUlvE1_clEvEUlNS5_4HalfESB_E_St5arrayIPcLm3EEEEviT0_T1_)
        /*0434*/ 	.word	0x00000000


	//----- nvinfo : EIATTR_REGCOUNT
	.align		4
.L_217:
        /*0438*/ 	.byte	0x04, 0x2f
        /*043a*/ 	.short	(.L_219 - .L_218)
	.align		4
.L_218:
        /*043c*/ 	.word	index@(_ZN2at6native27unrolled_elementwise_kernelIZZZNS0_60_GLOBAL__N__171e0b9f_22_ActivationEluKernel_cu_1520ed90_290019elu_backward_kernelERNS_18TensorIteratorBaseERKN3c106ScalarES8_S8_bENKUlvE_clEvENKUlvE1_clEvEUlNS5_4HalfESB_E_St5arrayIPcLm3EELi4E23TrivialOffsetCalculatorILi2EjESG_ILi1EjENS0_6memory15LoadWithoutCastENSJ_16StoreWithoutCastEEEviT_T0_T2_T3_T4_T5_)
        /*0440*/ 	.word	0x0000001e


	//----- nvinfo : EIATTR_FRAME_SIZE
	.align		4
.L_219:
        /*0444*/ 	.byte	0x04, 0x11
        /*0446*/ 	.short	(.L_221 - .L_220)
	.align		4
.L_220:
        /*0448*/ 	.word	index@(_ZN2at6native27unrolled_elementwise_kernelIZZZNS0_60_GLOBAL__N__171e0b9f_22_ActivationEluKernel_cu_1520ed90_290019elu_backward_kernelERNS_18TensorIteratorBaseERKN3c106ScalarES8_S8_bENKUlvE_clEvENKUlvE1_clEvEUlNS5_4HalfESB_E_St5arrayIPcLm3EELi4E23TrivialOffsetCalculatorILi2EjESG_ILi1EjENS0_6memory15LoadWithoutCastENSJ_16StoreWithoutCastEEEviT_T0_T2_T3_T4_T5_)
        /*044c*/ 	.word	0x00000000


	//----- nvinfo : EIATTR_REGCOUNT
	.align		4
.L_221:
        /*0450*/ 	.byte	0x04, 0x2f
        /*0452*/ 	.short	(.L_223 - .L_222)
	.align		4
.L_222:
        /*0454*/ 	.word	index@(_ZN2at6native18elementwise_kernelILi128ELi4EZNS0_22gpu_kernel_impl_nocastIZZZNS0_60_GLOBAL__N__171e0b9f_22_ActivationEluKernel_cu_1520ed90_290019elu_backward_kernelERNS_18TensorIteratorBaseERKN3c106ScalarES9_S9_bENKUlvE_clEvENKUlvE1_clEvEUlNS6_4HalfESC_E_EEvS5_RKT_EUliE_EEviT1_)
        /*0458*/ 	.word	0x00000014


	//----- nvinfo : EIATTR_FRAME_SIZE
	.align		4
.L_223:
        /*045c*/ 	.byte	0x04, 0x11
        /*045e*/ 	.short	(.L_225 - .L_224)
	.align		4
.L_224:
        /*0460*/ 	.word	index@(_ZN2at6native18elementwise_kernelILi128ELi4EZNS0_22gpu_kernel_impl_nocastIZZZNS0_60_GLOBAL__N__171e0b9f_22_ActivationEluKernel_cu_1520ed90_290019elu_backward_kernelERNS_18TensorIteratorBaseERKN3c106ScalarES9_S9_bENKUlvE_clEvENKUlvE1_clEvEUlNS6_4HalfESC_E_EEvS5_RKT_EUliE_EEviT1_)
        /*0464*/ 	.word	0x00000000


	//----- nvinfo : EIATTR_REGCOUNT
	.align		4
.L_225:
        /*0468*/ 	.byte	0x04, 0x2f
        /*046a*/ 	.short	(.L_227 - .L_226)
	.align		4
.L_226:
        /*046c*/ 	.word	index@(_ZN2at6native27unrolled_elementwise_kernelIZZZNS0_60_GLOBAL__N__171e0b9f_22_ActivationEluKernel_cu_1520ed90_290019elu_backward_kernelERNS_18TensorIteratorBaseERKN3c106ScalarES8_S8_bENKUlvE_clEvENKUlvE1_clEvEUlNS5_4HalfESB_E_St5arrayIPcLm3EELi4E23TrivialOffsetCalculatorILi2EjESG_ILi1EjENS0_6memory12LoadWithCastILi2EEENSJ_13StoreWithCastILi1EEEEEviT_T0_T2_T3_T4_T5_)
        /*0470*/ 	.word	0x0000001f


	//----- nvinfo : EIATTR_FRAME_SIZE
	.align		4
.L_227:
        /*0474*/ 	.byte	0x04, 0x11
        /*0476*/ 	.short	(.L_229 - .L_228)
	.align		4
.L_228:
        /*0478*/ 	.word	index@(_ZN2at6native27unrolled_elementwise_kernelIZZZNS0_60_GLOBAL__N__171e0b9f_22_ActivationEluKernel_cu_1520ed90_290019elu_backward_kernelERNS_18TensorIteratorBaseERKN3c106ScalarES8_S8_bENKUlvE_clEvENKUlvE1_clEvEUlNS5_4HalfESB_E_St5arrayIPcLm3EELi4E23TrivialOffsetCalculatorILi2EjESG_ILi1EjENS0_6memory12LoadWithCastILi2EEENSJ_13StoreWithCastILi1EEEEEviT_T0_T2_T3_T4_T5_)
        /*047c*/ 	.word	0x00000000


	//----- nvinfo : EIATTR_REGCOUNT
	.align		4
.L_229:
        /*0480*/ 	.byte	0x04, 0x2f
        /*0482*/ 	.short	(.L_231 - .L_230)
	.align		4
.L_230:
        /*0484*/ 	.word	index@(_ZN2at6native18elementwise_kernelILi128ELi4EZNS0_15gpu_kernel_implIZZZNS0_60_GLOBAL__N__171e0b9f_22_ActivationEluKernel_cu_1520ed90_290019elu_backward_kernelERNS_18TensorIteratorBaseERKN3c106ScalarES9_S9_bENKUlvE_clEvENKUlvE1_clEvEUlNS6_4HalfESC_E_EEvS5_RKT_EUliE_EEviT1_)
        /*0488*/ 	.word	0x00000018


	//----- nvinfo : EIATTR_FRAME_SIZE
	.align		4
.L_231:
        /*048c*/ 	.byte	0x04, 0x11
        /*048e*/ 	.short	(.L_233 - .L_232)
	.align		4
.L_232:
        /*0490*/ 	.word	index@(_ZN2at6native18elementwise_kernelILi128ELi4EZNS0_15gpu_kernel_implIZZZNS0_60_GLOBAL__N__171e0b9f_22_ActivationEluKernel_cu_1520ed90_290019elu_backward_kernelERNS_18TensorIteratorBaseERKN3c106ScalarES9_S9_bENKUlvE_clEvENKUlvE1_clEvEUlNS6_4HalfESC_E_EEvS5_RKT_EUliE_EEviT1_)
        /*0494*/ 	.word	0x00000000


	//----- nvinfo : EIATTR_REGCOUNT
	.align		4
.L_233:
        /*0498*/ 	.byte	0x04, 0x2f
        /*049a*/ 	.short	(.L_235 - .L_234)
	.align		4
.L_234:
        /*049c*/ 	.word	index@(_ZN2at6native29vectorized_elementwise_kernelILi8EZZZNS0_60_GLOBAL__N__171e0b9f_22_ActivationEluKernel_cu_1520ed90_290019elu_backward_kernelERNS_18TensorIteratorBaseERKN3c106ScalarES8_S8_bENKUlvE_clEvENKUlvE2_clEvEUlNS5_8BFloat16ESB_E_St5arrayIPcLm3EEEEviT0_T1_)
        /*04a0*/ 	.word	0x00000004


	//----- nvinfo : EIATTR_FRAME_SIZE
	.align		4
.L_235:
        /*04a4*/ 	.byte	0x04, 0x11
        /*04a6*/ 	.short	(.L_237 - .L_236)
	.align		4
.L_236:
        /*04a8*/ 	.word	index@(_ZN2at6native29vectorized_elementwise_kernelILi8EZZZNS0_60_GLOBAL__N__171e0b9f_22_ActivationEluKernel_cu_1520ed90_290019elu_backward_kernelERNS_18TensorIteratorBaseERKN3c106ScalarES8_S8_bENKUlvE_clEvENKUlvE2_clEvEUlNS5_8BFloat16ESB_E_St5arrayIPcLm3EEEEviT0_T1_)
        /*04ac*/ 	.word	0x00000000


	//----- nvinfo : EIATTR_REGCOUNT
	.align		4
.L_237:
        /*04b0*/ 	.byte	0x04, 0x2f
        /*04b2*/ 	.short	(.L_239 - .L_238)
	.align		4
.L_238:
        /*04b4*/ 	.word	index@(_ZN2at6native29vectorized_elementwise_kernelILi4EZZZNS0_60_GLOBAL__N__171e0b9f_22_ActivationEluKernel_cu_1520ed90_290019elu_backward_kernelERNS_18TensorIteratorBaseERKN3c106ScalarES8_S8_bENKUlvE_clEvENKUlvE2_clEvEUlNS5_8BFloat16ESB_E_St5arrayIPcLm3EEEEviT0_T1_)
        /*04b8*/ 	.word	0x00000020


	//----- nvinfo : EIATTR_FRAME_SIZE
	.align		4
.L_239:
        /*04bc*/ 	.byte	0x04, 0x11
        /*04be*/ 	.short	(.L_241 - .L_240)
	.align		4
.L_240:
        /*04c0*/ 	.word	index@(_ZN2at6native29vectorized_elementwise_kernelILi4EZZZNS0_60_GLOBAL__N__171e0b9f_22_ActivationEluKernel_cu_1520ed90_290019elu_backward_kernelERNS_18TensorIteratorBaseERKN3c106ScalarES8_S8_bENKUlvE_clEvENKUlvE2_clEvEUlNS5_8BFloat16ESB_E_St5arrayIPcLm3EEEEviT0_T1_)
        /*04c4*/ 	.word	0x00000000


	//----- nvinfo : EIATTR_REGCOUNT
	.align		4
.L_241:
        /*04c8*/ 	.byte	0x04, 0x2f
        /*04ca*/ 	.short	(.L_243 - .L_242)
	.align		4
.L_242:
        /*04cc*/ 	.word	index@(_ZN2at6native29vectorized_elementwise_kernelILi2EZZZNS0_60_GLOBAL__N__171e0b9f_22_ActivationEluKernel_cu_1520ed90_290019elu_backward_kernelERNS_18TensorIteratorBaseERKN3c106ScalarES8_S8_bENKUlvE_clEvENKUlvE2_clEvEUlNS5_8BFloat16ESB_E_St5arrayIPcLm3EEEEviT0_T1_)
        /*04d0*/ 	.word	0x00000020


	//----- nvinfo : EIATTR_FRAME_SIZE
	.align		4
.L_243:
        /*04d4*/ 	.byte	0x04, 0x11
        /*04d6*/ 	.short	(.L_245 - .L_244)
	.align		4
.L_244:
        /*04d8*/ 	.word	index@(_ZN2at6native29vectorized_elementwise_kernelILi2EZZZNS0_60_GLOBAL__N__171e0b9f_22_ActivationEluKernel_cu_1520ed90_290019elu_backward_kernelERNS_18TensorIteratorBaseERKN3c106ScalarES8_S8_bENKUlvE_clEvENKUlvE2_clEvEUlNS5_8BFloat16ESB_E_St5arrayIPcLm3EEEEviT0_T1_)
        /*04dc*/ 	.word	0x00000000


	//----- nvinfo : EIATTR_REGCOUNT
	.align		4
.L_245:
        /*04e0*/ 	.byte	0x04, 0x2f
        /*04e2*/ 	.short	(.L_247 - .L_246)
	.align		4
.L_246:
        /*04e4*/ 	.word	index@(_ZN2at6native27unrolled_elementwise_kernelIZZZNS0_60_GLOBAL__N__171e0b9f_22_ActivationEluKernel_cu_1520ed90_290019elu_backward_kernelERNS_18TensorIteratorBaseERKN3c106ScalarES8_S8_bENKUlvE_clEvENKUlvE2_clEvEUlNS5_8BFloat16ESB_E_St5arrayIPcLm3EELi4E23TrivialOffsetCalculatorILi2EjESG_ILi1EjENS0_6memory15LoadWithoutCastENSJ_16StoreWithoutCastEEEviT_T0_T2_T3_T4_T5_)
        /*04e8*/ 	.word	0x0000001e


	//----- nvinfo : EIATTR_FRAME_SIZE
	.align		4
.L_247:
        /*04ec*/ 	.byte	0x04, 0x11
        /*04ee*/ 	.short	(.L_249 - .L_248)
	.align		4
.L_248:
        /*04f0*/ 	.word	index@(_ZN2at6native27unrolled_elementwise_kernelIZZZNS0_60_GLOBAL__N__171e0b9f_22_ActivationEluKernel_cu_1520ed90_290019elu_backward_kernelERNS_18TensorIteratorBaseERKN3c106ScalarES8_S8_bENKUlvE_clEvENKUlvE2_clEvEUlNS5_8BFloat16ESB_E_St5arrayIPcLm3EELi4E23TrivialOffsetCalculatorILi2EjESG_ILi1EjENS0_6memory15LoadWithoutCastENSJ_16StoreWithoutCastEEEviT_T0_T2_T3_T4_T5_)
        /*04f4*/ 	.word	0x00000000


	//----- nvinfo : EIATTR_REGCOUNT
	.align		4
.L_249:
        /*04f8*/ 	.byte	0x04, 0x2f
        /*04fa*/ 	.short	(.L_251 - .L_250)
	.align		4
.L_250:
        /*04fc*/ 	.word	index@(_ZN2at6native18elementwise_kernelILi128ELi4EZNS0_22gpu_kernel_impl_nocastIZZZNS0_60_GLOBAL__N__171e0b9f_22_ActivationEluKernel_cu_1520ed90_290019elu_backward_kernelERNS_18TensorIteratorBaseERKN3c106ScalarES9_S9_bENKUlvE_clEvENKUlvE2_clEvEUlNS6_8BFloat16ESC_E_EEvS5_RKT_EUliE_EEviT1_)
        /*0500*/ 	.word	0x00000014


	//----- nvinfo : EIATTR_FRAME_SIZE
	.align		4
.L_251:
        /*0504*/ 	.byte	0x04, 0x11
        /*0506*/ 	.short	(.L_253 - .L_252)
	.align		4
.L_252:
        /*0508*/ 	.word	index@(_ZN2at6native18elementwise_kernelILi128ELi4EZNS0_22gpu_kernel_impl_nocastIZZZNS0_60_GLOBAL__N__171e0b9f_22_ActivationEluKernel_cu_1520ed90_290019elu_backward_kernelERNS_18TensorIteratorBaseERKN3c106ScalarES9_S9_bENKUlvE_clEvENKUlvE2_clEvEUlNS6_8BFloat16ESC_E_EEvS5_RKT_EUliE_EEviT1_)
        /*050c*/ 	.word	0x00000000


	//----- nvinfo : EIATTR_REGCOUNT
	.align		4
.L_253:
        /*0510*/ 	.byte	0x04, 0x2f
        /*0512*/ 	.short	(.L_255 - .L_254)
	.align		4
.L_254:
        /*0514*/ 	.word	index@(_ZN2at6native27unrolled_elementwise_kernelIZZZNS0_60_GLOBAL__N__171e0b9f_22_ActivationEluKernel_cu_1520ed90_290019elu_backward_kernelERNS_18TensorIteratorBaseERKN3c106ScalarES8_S8_bENKUlvE_clEvENKUlvE2_clEvEUlNS5_8BFloat16ESB_E_St5arrayIPcLm3EELi4E23TrivialOffsetCalculatorILi2EjESG_ILi1EjENS0_6memory12LoadWithCastILi2EEENSJ_13StoreWithCastILi1EEEEEviT_T0_T2_T3_T4_T5_)
        /*0518*/ 	.word	0x0000001f


	//----- nvinfo : EIATTR_FRAME_SIZE
	.align		4
.L_255:
        /*051c*/ 	.byte	0x04, 0x11
        /*051e*/ 	.short	(.L_257 - .L_256)
	.align		4
.L_256:
        /*0520*/ 	.word	index@(_ZN2at6native27unrolled_elementwise_kernelIZZZNS0_60_GLOBAL__N__171e0b9f_22_ActivationEluKernel_cu_1520ed90_290019elu_backward_kernelERNS_18TensorIteratorBaseERKN3c106ScalarES8_S8_bENKUlvE_clEvENKUlvE2_clEvEUlNS5_8BFloat16ESB_E_St5arrayIPcLm3EELi4E23TrivialOffsetCalculatorILi2EjESG_ILi1EjENS0_6memory12LoadWithCastILi2EEENSJ_13StoreWithCastILi1EEEEEviT_T0_T2_T3_T4_T5_)
        /*0524*/ 	.word	0x00000000


	//----- nvinfo : EIATTR_REGCOUNT
	.align		4
.L_257:
        /*0528*/ 	.byte	0x04, 0x2f
        /*052a*/ 	.short	(.L_259 - .L_258)
	.align		4
.L_258:
        /*052c*/ 	.word	index@(_ZN2at6native18elementwise_kernelILi128ELi4EZNS0_15gpu_kernel_implIZZZNS0_60_GLOBAL__N__171e0b9f_22_ActivationEluKernel_cu_1520ed90_290019elu_backward_kernelERNS_18TensorIteratorBaseERKN3c106ScalarES9_S9_bENKUlvE_clEvENKUlvE2_clEvEUlNS6_8BFloat16ESC_E_EEvS5_RKT_EUliE_EEviT1_)
        /*0530*/ 	.word	0x00000018


	//----- nvinfo : EIATTR_FRAME_SIZE
	.align		4
.L_259:
        /*0534*/ 	.byte	0x04, 0x11
        /*0536*/ 	.short	(.L_261 - .L_260)
	.align		4
.L_260:
        /*0538*/ 	.word	index@(_ZN2at6native18elementwise_kernelILi128ELi4EZNS0_15gpu_kernel_implIZZZNS0_60_GLOBAL__N__171e0b9f_22_ActivationEluKernel_cu_1520ed90_290019elu_backward_kernelERNS_18TensorIteratorBaseERKN3c106ScalarES9_S9_bENKUlvE_clEvENKUlvE2_clEvEUlNS6_8BFloat16ESC_E_EEvS5_RKT_EUliE_EEviT1_)
        /*053c*/ 	.word	0x00000000


	//----- nvinfo : EIATTR_MIN_STACK_SIZE
	.align		4
.L_261:
        /*0540*/ 	.byte	0x04, 0x12
        /*0542*/ 	.short	(.L_263 - .L_262)
	.align		4
.L_262:
        /*0544*/ 	.word	index@(_ZN2at6native18elementwise_kernelILi128ELi4EZNS0_15gpu_kernel_implIZZZNS0_60_GLOBAL__N__171e0b9f_22_ActivationEluKernel_cu_1520ed90_290019elu_backward_kernelERNS_18TensorIteratorBaseERKN3c106ScalarES9_S9_bENKUlvE_clEvENKUlvE2_clEvEUlNS6_8BFloat16ESC_E_EEvS5_RKT_EUliE_EEviT1_)
        /*0548*/ 	.word	0x00000000


	//----- nvinfo : EIATTR_MIN_STACK_SIZE
	.align		4
.L_263:
        /*054c*/ 	.byte	0x04, 0x12
        /*054e*/ 	.short	(.L_265 - .L_264)
	.align		4
.L_264:
        /*0550*/ 	.word	index@(_ZN2at6native27unrolled_elementwise_kernelIZZZNS0_60_GLOBAL__N__171e0b9f_22_ActivationEluKernel_cu_1520ed90_290019elu_backward_kernelERNS_18TensorIteratorBaseERKN3c106ScalarES8_S8_bENKUlvE_clEvENKUlvE2_clEvEUlNS5_8BFloat16ESB_E_St5arrayIPcLm3EELi4E23TrivialOffsetCalculatorILi2EjESG_ILi1EjENS0_6memory12LoadWithCastILi2EEENSJ_13StoreWithCastILi1EEEEEviT_T0_T2_T3_T4_T5_)
        /*0554*/ 	.word	0x00000000


	//----- nvinfo : EIATTR_MIN_STACK_SIZE
	.align		4
.L_265:
        /*0558*/ 	.byte	0x04, 0x12
        /*055a*/ 	.short	(.L_267 - .L_266)
	.align		4
.L_266:
        /*055c*/ 	.word	index@(_ZN2at6native18elementwise_kernelILi128ELi4EZNS0_22gpu_kernel_impl_nocastIZZZNS0_60_GLOBAL__N__171e0b9f_22_ActivationEluKernel_cu_1520ed90_290019elu_backward_kernelERNS_18TensorIteratorBaseERKN3c106ScalarES9_S9_bENKUlvE_clEvENKUlvE2_clEvEUlNS6_8BFloat16ESC_E_EEvS5_RKT_EUliE_EEviT1_)
        /*0560*/ 	.word	0x00000000


	//----- nvinfo : EIATTR_MIN_STACK_SIZE
	.align		4
.L_267:
        /*0564*/ 	.byte	0x04, 0x12
        /*0566*/ 	.short	(.L_269 - .L_268)
	.align		4
.L_268:
        /*0568*/ 	.word	index@(_ZN2at6native27unrolled_elementwise_kernelIZZZNS0_60_GLOBAL__N__171e0b9f_22_ActivationEluKernel_cu_1520ed90_290019elu_backward_kernelERNS_18TensorIteratorBaseERKN3c106ScalarES8_S8_bENKUlvE_clEvENKUlvE2_clEvEUlNS5_8BFloat16ESB_E_St5arrayIPcLm3EELi4E23TrivialOffsetCalculatorILi2EjESG_ILi1EjENS0_6memory15LoadWithoutCastENSJ_16StoreWithoutCastEEEviT_T0_T2_T3_T4_T5_)
        /*056c*/ 	.word	0x00000000


	//----- nvinfo : EIATTR_MIN_STACK_SIZE
	.align		4
.L_269:
        /*0570*/ 	.byte	0x04, 0x12
        /*0572*/ 	.short	(.L_271 - .L_270)
	.align		4
.L_270:
        /*0574*/ 	.word	index@(_ZN2at6native29vectorized_elementwise_kernelILi2EZZZNS0_60_GLOBAL__N__171e0b9f_22_ActivationEluKernel_cu_1520ed90_290019elu_backward_kernelERNS_18TensorIteratorBaseERKN3c106ScalarES8_S8_bENKUlvE_clEvENKUlvE2_clEvEUlNS5_8BFloat16ESB_E_St5arrayIPcLm3EEEEviT0_T1_)
        /*0578*/ 	.word	0x00000000


	//----- nvinfo : EIATTR_MIN_STACK_SIZE
	.align		4
.L_271:
        /*057c*/ 	.byte	0x04, 0x12
        /*057e*/ 	.short	(.L_273 - .L_272)
	.align		4
.L_272:
        /*0580*/ 	.word	index@(_ZN2at6native29vectorized_elementwise_kernelILi4EZZZNS0_60_GLOBAL__N__171e0b9f_22_ActivationEluKernel_cu_1520ed90_290019elu_backward_kernelERNS_18TensorIteratorBaseERKN3c106ScalarES8_S8_bENKUlvE_clEvENKUlvE2_clEvEUlNS5_8BFloat16ESB_E_St5arrayIPcLm3EEEEviT0_T1_)
        /*0584*/ 	.word	0x00000000


	//----- nvinfo : EIATTR_MIN_STACK_SIZE
	.align		4
.L_273:
        /*0588*/ 	.byte	0x04, 0x12
        /*058a*/ 	.short	(.L_275 - .L_274)
	.align		4
.L_274:
        /*058c*/ 	.word	index@(_ZN2at6native29vectorized_elementwise_kernelILi8EZZZNS0_60_GLOBAL__N__171e0b9f_22_ActivationEluKernel_cu_1520ed90_290019elu_backward_kernelERNS_18TensorIteratorBaseERKN3c106ScalarES8_S8_bENKUlvE_clEvENKUlvE2_clEvEUlNS5_8BFloat16ESB_E_St5arrayIPcLm3EEEEviT0_T1_)
        /*0590*/ 	.word	0x00000000


	//----- nvinfo : EIATTR_MIN_STACK_SIZE
	.align		4
.L_275:
        /*0594*/ 	.byte	0x04, 0x12
        /*0596*/ 	.short	(.L_277 - .L_276)
	.align		4
.L_276:
        /*0598*/ 	.word	index@(_ZN2at6native18elementwise_kernelILi128ELi4EZNS0_15gpu_kernel_implIZZZNS0_60_GLOBAL__N__171e0b9f_22_ActivationEluKernel_cu_1520ed90_290019elu_backward_kernelERNS_18TensorIteratorBaseERKN3c106ScalarES9_S9_bENKUlvE_clEvENKUlvE1_clEvEUlNS6_4HalfESC_E_EEvS5_RKT_EUliE_EEviT1_)
        /*059c*/ 	.word	0x00000000


	//----- nvinfo : EIATTR_MIN_STACK_SIZE
	.align		4
.L_277:
        /*05a0*/ 	.byte	0x04, 0x12
        /*05a2*/ 	.short	(.L_279 - .L_278)
	.align		4
.L_278:
        /*05a4*/ 	.word	index@(_ZN2at6native27unrolled_elementwise_kernelIZZZNS0_60_GLOBAL__N__171e0b9f_22_ActivationEluKernel_cu_1520ed90_290019elu_backward_kernelERNS_18TensorIteratorBaseERKN3c106ScalarES8_S8_bENKUlvE_clEvENKUlvE1_clEvEUlNS5_4HalfESB_E_St5arrayIPcLm3EELi4E23TrivialOffsetCalculatorILi2EjESG_ILi1EjENS0_6memory12LoadWithCastILi2EEENSJ_13StoreWithCastILi1EEEEEviT_T0_T2_T3_T4_T5_)
        /*05a8*/ 	.word	0x00000000


	//----- nvinfo : EIATTR_MIN_STACK_SIZE
	.align		4
.L_279:
        /*05ac*/ 	.byte	0x04, 0x12
        /*05ae*/ 	.short	(.L_281 - .L_280)
	.align		4
.L_280:
        /*05b0*/ 	.word	index@(_ZN2at6native18elementwise_kernelILi128ELi4EZNS0_22gpu_kernel_impl_nocastIZZZNS0_60_GLOBAL__N__171e0b9f_22_ActivationEluKernel_cu_1520ed90_290019elu_backward_kernelERNS_18TensorIteratorBaseERKN3c106ScalarES9_S9_bENKUlvE_clEvENKUlvE1_clEvEUlNS6_4HalfESC_E_EEvS5_RKT_EUliE_EEviT1_)
        /*05b4*/ 	.word	0x00000000


	//----- nvinfo : EIATTR_MIN_STACK_SIZE
	.align		4
.L_281:
        /*05b8*/ 	.byte	0x04, 0x12
        /*05ba*/ 	.short	(.L_283 - .L_282)
	.align		4
.L_282:
        /*05bc*/ 	.word	index@(_ZN2at6native27unrolled_elementwise_kernelIZZZNS0_60_GLOBAL__N__171e0b9f_22_ActivationEluKernel_cu_1520ed90_290019elu_backward_kernelERNS_18TensorIteratorBaseERKN3c106ScalarES8_S8_bENKUlvE_clEvENKUlvE1_clEvEUlNS5_4HalfESB_E_St5arrayIPcLm3EELi4E23TrivialOffsetCalculatorILi2EjESG_ILi1EjENS0_6memory15LoadWithoutCastENSJ_16StoreWithoutCastEEEviT_T0_T2_T3_T4_T5_)
        /*05c0*/ 	.word	0x00000000


	//----- nvinfo : EIATTR_MIN_STACK_SIZE
	.align		4
.L_283:
        /*05c4*/ 	.byte	0x04, 0x12
        /*05c6*/ 	.short	(.L_285 - .L_284)
	.align		4
.L_284:
        /*05c8*/ 	.word	index@(_ZN2at6native29vectorized_elementwise_kernelILi2EZZZNS0_60_GLOBAL__N__171e0b9f_22_ActivationEluKernel_cu_1520ed90_290019elu_backward_kernelERNS_18TensorIteratorBaseERKN3c106ScalarES8_S8_bENKUlvE_clEvENKUlvE1_clEvEUlNS5_4HalfESB_E_St5arrayIPcLm3EEEEviT0_T1_)
        /*05cc*/ 	.word	0x00000000


	//----- nvinfo : EIATTR_MIN_STACK_SIZE
	.align		4
.L_285:
        /*05d0*/ 	.byte	0x04, 0x12
        /*05d2*/ 	.short	(.L_287 - .L_286)
	.align		4
.L_286:
        /*05d4*/ 	.word	index@(_ZN2at6native29vectorized_elementwise_kernelILi4EZZZNS0_60_GLOBAL__N__171e0b9f_22_ActivationEluKernel_cu_1520ed90_290019elu_backward_kernelERNS_18TensorIteratorBaseERKN3c106ScalarES8_S8_bENKUlvE_clEvENKUlvE1_clEvEUlNS5_4HalfESB_E_St5arrayIPcLm3EEEEviT0_T1_)
        /*05d8*/ 	.word	0x00000000


	//----- nvinfo : EIATTR_MIN_STACK_SIZE
	.align		4
.L_287:
        /*05dc*/ 	.byte	0x04, 0x12
        /*05de*/ 	.short	(.L_289 - .L_288)
	.align		4
.L_288:
        /*05e0*/ 	.word	index@(_ZN2at6native29vectorized_elementwise_kernelILi8EZZZNS0_60_GLOBAL__N__171e0b9f_22_ActivationEluKernel_cu_1520ed90_290019elu_backward_kernelERNS_18TensorIteratorBaseERKN3c106ScalarES8_S8_bENKUlvE_clEvENKUlvE1_clEvEUlNS5_4HalfESB_E_St5arrayIPcLm3EEEEviT0_T1_)
        /*05e4*/ 	.word	0x00000000


	//----- nvinfo : EIATTR_MIN_STACK_SIZE
	.align		4
.L_289:
        /*05e8*/ 	.byte	0x04, 0x12
        /*05ea*/ 	.short	(.L_291 - .L_290)
	.align		4
.L_290:
        /*05ec*/ 	.word	index@(_ZN2at6native18elementwise_kernelILi128ELi4EZNS0_15gpu_kernel_implIZZZNS0_60_GLOBAL__N__171e0b9f_22_ActivationEluKernel_cu_1520ed90_290019elu_backward_kernelERNS_18TensorIteratorBaseERKN3c106ScalarES9_S9_bENKUlvE_clEvENKUlvE0_clEvEUlffE_EEvS5_RKT_EUliE_EEviT1_)
        /*05f0*/ 	.word	0x00000000


	//----- nvinfo : EIATTR_MIN_STACK_SIZE
	.align		4
.L_291:
        /*05f4*/ 	.byte	0x04, 0x12
        /*05f6*/ 	.short	(.L_293 - .L_292)
	.align		4
.L_292:
        /*05f8*/ 	.word	index@(_ZN2at6native27unrolled_elementwise_kernelIZZZNS0_60_GLOBAL__N__171e0b9f_22_ActivationEluKernel_cu_1520ed90_290019elu_backward_kernelERNS_18TensorIteratorBaseERKN3c106ScalarES8_S8_bENKUlvE_clEvENKUlvE0_clEvEUlffE_St5arrayIPcLm3EELi4E23TrivialOffsetCalculatorILi2EjESF_ILi1EjENS0_6memory12LoadWithCastILi2EEENSI_13StoreWithCastILi1EEEEEviT_T0_T2_T3_T4_T5_)
        /*05fc*/ 	.word	0x00000000


	//----- nvinfo : EIATTR_MIN_STACK_SIZE
	.align		4
.L_293:
        /*0600*/ 	.byte	0x04, 0x12
        /*0602*/ 	.short	(.L_295 - .L_294)
	.align		4
.L_294:
        /*0604*/ 	.word	index@(_ZN2at6native18elementwise_kernelILi128ELi2EZNS0_22gpu_kernel_impl_nocastIZZZNS0_60_GLOBAL__N__171e0b9f_22_ActivationEluKernel_cu_1520ed90_290019elu_backward_kernelERNS_18TensorIteratorBaseERKN3c106ScalarES9_S9_bENKUlvE_clEvENKUlvE0_clEvEUlffE_EEvS5_RKT_EUliE_EEviT1_)
        /*0608*/ 	.word	0x00000000


	//----- nvinfo : EIATTR_MIN_STACK_SIZE
	.align		4
.L_295:
        /*060c*/ 	.byte	0x04, 0x12
        /*060e*/ 	.short	(.L_297 - .L_296)
	.align		4
.L_296:
        /*0610*/ 	.word	index@(_ZN2at6native27unrolled_elementwise_kernelIZZZNS0_60_GLOBAL__N__171e0b9f_22_ActivationEluKernel_cu_1520ed90_290019elu_backward_kernelERNS_18TensorIteratorBaseERKN3c106ScalarES8_S8_bENKUlvE_clEvENKUlvE0_clEvEUlffE_St5arrayIPcLm3EELi4E23TrivialOffsetCalculatorILi2EjESF_ILi1EjENS0_6memory15LoadWithoutCastENSI_16StoreWithoutCastEEEviT_T0_T2_T3_T4_T5_)
        /*0614*/ 	.word	0x00000000


	//----- nvinfo : EIATTR_MIN_STACK_SIZE
	.align		4
.L_297:
        /*0618*/ 	.byte	0x04, 0x12
        /*061a*/ 	.short	(.L_299 - .L_298)
	.align		4
.L_298:
        /*061c*/ 	.word	index@(_ZN2at6native29vectorized_elementwise_kernelILi2EZZZNS0_60_GLOBAL__N__171e0b9f_22_ActivationEluKernel_cu_1520ed90_290019elu_backward_kernelERNS_18TensorIteratorBaseERKN3c106ScalarES8_S8_bENKUlvE_clEvENKUlvE0_clEvEUlffE_St5arrayIPcLm3EEEEviT0_T1_)
        /*0620*/ 	.word	0x00000000


	//----- nvinfo : EIATTR_MIN_STACK_SIZE
	.align		4
.L_299:
        /*0624*/ 	.byte	0x04, 0x12
        /*0626*/ 	.short	(.L_301 - .L_300)
	.align		4
.L_300:
        /*0628*/ 	.word	index@(_ZN2at6native29vectorized_elementwise_kernelILi4EZZZNS0_60_GLOBAL__N__171e0b9f_22_ActivationEluKernel_cu_1520ed90_290019elu_backward_kernelERNS_18TensorIteratorBaseERKN3c106ScalarES8_S8_bENKUlvE_clEvENKUlvE0_clEvEUlffE_St5arrayIPcLm3EEEEviT0_T1_)
        /*062c*/ 	.word	0x00000000


	//----- nvinfo : EIATTR_MIN_STACK_SIZE
	.align		4
.L_301:
        /*0630*/ 	.byte	0x04, 0x12
        /*0632*/ 	.short	(.L_303 - .L_302)
	.align		4
.L_302:
        /*0634*/ 	.word	index@(_ZN2at6native29vectorized_elementwise_kernelILi8EZZZNS0_60_GLOBAL__N__171e0b9f_22_ActivationEluKernel_cu_1520ed90_290019elu_backward_kernelERNS_18TensorIteratorBaseERKN3c106ScalarES8_S8_bENKUlvE_clEvENKUlvE0_clEvEUlffE_St5arrayIPcLm3EEEEviT0_T1_)
        /*0638*/ 	.word	0x00000000


	//----- nvinfo : EIATTR_MIN_STACK_SIZE
	.align		4
.L_303:
        /*063c*/ 	.byte	0x04, 0x12
        /*063e*/ 	.short	(.L_305 - .L_304)
	.align		4
.L_304:
        /*0640*/ 	.word	index@(_ZN2at6native18elementwise_kernelILi128ELi4EZNS0_15gpu_kernel_implIZZZNS0_60_GLOBAL__N__171e0b9f_22_ActivationEluKernel_cu_1520ed90_290019elu_backward_kernelERNS_18TensorIteratorBaseERKN3c106ScalarES9_S9_bENKUlvE_clEvENKUlvE_clEvEUlddE_EEvS5_RKT_EUliE_EEviT1_)
        /*0644*/ 	.word	0x00000000


	//----- nvinfo : EIATTR_MIN_STACK_SIZE
	.align		4
.L_305:
        /*0648*/ 	.byte	0x04, 0x12
        /*064a*/ 	.short	(.L_307 - .L_306)
	.align		4
.L_306:
        /*064c*/ 	.word	index@(_ZN2at6native27unrolled_elementwise_kernelIZZZNS0_60_GLOBAL__N__171e0b9f_22_ActivationEluKernel_cu_1520ed90_290019elu_backward_kernelERNS_18TensorIteratorBaseERKN3c106ScalarES8_S8_bENKUlvE_clEvENKUlvE_clEvEUlddE_St5arrayIPcLm3EELi4E23TrivialOffsetCalculatorILi2EjESF_ILi1EjENS0_6memory12LoadWithCastILi2EEENSI_13StoreWithCastILi1EEEEEviT_T0_T2_T3_T4_T5_)
        /*0650*/ 	.word	0x00000000


	//----- nvinfo : EIATTR_MIN_STACK_SIZE
	.align		4
.L_307:
        /*0654*/ 	.byte	0x04, 0x12
        /*0656*/ 	.short	(.L_309 - .L_308)
	.align		4
.L_308:
        /*0658*/ 	.word	index@(_ZN2at6native18elementwise_kernelILi128ELi2EZNS0_22gpu_kernel_impl_nocastIZZZNS0_60_GLOBAL__N__171e0b9f_22_ActivationEluKernel_cu_1520ed90_290019elu_backward_kernelERNS_18TensorIteratorBaseERKN3c106ScalarES9_S9_bENKUlvE_clEvENKUlvE_clEvEUlddE_EEvS5_RKT_EUliE_EEviT1_)
        /*065c*/ 	.word	0x00000000


	//----- nvinfo : EIATTR_MIN_STACK_SIZE
	.align		4
.L_309:
        /*0660*/ 	.byte	0x04, 0x12
        /*0662*/ 	.short	(.L_311 - .L_310)
	.align		4
.L_310:
        /*0664*/ 	.word	index@(_ZN2at6native27unrolled_elementwise_kernelIZZZNS0_60_GLOBAL__N__171e0b9f_22_ActivationEluKernel_cu_1520ed90_290019elu_backward_kernelERNS_18TensorIteratorBaseERKN3c106ScalarES8_S8_bENKUlvE_clEvENKUlvE_clEvEUlddE_St5arrayIPcLm3EELi4E23TrivialOffsetCalculatorILi2EjESF_ILi1EjENS0_6memory15LoadWithoutCastENSI_16StoreWithoutCastEEEviT_T0_T2_T3_T4_T5_)
        /*0668*/ 	.word	0x00000000


	//----- nvinfo : EIATTR_MIN_STACK_SIZE
	.align		4
.L_311:
        /*066c*/ 	.byte	0x04, 0x12
        /*066e*/ 	.short	(.L_313 - .L_312)
	.align		4
.L_312:
        /*0670*/ 	.word	index@(_ZN2at6native29vectorized_elementwise_kernelILi2EZZZNS0_60_GLOBAL__N__171e0b9f_22_ActivationEluKernel_cu_1520ed90_290019elu_backward_kernelERNS_18TensorIteratorBaseERKN3c106ScalarES8_S8_bENKUlvE_clEvENKUlvE_clEvEUlddE_St5arrayIPcLm3EEEEviT0_T1_)
        /*0674*/ 	.word	0x00000000


	//----- nvinfo : EIATTR_MIN_STACK_SIZE
	.align		4
.L_313:
        /*0678*/ 	.byte	0x04, 0x12
        /*067a*/ 	.short	(.L_315 - .L_314)
	.align		4
.L_314:
        /*067c*/ 	.word	index@(_ZN2at6native29vectorized_elementwise_kernelILi4EZZZNS0_60_GLOBAL__N__171e0b9f_22_ActivationEluKernel_cu_1520ed90_290019elu_backward_kernelERNS_18TensorIteratorBaseERKN3c106ScalarES8_S8_bENKUlvE_clEvENKUlvE_clEvEUlddE_St5arrayIPcLm3EEEEviT0_T1_)
        /*0680*/ 	.word	0x00000000


	//----- nvinfo : EIATTR_MIN_STACK_SIZE
	.align		4
.L_315:
        /*0684*/ 	.byte	0x04, 0x12
        /*0686*/ 	.short	(.L_317 - .L_316)
	.align		4
.L_316:
        /*0688*/ 	.word	index@(_ZN2at6native29vectorized_elementwise_kernelILi8EZZZNS0_60_GLOBAL__N__171e0b9f_22_ActivationEluKernel_cu_1520ed90_290019elu_backward_kernelERNS_18TensorIteratorBaseERKN3c106ScalarES8_S8_bENKUlvE_clEvENKUlvE_clEvEUlddE_St5arrayIPcLm3EEEEviT0_T1_)
        /*068c*/ 	.word	0x00000000


	//----- nvinfo : EIATTR_MIN_STACK_SIZE
	.align		4
.L_317:
        /*0690*/ 	.byte	0x04, 0x12
        /*0692*/ 	.short	(.L_319 - .L_318)
	.align		4
.L_318:
        /*0694*/ 	.word	index@(_ZN2at6native18elementwise_kernelILi128ELi4EZNS0_15gpu_kernel_implIZZZNS0_60_GLOBAL__N__171e0b9f_22_ActivationEluKernel_cu_1520ed90_290010elu_kernelERNS_18TensorIteratorBaseERKN3c106ScalarES9_S9_ENKUlvE_clEvENKUlvE2_clEvEUlNS6_8BFloat16EE_EEvS5_RKT_EUliE_EEviT1_)
        /*0698*/ 	.word	0x00000000


	//----- nvinfo : EIATTR_MIN_STACK_SIZE
	.align		4
.L_319:
        /*069c*/ 	.byte	0x04, 0x12
        /*069e*/ 	.short	(.L_321 - .L_320)
	.align		4
.L_320:
        /*06a0*/ 	.word	index@(_ZN2at6native27unrolled_elementwise_kernelIZZZNS0_60_GLOBAL__N__171e0b9f_22_ActivationEluKernel_cu_1520ed90_290010elu_kernelERNS_18TensorIteratorBaseERKN3c106ScalarES8_S8_ENKUlvE_clEvENKUlvE2_clEvEUlNS5_8BFloat16EE_St5arrayIPcLm2EELi4E23TrivialOffsetCalculatorILi1EjESH_NS0_6memory12LoadWithCastILi1EEENSI_13StoreWithCastILi1EEEEEviT_T0_T2_T3_T4_T5_)
        /*06a4*/ 	.word	0x00000000


	//----- nvinfo : EIATTR_MIN_STACK_SIZE
	.align		4
.L_321:
        /*06a8*/ 	.byte	0x04, 0x12
        /*06aa*/ 	.short	(.L_323 - .L_322)
	.align		4
.L_322:
        /*06ac*/ 	.word	index@(_ZN2at6native18elementwise_kernelILi128ELi4EZNS0_22gpu_kernel_impl_nocastIZZZNS0_60_GLOBAL__N__171e0b9f_22_ActivationEluKernel_cu_1520ed90_290010elu_kernelERNS_18TensorIteratorBaseERKN3c106ScalarES9_S9_ENKUlvE_clEvENKUlvE2_clEvEUlNS6_8BFloat16EE_EEvS5_RKT_EUliE_EEviT1_)
        /*06b0*/ 	.word	0x00000000


	//----- nvinfo : EIATTR_MIN_STACK_SIZE
	.align		4
.L_323:
        /*06b4*/ 	.byte	0x04, 0x12
        /*06b6*/ 	.short	(.L_325 - .L_324)
	.align		4
.L_324:
        /*06b8*/ 	.word	index@(_ZN2at6native27unrolled_elementwise_kernelIZZZNS0_60_GLOBAL__N__171e0b9f_22_ActivationEluKernel_cu_1520ed90_290010elu_kernelERNS_18TensorIteratorBaseERKN3c106ScalarES8_S8_ENKUlvE_clEvENKUlvE2_clEvEUlNS5_8BFloat16EE_St5arrayIPcLm2EELi4E23TrivialOffsetCalculatorILi1EjESH_NS0_6memory15LoadWithoutCastENSI_16StoreWithoutCastEEEviT_T0_T2_T3_T4_T5_)
        /*06bc*/ 	.word	0x00000000


	//----- nvinfo : EIATTR_MIN_STACK_SIZE
	.align		4
.L_325:
        /*06c0*/ 	.byte	0x04, 0x12
        /*06c2*/ 	.short	(.L_327 - .L_326)
	.align		4
.L_326:
        /*06c4*/ 	.word	index@(_ZN2at6native29vectorized_elementwise_kernelILi2EZZZNS0_60_GLOBAL__N__171e0b9f_22_ActivationEluKernel_cu_1520ed90_290010elu_kernelERNS_18TensorIteratorBaseERKN3c106ScalarES8_S8_ENKUlvE_clEvENKUlvE2_clEvEUlNS5_8BFloat16EE_St5arrayIPcLm2EEEEviT0_T1_)
        /*06c8*/ 	.word	0x00000000


	//----- nvinfo : EIATTR_MIN_STACK_SIZE
	.align		4
.L_327:
        /*06cc*/ 	.byte	0x04, 0x12
        /*06ce*/ 	.short	(.L_329 - .L_328)
	.align		4
.L_328:
        /*06d0*/ 	.word	index@(_ZN2at6native29vectorized_elementwise_kernelILi4EZZZNS0_60_GLOBAL__N__171e0b9f_22_ActivationEluKernel_cu_1520ed90_290010elu_kernelERNS_18TensorIteratorBaseERKN3c106ScalarES8_S8_ENKUlvE_clEvENKUlvE2_clEvEUlNS5_8BFloat16EE_St5arrayIPcLm2EEEEviT0_T1_)
        /*06d4*/ 	.word	0x00000000


	//----- nvinfo : EIATTR_MIN_STACK_SIZE
	.align		4
.L_329:
        /*06d8*/ 	.byte	0x04, 0x12
        /*06da*/ 	.short	(.L_331 - .L_330)
	.align		4
.L_330:
        /*06dc*/ 	.word	index@(_ZN2at6native29vectorized_elementwise_kernelILi8EZZZNS0_60_GLOBAL__N__171e0b9f_22_ActivationEluKernel_cu_1520ed90_290010elu_kernelERNS_18TensorIteratorBaseERKN3c106ScalarES8_S8_ENKUlvE_clEvENKUlvE2_clEvEUlNS5_8BFloat16EE_St5arrayIPcLm2EEEEviT0_T1_)
        /*06e0*/ 	.word	0x00000000


	//----- nvinfo : EIATTR_MIN_STACK_SIZE
	.align		4
.L_331:
        /*06e4*/ 	.byte	0x04, 0x12
        /*06e6*/ 	.short	(.L_333 - .L_332)
	.align		4
.L_332:
        /*06e8*/ 	.word	index@(_ZN2at6native18elementwise_kernelILi128ELi4EZNS0_15gpu_kernel_implIZZZNS0_60_GLOBAL__N__171e0b9f_22_ActivationEluKernel_cu_1520ed90_290010elu_kernelERNS_18TensorIteratorBaseERKN3c106ScalarES9_S9_ENKUlvE_clEvENKUlvE1_clEvEUlNS6_4HalfEE_EEvS5_RKT_EUliE_EEviT1_)
        /*06ec*/ 	.word	0x00000000


	//----- nvinfo : EIATTR_MIN_STACK_SIZE
	.align		4
.L_333:
        /*06f0*/ 	.byte	0x04, 0x12
        /*06f2*/ 	.short	(.L_335 - .L_334)
	.align		4
.L_334:
        /*06f4*/ 	.word	index@(_ZN2at6native27unrolled_elementwise_kernelIZZZNS0_60_GLOBAL__N__171e0b9f_22_ActivationEluKernel_cu_1520ed90_290010elu_kernelERNS_18TensorIteratorBaseERKN3c106ScalarES8_S8_ENKUlvE_clEvENKUlvE1_clEvEUlNS5_4HalfEE_St5arrayIPcLm2EELi4E23TrivialOffsetCalculatorILi1EjESH_NS0_6memory12LoadWithCastILi1EEENSI_13StoreWithCastILi1EEEEEviT_T0_T2_T3_T4_T5_)
        /*06f8*/ 	.word	0x00000000


	//----- nvinfo : EIATTR_MIN_STACK_SIZE
	.align		4
.L_335:
        /*06fc*/ 	.byte	0x04, 0x12
        /*06fe*/ 	.short	(.L_337 - .L_336)
	.align		4
.L_336:
        /*0700*/ 	.word	index@(_ZN2at6native18elementwise_kernelILi128ELi4EZNS0_22gpu_kernel_impl_nocastIZZZNS0_60_GLOBAL__N__171e0b9f_22_ActivationEluKernel_cu_1520ed90_290010elu_kernelERNS_18TensorIteratorBaseERKN3c106ScalarES9_S9_ENKUlvE_clEvENKUlvE1_clEvEUlNS6_4HalfEE_EEvS5_RKT_EUliE_EEviT1_)
        /*0704*/ 	.word	0x00000000


	//----- nvinfo : EIATTR_MIN_STACK_SIZE
	.align		4
.L_337:
        /*0708*/ 	.byte	0x04, 0x12
        /*070a*/ 	.short	(.L_339 - .L_338)
	.align		4
.L_338:
        /*070c*/ 	.word	index@(_ZN2at6native27unrolled_elementwise_kernelIZZZNS0_60_GLOBAL__N__171e0b9f_22_ActivationEluKernel_cu_1520ed90_290010elu_kernelERNS_18TensorIteratorBaseERKN3c106ScalarES8_S8_ENKUlvE_clEvENKUlvE1_clEvEUlNS5_4HalfEE_St5arrayIPcLm2EELi4E23TrivialOffsetCalculatorILi1EjESH_NS0_6memory15LoadWithoutCastENSI_16StoreWithoutCastEEEviT_T0_T2_T3_T4_T5_)
        /*0710*/ 	.word	0x00000000


	//----- nvinfo : EIATTR_MIN_STACK_SIZE
	.align		4
.L_339:
        /*0714*/ 	.byte	0x04, 0x12
        /*0716*/ 	.short	(.L_341 - .L_340)
	.align		4
.L_340:
        /*0718*/ 	.word	index@(_ZN2at6native29vectorized_elementwise_kernelILi2EZZZNS0_60_GLOBAL__N__171e0b9f_22_ActivationEluKernel_cu_1520ed90_290010elu_kernelERNS_18TensorIteratorBaseERKN3c106ScalarES8_S8_ENKUlvE_clEvENKUlvE1_clEvEUlNS5_4HalfEE_St5arrayIPcLm2EEEEviT0_T1_)
        /*071c*/ 	.word	0x00000000


	//----- nvinfo : EIATTR_MIN_STACK_SIZE
	.align		4
.L_341:
        /*0720*/ 	.byte	0x04, 0x12
        /*0722*/ 	.short	(.L_343 - .L_342)
	.align		4
.L_342:
        /*0724*/ 	.word	index@(_ZN2at6native29vectorized_elementwise_kernelILi4EZZZNS0_60_GLOBAL__N__171e0b9f_22_ActivationEluKernel_cu_1520ed90_290010elu_kernelERNS_18TensorIteratorBaseERKN3c106ScalarES8_S8_ENKUlvE_clEvENKUlvE1_clEvEUlNS5_4HalfEE_St5arrayIPcLm2EEEEviT0_T1_)
        /*0728*/ 	.word	0x00000000


	//----- nvinfo : EIATTR_MIN_STACK_SIZE
	.align		4
.L_343:
        /*072c*/ 	.byte	0x04, 0x12
        /*072e*/ 	.short	(.L_345 - .L_344)
	.align		4
.L_344:
        /*0730*/ 	.word	index@(_ZN2at6native29vectorized_elementwise_kernelILi8EZZZNS0_60_GLOBAL__N__171e0b9f_22_ActivationEluKernel_cu_1520ed90_290010elu_kernelERNS_18TensorIteratorBaseERKN3c106ScalarES8_S8_ENKUlvE_clEvENKUlvE1_clEvEUlNS5_4HalfEE_St5arrayIPcLm2EEEEviT0_T1_)
        /*0734*/ 	.word	0x00000000


	//----- nvinfo : EIATTR_MIN_STACK_SIZE
	.align		4
.L_345:
        /*0738*/ 	.byte	0x04, 0x12
        /*073a*/ 	.short	(.L_347 - .L_346)
	.align		4
.L_346:
        /*073c*/ 	.word	index@(_ZN2at6native18elementwise_kernelILi128ELi4EZNS0_15gpu_kernel_implIZZZNS0_60_GLOBAL__N__171e0b9f_22_ActivationEluKernel_cu_1520ed90_290010elu_kernelERNS_18TensorIteratorBaseERKN3c106ScalarES9_S9_ENKUlvE_clEvENKUlvE0_clEvEUlfE_EEvS5_RKT_EUliE_EEviT1_)
        /*0740*/ 	.word	0x00000000


	//----- nvinfo : EIATTR_MIN_STACK_SIZE
	.align		4
.L_347:
        /*0744*/ 	.byte	0x04, 0x12
        /*0746*/ 	.short	(.L_349 - .L_348)
	.align		4
.L_348:
        /*0748*/ 	.word	index@(_ZN2at6native27unrolled_elementwise_kernelIZZZNS0_60_GLOBAL__N__171e0b9f_22_ActivationEluKernel_cu_1520ed90_290010elu_kernelERNS_18TensorIteratorBaseERKN3c106ScalarES8_S8_ENKUlvE_clEvENKUlvE0_clEvEUlfE_St5arrayIPcLm2EELi4E23TrivialOffsetCalculatorILi1EjESG_NS0_6memory12LoadWithCastILi1EEENSH_13StoreWithCastILi1EEEEEviT_T0_T2_T3_T4_T5_)
        /*074c*/ 	.word	0x00000000


	//----- nvinfo : EIATTR_MIN_STACK_SIZE
	.align		4
.L_349:
        /*0750*/ 	.byte	0x04, 0x12
        /*0752*/ 	.short	(.L_351 - .L_350)
	.align		4
.L_350:
        /*0754*/ 	.word	index@(_ZN2at6native18elementwise_kernelILi128ELi2EZNS0_22gpu_kernel_impl_nocastIZZZNS0_60_GLOBAL__N__171e0b9f_22_ActivationEluKernel_cu_1520ed90_290010elu_kernelERNS_18TensorIteratorBaseERKN3c106ScalarES9_S9_ENKUlvE_clEvENKUlvE0_clEvEUlfE_EEvS5_RKT_EUliE_EEviT1_)
        /*0758*/ 	.word	0x00000000


	//----- nvinfo : EIATTR_MIN_STACK_SIZE
	.align		4
.L_351:
        /*075c*/ 	.byte	0x04, 0x12
        /*075e*/ 	.short	(.L_353 - .L_352)
	.align		4
.L_352:
        /*0760*/ 	.word	index@(_ZN2at6native27unrolled_elementwise_kernelIZZZNS0_60_GLOBAL__N__171e0b9f_22_ActivationEluKernel_cu_1520ed90_290010elu_kernelERNS_18TensorIteratorBaseERKN3c106ScalarES8_S8_ENKUlvE_clEvENKUlvE0_clEvEUlfE_St5arrayIPcLm2EELi4E23TrivialOffsetCalculatorILi1EjESG_NS0_6memory15LoadWithoutCastENSH_16StoreWithoutCastEEEviT_T0_T2_T3_T4_T5_)
        /*0764*/ 	.word	0x00000000


	//----- nvinfo : EIATTR_MIN_STACK_SIZE
	.align		4
.L_353:
        /*0768*/ 	.byte	0x04, 0x12
        /*076a*/ 	.short	(.L_355 - .L_354)
	.align		4
.L_354:
        /*076c*/ 	.word	index@(_ZN2at6native29vectorized_elementwise_kernelILi2EZZZNS0_60_GLOBAL__N__171e0b9f_22_ActivationEluKernel_cu_1520ed90_290010elu_kernelERNS_18TensorIteratorBaseERKN3c106ScalarES8_S8_ENKUlvE_clEvENKUlvE0_clEvEUlfE_St5arrayIPcLm2EEEEviT0_T1_)
        /*0770*/ 	.word	0x00000000


	//----- nvinfo : EIATTR_MIN_STACK_SIZE
	.align		4
.L_355:
        /*0774*/ 	.byte	0x04, 0x12
        /*0776*/ 	.short	(.L_357 - .L_356)
	.align		4
.L_356:
        /*0778*/ 	.word	index@(_ZN2at6native29vectorized_elementwise_kernelILi4EZZZNS0_60_GLOBAL__N__171e0b9f_22_ActivationEluKernel_cu_1520ed90_290010elu_kernelERNS_18TensorIteratorBaseERKN3c106ScalarES8_S8_ENKUlvE_clEvENKUlvE0_clEvEUlfE_St5arrayIPcLm2EEEEviT0_T1_)
        /*077c*/ 	.word	0x00000000


	//----- nvinfo : EIATTR_MIN_STACK_SIZE
	.align		4
.L_357:
        /*0780*/ 	.byte	0x04, 0x12
        /*0782*/ 	.short	(.L_359 - .L_358)
	.align		4
.L_358:
        /*0784*/ 	.word	index@(_ZN2at6native29vectorized_elementwise_kernelILi8EZZZNS0_60_GLOBAL__N__171e0b9f_22_ActivationEluKernel_cu_1520ed90_290010elu_kernelERNS_18TensorIteratorBaseERKN3c106ScalarES8_S8_ENKUlvE_clEvENKUlvE0_clEvEUlfE_St5arrayIPcLm2EEEEviT0_T1_)
        /*0788*/ 	.word	0x00000000


	//----- nvinfo : EIATTR_MIN_STACK_SIZE
	.align		4
.L_359:
        /*078c*/ 	.byte	0x04, 0x12
        /*078e*/ 	.short	(.L_361 - .L_360)
	.align		4
.L_360:
        /*0790*/ 	.word	index@(_ZN2at6native18elementwise_kernelILi128ELi4EZNS0_15gpu_kernel_implIZZZNS0_60_GLOBAL__N__171e0b9f_22_ActivationEluKernel_cu_1520ed90_290010elu_kernelERNS_18TensorIteratorBaseERKN3c106ScalarES9_S9_ENKUlvE_clEvENKUlvE_clEvEUldE_EEvS5_RKT_EUliE_EEviT1_)
        /*0794*/ 	.word	0x00000000


	//----- nvinfo : EIATTR_MIN_STACK_SIZE
	.align		4
.L_361:
        /*0798*/ 	.byte	0x04, 0x12
        /*079a*/ 	.short	(.L_363 - .L_362)
	.align		4
.L_362:
        /*079c*/ 	.word	index@(_ZN2at6native27unrolled_elementwise_kernelIZZZNS0_60_GLOBAL__N__171e0b9f_22_ActivationEluKernel_cu_1520ed90_290010elu_kernelERNS_18TensorIteratorBaseERKN3c106ScalarES8_S8_ENKUlvE_clEvENKUlvE_clEvEUldE_St5arrayIPcLm2EELi4E23TrivialOffsetCalculatorILi1EjESG_NS0_6memory12LoadWithCastILi1EEENSH_13StoreWithCastILi1EEEEEviT_T0_T2_T3_T4_T5_)
        /*07a0*/ 	.word	0x00000000


	//----- nvinfo : EIATTR_MIN_STACK_SIZE
	.align		4
.L_363:
        /*07a4*/ 	.byte	0x04, 0x12
        /*07a6*/ 	.short	(.L_365 - .L_364)
	.align		4
.L_364:
        /*07a8*/ 	.word	index@(_ZN2at6native18elementwise_kernelILi128ELi2EZNS0_22gpu_kernel_impl_nocastIZZZNS0_60_GLOBAL__N__171e0b9f_22_ActivationEluKernel_cu_1520ed90_290010elu_kernelERNS_18TensorIteratorBaseERKN3c106ScalarES9_S9_ENKUlvE_clEvENKUlvE_clEvEUldE_EEvS5_RKT_EUliE_EEviT1_)
        /*07ac*/ 	.word	0x00000000


	//----- nvinfo : EIATTR_MIN_STACK_SIZE
	.align		4
.L_365:
        /*07b0*/ 	.byte	0x04, 0x12
        /*07b2*/ 	.short	(.L_367 - .L_366)
	.align		4
.L_366:
        /*07b4*/ 	.word	index@(_ZN2at6native27unrolled_elementwise_kernelIZZZNS0_60_GLOBAL__N__171e0b9f_22_ActivationEluKernel_cu_1520ed90_290010elu_kernelERNS_18TensorIteratorBaseERKN3c106ScalarES8_S8_ENKUlvE_clEvENKUlvE_clEvEUldE_St5arrayIPcLm2EELi4E23TrivialOffsetCalculatorILi1EjESG_NS0_6memory15LoadWithoutCastENSH_16StoreWithoutCastEEEviT_T0_T2_T3_T4_T5_)
        /*07b8*/ 	.word	0x00000000


	//----- nvinfo : EIATTR_MIN_STACK_SIZE
	.align		4
.L_367:
        /*07bc*/ 	.byte	0x04, 0x12
        /*07be*/ 	.short	(.L_369 - .L_368)
	.align		4
.L_368:
        /*07c0*/ 	.word	index@(_ZN2at6native29vectorized_elementwise_kernelILi2EZZZNS0_60_GLOBAL__N__171e0b9f_22_ActivationEluKernel_cu_1520ed90_290010elu_kernelERNS_18TensorIteratorBaseERKN3c106ScalarES8_S8_ENKUlvE_clEvENKUlvE_clEvEUldE_St5arrayIPcLm2EEEEviT0_T1_)
        /*07c4*/ 	.word	0x00000000


	//----- nvinfo : EIATTR_MIN_STACK_SIZE
	.align		4
.L_369:
        /*07c8*/ 	.byte	0x04, 0x12
        /*07ca*/ 	.short	(.L_371 - .L_370)
	.align		4
.L_370:
        /*07cc*/ 	.word	index@(_ZN2at6native29vectorized_elementwise_kernelILi4EZZZNS0_60_GLOBAL__N__171e0b9f_22_ActivationEluKernel_cu_1520ed90_290010elu_kernelERNS_18TensorIteratorBaseERKN3c106ScalarES8_S8_ENKUlvE_clEvENKUlvE_clEvEUldE_St5arrayIPcLm2EEEEviT0_T1_)
        /*07d0*/ 	.word	0x00000000


	//----- nvinfo : EIATTR_MIN_STACK_SIZE
	.align		4
.L_371:
        /*07d4*/ 	.byte	0x04, 0x12
        /*07d6*/ 	.short	(.L_373 - .L_372)
	.align		4
.L_372:
        /*07d8*/ 	.word	index@(_ZN2at6native29vectorized_elementwise_kernelILi8EZZZNS0_60_GLOBAL__N__171e0b9f_22_ActivationEluKernel_cu_1520ed90_290010elu_kernelERNS_18TensorIteratorBaseERKN3c106ScalarES8_S8_ENKUlvE_clEvENKUlvE_clEvEUldE_St5arrayIPcLm2EEEEviT0_T1_)
        /*07dc*/ 	.word	0x00000000
.L_373:


//--------------------- .nv.compat                --------------------------
	.section	.nv.compat,"",@"SHT_CUDA_COMPAT_INFO"
	.align	4
        /*0000*/ 	.byte	0x02, 0x09, 0x01, 0x00, 0x02, 0x02, 0x01, 0x00, 0x02, 0x05, 0x05, 0x00, 0x03, 0x07, 0x01, 0x01
        /*0010*/ 	.byte	0x02, 0x03, 0x00, 0x00, 0x02, 0x06, 0x01, 0x00, 0x04, 0x0b, 0x08, 0x00, 0x00, 0x00, 0x00, 0x00
        /*0020*/ 	.byte	0x00, 0x00, 0x00, 0x00


//--------------------- .nv.info._ZN2at6native18elementwise_kernelILi128ELi4EZNS0_15gpu_kernel_implIZZZNS0_60_GLOBAL__N__171e0b9f_22_ActivationEluKernel_cu_1520ed90_290019elu_backward_kernelERNS_18TensorIteratorBaseERKN3c106ScalarES9_S9_bENKUlvE_clEvENKUlvE2_clEvEUlNS6_8BFloat16ESC_E_EEvS5_RKT_EUliE_EEviT1_ --------------------------
	.section	.nv.info._ZN2at6native18elementwise_kernelILi128ELi4EZNS0_15gpu_kernel_implIZZZNS0_60_GLOBAL__N__171e0b9f_22_ActivationEluKernel_cu_1520ed90_290019elu_backward_kernelERNS_18TensorIteratorBaseERKN3c106ScalarES9_S9_bENKUlvE_clEvENKUlvE2_clEvEUlNS6_8BFloat16ESC_E_EEvS5_RKT_EUliE_EEviT1_,"",@"SHT_CUDA_INFO"
	.sectionflags	@""
	.align	4


	//----- nvinfo : EIATTR_CUDA_API_VERSION
	.align		4
        /*0000*/ 	.byte	0x04, 0x37
        /*0002*/ 	.short	(.L_375 - .L_374)
.L_374:
        /*0004*/ 	.word	0x00000082


	//----- nvinfo : EIATTR_KPARAM_INFO
	.align		4
.L_375:
        /*0008*/ 	.byte	0x04, 0x17
        /*000a*/ 	.short	(.L_377 - .L_376)
.L_376:
        /*000c*/ 	.word	0x00000000
        /*0010*/ 	.short	0x0001
        /*0012*/ 	.short	0x0008
        /*0014*/ 	.byte	0x00, 0xf0, 0x81, 0x0a


	//----- nvinfo : EIATTR_KPARAM_INFO
	.align		4
.L_377:
        /*0018*/ 	.byte	0x04, 0x17
        /*001a*/ 	.short	(.L_379 - .L_378)
.L_378:
        /*001c*/ 	.word	0x00000000
        /*0020*/ 	.short	0x0000
        /*0022*/ 	.short	0x0000
        /*0024*/ 	.byte	0x00, 0xf0, 0x11, 0x00


	//----- nvinfo : EIATTR_SPARSE_MMA_MASK
	.align		4
.L_379:
        /*0028*/ 	.byte	0x03, 0x50
        /*002a*/ 	.short	0x0000


	//----- nvinfo : EIATTR_MAXREG_COUNT
	.align		4
        /*002c*/ 	.byte	0x03, 0x1b
        /*002e*/ 	.short	0x0080


	//----- nvinfo : EIATTR_EXTERNS
	.align		4
        /*0030*/ 	.byte	0x04, 0x0f
        /*0032*/ 	.short	(.L_381 - .L_380)


	//   ....[0]....
	.align		4
.L_380:
        /*0034*/ 	.word	index@(__assertfail)


	//----- nvinfo : EIATTR_MERCURY_ISA_VERSION
	.align		4
.L_381:
        /*0038*/ 	.byte	0x03, 0x5f
        /*003a*/ 	.short	0x0101


	//----- nvinfo : EIATTR_VRC_CTA_INIT_COUNT
	.align		4
        /*003c*/ 	.byte	0x02, 0x4a
	.zero		1
	.zero		1


	//----- nvinfo : EIATTR_SYSCALL_OFFSETS
	.align		4
        /*0040*/ 	.byte	0x04, 0x46
        /*0042*/ 	.short	(.L_383 - .L_382)


	//   ....[0]....
.L_382:
        /*0044*/ 	.word	0x000026d0


	//   ....[1]....
        /*0048*/ 	.word	0x000036f0


	//   ....[2]....
        /*004c*/ 	.word	0x000047c0


	//   ....[3]....
        /*0050*/ 	.word	0x00007010


	//   ....[4]....
        /*0054*/ 	.word	0x00008020


	//   ....[5]....
        /*0058*/ 	.word	0x00008f40


	//   ....[6]....
        /*005c*/ 	.word	0x0000b880


	//   ....[7]....
        /*0060*/ 	.word	0x0000c890


	//   ....[8]....
        /*0064*/ 	.word	0x0000d7b0


	//   ....[9]....
        /*0068*/ 	.word	0x00010110


	//   ....[10]....
        /*006c*/ 	.word	0x00011120


	//   ....[11]....
        /*0070*/ 	.word	0x00012010


	//----- nvinfo : EIATTR_EXIT_INSTR_OFFSETS
	.align		4
.L_383:
        /*0074*/ 	.byte	0x04, 0x1c
        /*0076*/ 	.short	(.L_385 - .L_384)


	//   ....[0]....
.L_384:
        /*0078*/ 	.word	0x0000da70


	//   ....[1]....
        /*007c*/ 	.word	0x00011490


	//   ....[2]....
        /*0080*/ 	.word	0x000114d0


	//   ....[3]....
        /*0084*/ 	.word	0x00011570


	//   ....[4]....
        /*0088*/ 	.word	0x000115b0


	//   ....[5]....
        /*008c*/ 	.word	0x000115f0


	//   ....[6]....
        /*0090*/ 	.word	0x00011680


	//   ....[7]....
        /*0094*/ 	.word	0x000116c0


	//   ....[8]....
        /*0098*/ 	.word	0x00011760


	//   ....[9]....
        /*009c*/ 	.word	0x000117b0


	//   ....[10]....
        /*00a0*/ 	.word	0x00011800


	//   ....[11]....
        /*00a4*/ 	.word	0x000118e0


	//   ....[12]....
        /*00a8*/ 	.word	0x00011a50


	//   ....[13]....
        /*00ac*/ 	.word	0x00011bc0


	//   ....[14]....
        /*00b0*/ 	.word	0x00011d20


	//   ....[15]....
        /*00b4*/ 	.word	0x00011d60


	//   ....[16]....
        /*00b8*/ 	.word	0x00011da0


	//   ....[17]....
        /*00bc*/ 	.word	0x00011e50


	//   ....[18]....
        /*00c0*/ 	.word	0x00011eb0


	//   ....[19]....
        /*00c4*/ 	.word	0x00012020


	//   ....[20]....
        /*00c8*/ 	.word	0x00012130


	//   ....[21]....
        /*00cc*/ 	.word	0x00012270


	//   ....[22]....
        /*00d0*/ 	.word	0x00012290


	//----- nvinfo : EIATTR_MAX_THREADS
	.align		4
.L_385:
        /*00d4*/ 	.byte	0x04, 0x05
        /*00d6*/ 	.short	(.L_387 - .L_386)
.L_386:
        /*00d8*/ 	.word	0x00000080
        /*00dc*/ 	.word	0x00000001
        /*00e0*/ 	.word	0x00000001


	//----- nvinfo : EIATTR_CRS_STACK_SIZE
	.align		4
.L_387:
        /*00e4*/ 	.byte	0x04, 0x1e
        /*00e6*/ 	.short	(.L_389 - .L_388)
.L_388:
        /*00e8*/ 	.word	0x00000000


	//----- nvinfo : EIATTR_CBANK_PARAM_SIZE
	.align		4
.L_389:
        /*00ec*/ 	.byte	0x03, 0x19
        /*00ee*/ 	.short	0x02a8


	//----- nvinfo : EIATTR_PARAM_CBANK
	.align		4
        /*00f0*/ 	.byte	0x04, 0x0a
        /*00f2*/ 	.short	(.L_391 - .L_390)
	.align		4
.L_390:
        /*00f4*/ 	.word	index@(.nv.constant0._ZN2at6native18elementwise_kernelILi128ELi4EZNS0_15gpu_kernel_implIZZZNS0_60_GLOBAL__N__171e0b9f_22_ActivationEluKernel_cu_1520ed90_290019elu_backward_kernelERNS_18TensorIteratorBaseERKN3c106ScalarES9_S9_bENKUlvE_clEvENKUlvE2_clEvEUlNS6_8BFloat16ESC_E_EEvS5_RKT_EUliE_EEviT1_)
        /*00f8*/ 	.short	0x0380
        /*00fa*/ 	.short	0x02a8


	//----- nvinfo : EIATTR_SW_WAR
	.align		4
.L_391:
        /*00fc*/ 	.byte	0x04, 0x36
        /*00fe*/ 	.short	(.L_393 - .L_392)
.L_392:
        /*0100*/ 	.word	0x00000008
.L_393:


//--------------------- .nv.info._ZN2at6native27unrolled_elementwise_kernelIZZZNS0_60_GLOBAL__N__171e0b9f_22_ActivationEluKernel_cu_1520ed90_290019elu_backward_kernelERNS_18TensorIteratorBaseERKN3c106ScalarES8_S8_bENKUlvE_clEvENKUlvE2_clEvEUlNS5_8BFloat16ESB_E_St5arrayIPcLm3EELi4E23TrivialOffsetCalculatorILi2EjESG_ILi1EjENS0_6memory12LoadWithCastILi2EEENSJ_13StoreWithCastILi1EEEEEviT_T0_T2_T3_T4_T5_ --------------------------
	.section	.nv.info._ZN2at6native27unrolled_elementwise_kernelIZZZNS0_60_GLOBAL__N__171e0b9f_22_ActivationEluKernel_cu_1520ed90_290019elu_backward_kernelERNS_18TensorIteratorBaseERKN3c106ScalarES8_S8_bENKUlvE_clEvENKUlvE2_clEvEUlNS5_8BFloat16ESB_E_St5arrayIPcLm3EELi4E23TrivialOffsetCalculatorILi2EjESG_ILi1EjENS0_6memory12LoadWithCastILi2EEENSJ_13StoreWithCastILi1EEEEEviT_T0_T2_T3_T4_T5_,"",@"SHT_CUDA_INFO"
	.sectionflags	@""
	.align	4


	//----- nvinfo : EIATTR_CUDA_API_VERSION
	.align		4
        /*0000*/ 	.byte	0x04, 0x37
        /*0002*/ 	.short	(.L_395 - .L_394)
.L_394:
        /*0004*/ 	.word	0x00000082


	//----- nvinfo : EIATTR_KPARAM_INFO
	.align		4
.L_395:
        /*0008*/ 	.byte	0x04, 0x17
        /*000a*/ 	.short	(.L_397 - .L_396)
.L_396:
        /*000c*/ 	.word	0x00000000
        /*0010*/ 	.short	0x0006
        /*0012*/ 	.short	0x0048
        /*0014*/ 	.byte	0x00, 0xf0, 0x21, 0x00


	//----- nvinfo : EIATTR_KPARAM_INFO
	.align		4
.L_397:
        /*0018*/ 	.byte	0x04, 0x17
        /*001a*/ 	.short	(.L_399 - .L_398)
.L_398:
        /*001c*/ 	.word	0x00000000
        /*0020*/ 	.short	0x0005
        /*0022*/ 	.short	0x003c
        /*0024*/ 	.byte	0x00, 0xf0, 0x31, 0x00


	//----- nvinfo : EIATTR_KPARAM_INFO
	.align		4
.L_399:
        /*0028*/ 	.byte	0x04, 0x17
        /*002a*/ 	.short	(.L_401 - .L_400)
.L_400:
        /*002c*/ 	.word	0x00000000
        /*0030*/ 	.short	0x0004
        /*0032*/ 	.short	0x0039
        /*0034*/ 	.byte	0x00, 0xf0, 0x05, 0x00


	//----- nvinfo : EIATTR_KPARAM_INFO
	.align		4
.L_401:
        /*0038*/ 	.byte	0x04, 0x17
        /*003a*/ 	.short	(.L_403 - .L_402)
.L_402:
        /*003c*/ 	.word	0x00000000
        /*0040*/ 	.short	0x0003
        /*0042*/ 	.short	0x0038
        /*0044*/ 	.byte	0x00, 0xf0, 0x05, 0x00


	//----- nvinfo : EIATTR_KPARAM_INFO
	.align		4
.L_403:
        /*0048*/ 	.byte	0x04, 0x17
        /*004a*/ 	.short	(.L_405 - .L_404)
.L_404:
        /*004c*/ 	.word	0x00000000
        /*0050*/ 	.short	0x0002
        /*0052*/ 	.short	0x0020
        /*0054*/ 	.byte	0x00, 0xf0, 0x61, 0x00


	//----- nvinfo : EIATTR_KPARAM_INFO
	.align		4
.L_405:
        /*0058*/ 	.byte	0x04, 0x17
        /*005a*/ 	.short	(.L_407 - .L_406)
.L_406:
        /*005c*/ 	.word	0x00000000
        /*0060*/ 	.short	0x0001
        /*0062*/ 	.short	0x0008
        /*0064*/ 	.byte	0x00, 0xf0, 0x61, 0x00


	//----- nvinfo : EIATTR_KPARAM_INFO
	.align		4
.L_407:
        /*0068*/ 	.byte	0x04, 0x17
        /*006a*/ 	.short	(.L_409 - .L_408)
.L_408:
        /*006c*/ 	.word	0x00000000
        /*0070*/ 	.short	0x0000
        /*0072*/ 	.short	0x0000
        /*0074*/ 	.byte	0x00, 0xf0, 0x11, 0x00


	//----- nvinfo : EIATTR_SPARSE_MMA_MASK
	.align		4
.L_409:
        /*0078*/ 	.byte	0x03, 0x50
        /*007a*/ 	.short	0x0000


	//----- nvinfo : EIATTR_MAXREG_COUNT
	.align		4
        /*007c*/ 	.byte	0x03, 0x1b
        /*007e*/ 	.short	0x00ff


	//----- nvinfo : EIATTR_EXTERNS
	.align		4
        /*0080*/ 	.byte	0x04, 0x0f
        /*0082*/ 	.short	(.L_411 - .L_410)


	//   ....[0]....
	.align		4
.L_410:
        /*0084*/ 	.word	index@(__assertfail)


	//----- nvinfo : EIATTR_MERCURY_ISA_VERSION
	.align		4
.L_411:
        /*0088*/ 	.byte	0x03, 0x5f
        /*008a*/ 	.short	0x0101


	//----- nvinfo : EIATTR_VRC_CTA_INIT_COUNT
	.align		4
        /*008c*/ 	.byte	0x02, 0x4a
	.zero		1
	.zero		1


	//----- nvinfo : EIATTR_SYSCALL_OFFSETS
	.align		4
        /*0090*/ 	.byte	0x04, 0x46
        /*0092*/ 	.short	(.L_413 - .L_412)


	//   ....[0]....
.L_412:
        /*0094*/ 	.word	0x000010a0


	//   ....[1]....
        /*0098*/ 	.word	0x000021d0


	//   ....[2]....
        /*009c*/ 	.word	0x00003440


	//   ....[3]....
        /*00a0*/ 	.word	0x00004570


	//   ....[4]....
        /*00a4*/ 	.word	0x00005720


	//   ....[5]....
        /*00a8*/ 	.word	0x00006860


	//   ....[6]....
        /*00ac*/ 	.word	0x00007a20


	//   ....[7]....
        /*00b0*/ 	.word	0x00008a70


	//   ....[8]....
        /*00b4*/ 	.word	0x0000a2f0


	//   ....[9]....
        /*00b8*/ 	.word	0x0000b1a0


	//   ....[10]....
        /*00bc*/ 	.word	0x0000c120


	//   ....[11]....
        /*00c0*/ 	.word	0x0000d0a0


	//----- nvinfo : EIATTR_EXIT_INSTR_OFFSETS
	.align		4
.L_413:
        /*00c4*/ 	.byte	0x04, 0x1c
        /*00c6*/ 	.short	(.L_415 - .L_414)


	//   ....[0]....
.L_414:
        /*00c8*/ 	.word	0x0000c3d0


	//   ....[1]....
        /*00cc*/ 	.word	0x0000c520


	//   ....[2]....
        /*00d0*/ 	.word	0x0000c560


	//   ....[3]....
        /*00d4*/ 	.word	0x0000c600


	//   ....[4]....
        /*00d8*/ 	.word	0x0000c640


	//   ....[5]....
        /*00dc*/ 	.word	0x0000c680


	//   ....[6]....
        /*00e0*/ 	.word	0x0000c710


	//   ....[7]....
        /*00e4*/ 	.word	0x0000c750


	//   ....[8]....
        /*00e8*/ 	.word	0x0000c7f0


	//   ....[9]....
        /*00ec*/ 	.word	0x0000c840


	//   ....[10]....
        /*00f0*/ 	.word	0x0000c890


	//   ....[11]....
        /*00f4*/ 	.word	0x0000c970


	//   ....[12]....
        /*00f8*/ 	.word	0x0000cae0


	//   ....[13]....
        /*00fc*/ 	.word	0x0000cc50


	//   ....[14]....
        /*0100*/ 	.word	0x0000cdb0


	//   ....[15]....
        /*0104*/ 	.word	0x0000cdf0


	//   ....[16]....
        /*0108*/ 	.word	0x0000ce30


	//   ....[17]....
        /*010c*/ 	.word	0x0000cee0


	//   ....[18]....
        /*0110*/ 	.word	0x0000cf40


	//   ....[19]....
        /*0114*/ 	.word	0x0000d0b0


	//   ....[20]....
        /*0118*/ 	.word	0x0000d1c0


	//   ....[21]....
        /*011c*/ 	.word	0x0000d300


	//   ....[22]....
        /*0120*/ 	.word	0x0000d320


	//----- nvinfo : EIATTR_MAX_THREADS
	.align		4
.L_415:
        /*0124*/ 	.byte	0x04, 0x05
        /*0126*/ 	.short	(.L_417 - .L_416)
.L_416:
        /*0128*/ 	.word	0x00000080
        /*012c*/ 	.word	0x00000001
        /*0130*/ 	.word	0x00000001


	//----- nvinfo : EIATTR_CRS_STACK_SIZE
	.align		4
.L_417:
        /*0134*/ 	.byte	0x04, 0x1e
        /*0136*/ 	.short	(.L_419 - .L_418)
.L_418:
        /*0138*/ 	.word	0x00000000


	//----- nvinfo : EIATTR_CBANK_PARAM_SIZE
	.align		4
.L_419:
        /*013c*/ 	.byte	0x03, 0x19
        /*013e*/ 	.short	0x0050


	//----- nvinfo : EIATTR_PARAM_CBANK
	.align		4
        /*0140*/ 	.byte	0x04, 0x0a
        /*0142*/ 	.short	(.L_421 - .L_420)
	.align		4
.L_420:
        /*0144*/ 	.word	index@(.nv.constant0._ZN2at6native27unrolled_elementwise_kernelIZZZNS0_60_GLOBAL__N__171e0b9f_22_ActivationEluKernel_cu_1520ed90_290019elu_backward_kernelERNS_18TensorIteratorBaseERKN3c106ScalarES8_S8_bENKUlvE_clEvENKUlvE2_clEvEUlNS5_8BFloat16ESB_E_St5arrayIPcLm3EELi4E23TrivialOffsetCalculatorILi2EjESG_ILi1EjENS0_6memory12LoadWithCastILi2EEENSJ_13StoreWithCastILi1EEEEEviT_T0_T2_T3_T4_T5_)
        /*0148*/ 	.short	0x0380
        /*014a*/ 	.short	0x0050


	//----- nvinfo : EIATTR_SW_WAR
	.align		4
.L_421:
        /*014c*/ 	.byte	0x04, 0x36
        /*014e*/ 	.short	(.L_423 - .L_422)
.L_422:
        /*0150*/ 	.word	0x00000008
.L_423:


//--------------------- .nv.info._ZN2at6native18elementwise_kernelILi128ELi4EZNS0_22gpu_kernel_impl_nocastIZZZNS0_60_GLOBAL__N__171e0b9f_22_ActivationEluKernel_cu_1520ed90_290019elu_backward_kernelERNS_18TensorIteratorBaseERKN3c106ScalarES9_S9_bENKUlvE_clEvENKUlvE2_clEvEUlNS6_8BFloat16ESC_E_EEvS5_RKT_EUliE_EEviT1_ --------------------------
	.section	.nv.info._ZN2at6native18elementwise_kernelILi128ELi4EZNS0_22gpu_kernel_impl_nocastIZZZNS0_60_GLOBAL__N__171e0b9f_22_ActivationEluKernel_cu_1520ed90_290019elu_backward_kernelERNS_18TensorIteratorBaseERKN3c106ScalarES9_S9_bENKUlvE_clEvENKUlvE2_clEvEUlNS6_8BFloat16ESC_E_EEvS5_RKT_EUliE_EEviT1_,"",@"SHT_CUDA_INFO"
	.sectionflags	@""
	.align	4


	//----- nvinfo : EIATTR_CUDA_API_VERSION
	.align		4
        /*0000*/ 	.byte	0x04, 0x37
        /*0002*/ 	.short	(.L_425 - .L_424)
.L_424:
        /*0004*/ 	.word	0x00000082


	//----- nvinfo : EIATTR_KPARAM_INFO
	.align		4
.L_425:
        /*0008*/ 	.byte	0x04, 0x17
        /*000a*/ 	.short	(.L_427 - .L_426)
.L_426:
        /*000c*/ 	.word	0x00000000
        /*0010*/ 	.short	0x0001
        /*0012*/ 	.short	0x0008
        /*0014*/ 	.byte	0x00, 0xf0, 0x61, 0x0a


	//----- nvinfo : EIATTR_KPARAM_INFO
	.align		4
.L_427:
        /*0018*/ 	.byte	0x04, 0x17
        /*001a*/ 	.short	(.L_429 - .L_428)
.L_428:
        /*001c*/ 	.word	0x00000000
        /*0020*/ 	.short	0x0000
        /*0022*/ 	.short	0x0000
        /*0024*/ 	.byte	0x00, 0xf0, 0x11, 0x00


	//----- nvinfo : EIATTR_SPARSE_MMA_MASK
	.align		4
.L_429:
        /*0028*/ 	.byte	0x03, 0x50
        /*002a*/ 	.short	0x0000


	//----- nvinfo : EIATTR_MAXREG_COUNT
	.align		4
        /*002c*/ 	.byte	0x03, 0x1b
        /*002e*/ 	.short	0x0080


	//----- nvinfo : EIATTR_MERCURY_ISA_VERSION
	.align		4
        /*0030*/ 	.byte	0x03, 0x5f
        /*0032*/ 	.short	0x0101


	//----- nvinfo : EIATTR_VRC_CTA_INIT_COUNT
	.align		4
        /*0034*/ 	.byte	0x02, 0x4a
	.zero		1
	.zero		1


	//----- nvinfo : EIATTR_EXIT_INSTR_OFFSETS
	.align		4
        /*0038*/ 	.byte	0x04, 0x1c
        /*003a*/ 	.short	(.L_431 - .L_430)


	//   ....[0]....
.L_430:
        /*003c*/ 	.word	0x000005e0


	//   ....[1]....
        /*0040*/ 	.word	0x00000750


	//   ....[2]....
        /*0044*/ 	.word	0x00000b80


	//   ....[3]....
        /*0048*/ 	.word	0x00000c90


	//   ....[4]....
        /*004c*/ 	.word	0x00005400


	//   ....[5]....
        /*0050*/ 	.word	0x00006ba0


	//   ....[6]....
        /*0054*/ 	.word	0x0000b220


	//   ....[7]....
        /*0058*/ 	.word	0x0000c940


	//----- nvinfo : EIATTR_MAX_THREADS
	.align		4
.L_431:
        /*005c*/ 	.byte	0x04, 0x05
        /*005e*/ 	.short	(.L_433 - .L_432)
.L_432:
        /*0060*/ 	.word	0x00000080
        /*0064*/ 	.word	0x00000001
        /*0068*/ 	.word	0x00000001


	//----- nvinfo : EIATTR_CRS_STACK_SIZE
	.align		4
.L_433:
        /*006c*/ 	.byte	0x04, 0x1e
        /*006e*/ 	.short	(.L_435 - .L_434)
.L_434:
        /*0070*/ 	.word	0x00000000


	//----- nvinfo : EIATTR_CBANK_PARAM_SIZE
	.align		4
.L_435:
        /*0074*/ 	.byte	0x03, 0x19
        /*0076*/ 	.short	0x02a0


	//----- nvinfo : EIATTR_PARAM_CBANK
	.align		4
        /*0078*/ 	.byte	0x04, 0x0a
        /*007a*/ 	.short	(.L_437 - .L_436)
	.align		4
.L_436:
        /*007c*/ 	.word	index@(.nv.constant0._ZN2at6native18elementwise_kernelILi128ELi4EZNS0_22gpu_kernel_impl_nocastIZZZNS0_60_GLOBAL__N__171e0b9f_22_ActivationEluKernel_cu_1520ed90_290019elu_backward_kernelERNS_18TensorIteratorBaseERKN3c106ScalarES9_S9_bENKUlvE_clEvENKUlvE2_clEvEUlNS6_8BFloat16ESC_E_EEvS5_RKT_EUliE_EEviT1_)
        /*0080*/ 	.short	0x0380
        /*0082*/ 	.short	0x02a0


	//----- nvinfo : EIATTR_SW_WAR
	.align		4
.L_437:
        /*0084*/ 	.byte	0x04, 0x36
        /*0086*/ 	.short	(.L_439 - .L_438)
.L_438:
        /*0088*/ 	.word	0x00000008
.L_439:


//--------------------- .nv.info._ZN2at6native27unrolled_elementwise_kernelIZZZNS0_60_GLOBAL__N__171e0b9f_22_ActivationEluKernel_cu_1520ed90_290019elu_backward_kernelERNS_18TensorIteratorBaseERKN3c106ScalarES8_S8_bENKUlvE_clEvENKUlvE2_clEvEUlNS5_8BFloat16ESB_E_St5arrayIPcLm3EELi4E23TrivialOffsetCalculatorILi2EjESG_ILi1EjENS0_6memory15LoadWithoutCastENSJ_16StoreWithoutCastEEEviT_T0_T2_T3_T4_T5_ --------------------------
	.section	.nv.info._ZN2at6native27unrolled_elementwise_kernelIZZZNS0_60_GLOBAL__N__171e0b9f_22_ActivationEluKernel_cu_1520ed90_290019elu_backward_kernelERNS_18TensorIteratorBaseERKN3c106ScalarES8_S8_bENKUlvE_clEvENKUlvE2_clEvEUlNS5_8BFloat16ESB_E_St5arrayIPcLm3EELi4E23TrivialOffsetCalculatorILi2EjESG_ILi1EjENS0_6memory15LoadWithoutCastENSJ_16StoreWithoutCastEEEviT_T0_T2_T3_T4_T5_,"",@"SHT_CUDA_INFO"
	.sectionflags	@""
	.align	4


	//----- nvinfo : EIATTR_CUDA_API_VERSION
	.align		4
        /*0000*/ 	.byte	0x04, 0x37
        /*0002*/ 	.short	(.L_441 - .L_440)
.L_440:
        /*0004*/ 	.word	0x00000082


	//----- nvinfo : EIATTR_KPARAM_INFO
	.align		4
.L_441:
        /*0008*/ 	.byte	0x04, 0x17
        /*000a*/ 	.short	(.L_443 - .L_442)
.L_442:
        /*000c*/ 	.word	0x00000000
        /*0010*/ 	.short	0x0006
        /*0012*/ 	.short	0x003b
        /*0014*/ 	.byte	0x00, 0xf0, 0x05, 0x00


	//----- nvinfo : EIATTR_KPARAM_INFO
	.align		4
.L_443:
        /*0018*/ 	.byte	0x04, 0x17
        /*001a*/ 	.short	(.L_445 - .L_444)
.L_444:
        /*001c*/ 	.word	0x00000000
        /*0020*/ 	.short	0x0005
        /*0022*/ 	.short	0x003a
        /*0024*/ 	.byte	0x00, 0xf0, 0x05, 0x00


	//----- nvinfo : EIATTR_KPARAM_INFO
	.align		4
.L_445:
        /*0028*/ 	.byte	0x04, 0x17
        /*002a*/ 	.short	(.L_447 - .L_446)
.L_446:
        /*002c*/ 	.word	0x00000000
        /*0030*/ 	.short	0x0004
        /*0032*/ 	.short	0x0039
        /*0034*/ 	.byte	0x00, 0xf0, 0x05, 0x00


	//----- nvinfo : EIATTR_KPARAM_INFO
	.align		4
.L_447:
        /*0038*/ 	.byte	0x04, 0x17
        /*003a*/ 	.short	(.L_449 - .L_448)
.L_448:
        /*003c*/ 	.word	0x00000000
        /*0040*/ 	.short	0x0003
        /*0042*/ 	.short	0x0038
        /*0044*/ 	.byte	0x00, 0xf0, 0x05, 0x00


	//----- nvinfo : EIATTR_KPARAM_INFO
	.align		4
.L_449:
        /*0048*/ 	.byte	0x04, 0x17
        /*004a*/ 	.short	(.L_451 - .L_450)
.L_450:
        /*004c*/ 	.word	0x00000000
        /*0050*/ 	.short	0x0002
        /*0052*/ 	.short	0x0020
        /*0054*/ 	.byte	0x00, 0xf0, 0x61, 0x00


	//----- nvinfo : EIATTR_KPARAM_INFO
	.align		4
.L_451:
        /*0058*/ 	.byte	0x04, 0x17
        /*005a*/ 	.short	(.L_453 - .L_452)
.L_452:
        /*005c*/ 	.word	0x00000000
        /*0060*/ 	.short	0x0001
        /*0062*/ 	.short	0x0008
        /*0064*/ 	.byte	0x00, 0xf0, 0x61, 0x00


	//----- nvinfo : EIATTR_KPARAM_INFO
	.align		4
.L_453:
        /*0068*/ 	.byte	0x04, 0x17
        /*006a*/ 	.short	(.L_455 - .L_454)
.L_454:
        /*006c*/ 	.word	0x00000000
        /*0070*/ 	.short	0x0000
        /*0072*/ 	.short	0x0000
        /*0074*/ 	.byte	0x00, 0xf0, 0x11, 0x00


	//----- nvinfo : EIATTR_SPARSE_MMA_MASK
	.align		4
.L_455:
        /*0078*/ 	.byte	0x03, 0x50
        /*007a*/ 	.short	0x0000


	//----- nvinfo : EIATTR_MAXREG_COUNT
	.align		4
        /*007c*/ 	.byte	0x03, 0x1b
        /*007e*/ 	.short	0x00ff


	//----- nvinfo : EIATTR_MERCURY_ISA_VERSION
	.align		4
        /*0080*/ 	.byte	0x03, 0x5f
        /*0082*/ 	.short	0x0101


	//----- nvinfo : EIATTR_VRC_CTA_INIT_COUNT
	.align		4
        /*0084*/ 	.byte	0x02, 0x4a
	.zero		1
	.zero		1


	//----- nvinfo : EIATTR_EXIT_INSTR_OFFSETS
	.align		4
        /*0088*/ 	.byte	0x04, 0x1c
        /*008a*/ 	.short	(.L_457 - .L_456)


	//   ....[0]....
.L_456:
        /*008c*/ 	.word	0x00000de0


	//   ....[1]....
        /*0090*/ 	.word	0x00000e30


	//----- nvinfo : EIATTR_MAX_THREADS
	.align		4
.L_457:
        /*0094*/ 	.byte	0x04, 0x05
        /*0096*/ 	.short	(.L_459 - .L_458)
.L_458:
        /*0098*/ 	.word	0x00000080
        /*009c*/ 	.word	0x00000001
        /*00a0*/ 	.word	0x00000001


	//----- nvinfo : EIATTR_CRS_STACK_SIZE
	.align		4
.L_459:
        /*00a4*/ 	.byte	0x04, 0x1e
        /*00a6*/ 	.short	(.L_461 - .L_460)
.L_460:
        /*00a8*/ 	.word	0x00000000


	//----- nvinfo : EIATTR_CBANK_PARAM_SIZE
	.align		4
.L_461:
        /*00ac*/ 	.byte	0x03, 0x19
        /*00ae*/ 	.short	0x003c


	//----- nvinfo : EIATTR_PARAM_CBANK
	.align		4
        /*00b0*/ 	.byte	0x04, 0x0a
        /*00b2*/ 	.short	(.L_463 - .L_462)
	.align		4
.L_462:
        /*00b4*/ 	.word	index@(.nv.constant0._ZN2at6native27unrolled_elementwise_kernelIZZZNS0_60_GLOBAL__N__171e0b9f_22_ActivationEluKernel_cu_1520ed90_290019elu_backward_kernelERNS_18TensorIteratorBaseERKN3c106ScalarES8_S8_bENKUlvE_clEvENKUlvE2_clEvEUlNS5_8BFloat16ESB_E_St5arrayIPcLm3EELi4E23TrivialOffsetCalculatorILi2EjESG_ILi1EjENS0_6memory15LoadWithoutCastENSJ_16StoreWithoutCastEEEviT_T0_T2_T3_T4_T5_)
        /*00b8*/ 	.short	0x0380
        /*00ba*/ 	.short	0x003c


	//----- nvinfo : EIATTR_SW_WAR
	.align		4
.L_463:
        /*00bc*/ 	.byte	0x04, 0x36
        /*00be*/ 	.short	(.L_465 - .L_464)
.L_464:
        /*00c0*/ 	.word	0x00000008
.L_465:


//--------------------- .nv.info._ZN2at6native29vectorized_elementwise_kernelILi2EZZZNS0_60_GLOBAL__N__171e0b9f_22_ActivationEluKernel_cu_1520ed90_290019elu_backward_kernelERNS_18TensorIteratorBaseERKN3c106ScalarES8_S8_bENKUlvE_clEvENKUlvE2_clEvEUlNS5_8BFloat16ESB_E_St5arrayIPcLm3EEEEviT0_T1_ --------------------------
	.section	.nv.info._ZN2at6native29vectorized_elementwise_kernelILi2EZZZNS0_60_GLOBAL__N__171e0b9f_22_ActivationEluKernel_cu_1520ed90_290019elu_backward_kernelERNS_18TensorIteratorBaseERKN3c106ScalarES8_S8_bENKUlvE_clEvENKUlvE2_clEvEUlNS5_8BFloat16ESB_E_St5arrayIPcLm3EEEEviT0_T1_,"",@"SHT_CUDA_INFO"
	.sectionflags	@""
	.align	4


	//----- nvinfo : EIATTR_CUDA_API_VERSION
	.align		4
        /*0000*/ 	.byte	0x04, 0x37
        /*0002*/ 	.short	(.L_467 - .L_466)
.L_466:
        /*0004*/ 	.word	0x00000082


	//----- nvinfo : EIATTR_KPARAM_INFO
	.align		4
.L_467:
        /*0008*/ 	.byte	0x04, 0x17
        /*000a*/ 	.short	(.L_469 - .L_468)
.L_468:
        /*000c*/ 	.word	0x00000000
        /*0010*/ 	.short	0x0002
        /*0012*/ 	.short	0x0020
        /*0014*/ 	.byte	0x00, 0xf0, 0x61, 0x00


	//----- nvinfo : EIATTR_KPARAM_INFO
	.align		4
.L_469:
        /*0018*/ 	.byte	0x04, 0x17
        /*001a*/ 	.short	(.L_471 - .L_470)
.L_470:
        /*001c*/ 	.word	0x00000000
        /*0020*/ 	.short	0x0001
        /*0022*/ 	.short	0x0008
        /*0024*/ 	.byte	0x00, 0xf0, 0x61, 0x00


	//----- nvinfo : EIATTR_KPARAM_INFO
	.align		4
.L_471:
        /*0028*/ 	.byte	0x04, 0x17
        /*002a*/ 	.short	(.L_473 - .L_472)
.L_472:
        /*002c*/ 	.word	0x00000000
        /*0030*/ 	.short	0x0000
        /*0032*/ 	.short	0x0000
        /*0034*/ 	.byte	0x00, 0xf0, 0x11, 0x00


	//----- nvinfo : EIATTR_SPARSE_MMA_MASK
	.align		4
.L_473:
        /*0038*/ 	.byte	0x03, 0x50
        /*003a*/ 	.short	0x0000


	//----- nvinfo : EIATTR_MAXREG_COUNT
	.align		4
        /*003c*/ 	.byte	0x03, 0x1b
        /*003e*/ 	.short	0x00ff


	//----- nvinfo : EIATTR_MERCURY_ISA_VERSION
	.align		4
        /*0040*/ 	.byte	0x03, 0x5f
        /*0042*/ 	.short	0x0101


	//----- nvinfo : EIATTR_VRC_CTA_INIT_COUNT
	.align		4
        /*0044*/ 	.byte	0x02, 0x4a
	.zero		1
	.zero		1


	//----- nvinfo : EIATTR_EXIT_INSTR_OFFSETS
	.align		4
        /*0048*/ 	.byte	0x04, 0x1c
        /*004a*/ 	.short	(.L_475 - .L_474)


	//   ....[0]....
.L_474:
        /*004c*/ 	.word	0x00001c50


	//   ....[1]....
        /*0050*/ 	.word	0x00001ca0


	//   ....[2]....
        /*0054*/ 	.word	0x00002c30


	//----- nvinfo : EIATTR_MAX_THREADS
	.align		4
.L_475:
        /*0058*/ 	.byte	0x04, 0x05
        /*005a*/ 	.short	(.L_477 - .L_476)
.L_476:
        /*005c*/ 	.word	0x00000080
        /*0060*/ 	.word	0x00000001
        /*0064*/ 	.word	0x00000001


	//----- nvinfo : EIATTR_CRS_STACK_SIZE
	.align		4
.L_477:
        /*0068*/ 	.byte	0x04, 0x1e
        /*006a*/ 	.short	(.L_479 - .L_478)
.L_478:
        /*006c*/ 	.word	0x00000000


	//----- nvinfo : EIATTR_CBANK_PARAM_SIZE
	.align		4
.L_479:
        /*0070*/ 	.byte	0x03, 0x19
        /*0072*/ 	.short	0x0038


	//----- nvinfo : EIATTR_PARAM_CBANK
	.align		4
        /*0074*/ 	.byte	0x04, 0x0a
        /*0076*/ 	.short	(.L_481 - .L_480)
	.align		4
.L_480:
        /*0078*/ 	.word	index@(.nv.constant0._ZN2at6native29vectorized_elementwise_kernelILi2EZZZNS0_60_GLOBAL__N__171e0b9f_22_ActivationEluKernel_cu_1520ed90_290019elu_backward_kernelERNS_18TensorIteratorBaseERKN3c106ScalarES8_S8_bENKUlvE_clEvENKUlvE2_clEvEUlNS5_8BFloat16ESB_E_St5arrayIPcLm3EEEEviT0_T1_)
        /*007c*/ 	.short	0x0380
        /*007e*/ 	.short	0x0038


	//----- nvinfo : EIATTR_SW_WAR
	.align		4
.L_481:
        /*0080*/ 	.byte	0x04, 0x36
        /*0082*/ 	.short	(.L_483 - .L_482)
.L_482:
        /*0084*/ 	.word	0x00000008
.L_483:


//--------------------- .nv.info._ZN2at6native29vectorized_elementwise_kernelILi4EZZZNS0_60_GLOBAL__N__171e0b9f_22_ActivationEluKernel_cu_1520ed90_290019elu_backward_kernelERNS_18TensorIteratorBaseERKN3c106ScalarES8_S8_bENKUlvE_clEvENKUlvE2_clEvEUlNS5_8BFloat16ESB_E_St5arrayIPcLm3EEEEviT0_T1_ --------------------------
	.section	.nv.info._ZN2at6native29vectorized_elementwise_kernelILi4EZZZNS0_60_GLOBAL__N__171e0b9f_22_ActivationEluKernel_cu_1520ed90_290019elu_backward_kernelERNS_18TensorIteratorBaseERKN3c106ScalarES8_S8_bENKUlvE_clEvENKUlvE2_clEvEUlNS5_8BFloat16ESB_E_St5arrayIPcLm3EEEEviT0_T1_,"",@"SHT_CUDA_INFO"
	.sectionflags	@""
	.align	4


	//----- nvinfo : EIATTR_CUDA_API_VERSION
	.align		4
        /*0000*/ 	.byte	0x04, 0x37
        /*0002*/ 	.short	(.L_485 - .L_484)
.L_484:
        /*0004*/ 	.word	0x00000082


	//----- nvinfo : EIATTR_KPARAM_INFO
	.align		4
.L_485:
        /*0008*/ 	.byte	0x04, 0x17
        /*000a*/ 	.short	(.L_487 - .L_486)
.L_486:
        /*000c*/ 	.word	0x00000000
        /*0010*/ 	.short	0x0002
        /*0012*/ 	.short	0x0020
        /*0014*/ 	.byte	0x00, 0xf0, 0x61, 0x00


	//----- nvinfo : EIATTR_KPARAM_INFO
	.align		4
.L_487:
        /*0018*/ 	.byte	0x04, 0x17
        /*001a*/ 	.short	(.L_489 - .L_488)
.L_488:
        /*001c*/ 	.word	0x00000000
        /*0020*/ 	.short	0x0001
        /*0022*/ 	.short	0x0008
        /*0024*/ 	.byte	0x00, 0xf0, 0x61, 0x00


	//----- nvinfo : EIATTR_KPARAM_INFO
	.align		4
.L_489:
        /*0028*/ 	.byte	0x04, 0x17
        /*002a*/ 	.short	(.L_491 - .L_490)
.L_490:
        /*002c*/ 	.word	0x00000000
        /*0030*/ 	.short	0x0000
        /*0032*/ 	.short	0x0000
        /*0034*/ 	.byte	0x00, 0xf0, 0x11, 0x00


	//----- nvinfo : EIATTR_SPARSE_MMA_MASK
	.align		4
.L_491:
        /*0038*/ 	.byte	0x03, 0x50
        /*003a*/ 	.short	0x0000


	//----- nvinfo : EIATTR_MAXREG_COUNT
	.align		4
        /*003c*/ 	.byte	0x03, 0x1b
        /*003e*/ 	.short	0x00ff


	//----- nvinfo : EIATTR_MERCURY_ISA_VERSION
	.align		4
        /*0040*/ 	.byte	0x03, 0x5f
        /*0042*/ 	.short	0x0101


	//----- nvinfo : EIATTR_VRC_CTA_INIT_COUNT
	.align		4
        /*0044*/ 	.byte	0x02, 0x4a
	.zero		1
	.zero		1


	//----- nvinfo : EIATTR_EXIT_INSTR_OFFSETS
	.align		4
        /*0048*/ 	.byte	0x04, 0x1c
        /*004a*/ 	.short	(.L_493 - .L_492)


	//   ....[0]....
.L_492:
        /*004c*/ 	.word	0x00001c50


	//   ....[1]....
        /*0050*/ 	.word	0x00001ca0


	//   ....[2]....
        /*0054*/ 	.word	0x00002bd0


	//----- nvinfo : EIATTR_MAX_THREADS
	.align		4
.L_493:
        /*0058*/ 	.byte	0x04, 0x05
        /*005a*/ 	.short	(.L_495 - .L_494)
.L_494:
        /*005c*/ 	.word	0x00000080
        /*0060*/ 	.word	0x00000001
        /*0064*/ 	.word	0x00000001


	//----- nvinfo : EIATTR_CRS_STACK_SIZE
	.align		4
.L_495:
        /*0068*/ 	.byte	0x04, 0x1e
        /*006a*/ 	.short	(.L_497 - .L_496)
.L_496:
        /*006c*/ 	.word	0x00000000


	//----- nvinfo : EIATTR_CBANK_PARAM_SIZE
	.align		4
.L_497:
        /*0070*/ 	.byte	0x03, 0x19
        /*0072*/ 	.short	0x0038


	//----- nvinfo : EIATTR_PARAM_CBANK
	.align		4
        /*0074*/ 	.byte	0x04, 0x0a
        /*0076*/ 	.short	(.L_499 - .L_498)
	.align		4
.L_498:
        /*0078*/ 	.word	index@(.nv.constant0._ZN2at6native29vectorized_elementwise_kernelILi4EZZZNS0_60_GLOBAL__N__171e0b9f_22_ActivationEluKernel_cu_1520ed90_290019elu_backward_kernelERNS_18TensorIteratorBaseERKN3c106ScalarES8_S8_bENKUlvE_clEvENKUlvE2_clEvEUlNS5_8BFloat16ESB_E_St5arrayIPcLm3EEEEviT0_T1_)
        /*007c*/ 	.short	0x0380
        /*007e*/ 	.short	0x0038


	//----- nvinfo : EIATTR_SW_WAR
	.align		4
.L_499:
        /*0080*/ 	.byte	0x04, 0x36
        /*0082*/ 	.short	(.L_501 - .L_500)
.L_500:
        /*0084*/ 	.word	0x00000008
.L_501:


//--------------------- .nv.info._ZN2at6native29vectorized_elementwise_kernelILi8EZZZNS0_60_GLOBAL__N__171e0b9f_22_ActivationEluKernel_cu_1520ed90_290019elu_backward_kernelERNS_18TensorIteratorBaseERKN3c106ScalarES8_S8_bENKUlvE_clEvENKUlvE2_clEvEUlNS5_8BFloat16ESB_E_St5arrayIPcLm3EEEEviT0_T1_ --------------------------
	.section	.nv.info._ZN2at6native29vectorized_elementwise_kernelILi8EZZZNS0_60_GLOBAL__N__171e0b9f_22_ActivationEluKernel_cu_1520ed90_290019elu_backward_kernelERNS_18TensorIteratorBaseERKN3c106ScalarES8_S8_bENKUlvE_clEvENKUlvE2_clEvEUlNS5_8BFloat16ESB_E_St5arrayIPcLm3EEEEviT0_T1_,"",@"SHT_CUDA_INFO"
	.sectionflags	@""
	.align	4


	//----- nvinfo : EIATTR_CUDA_API_VERSION
	.align		4
        /*0000*/ 	.byte	0x04, 0x37
        /*0002*/ 	.short	(.L_503 - .L_502)
.L_502:
        /*0004*/ 	.word	0x00000082


	//----- nvinfo : EIATTR_KPARAM_INFO
	.align		4
.L_503:
        /*0008*/ 	.byte	0x04, 0x17
        /*000a*/ 	.short	(.L_505 - .L_504)
.L_504:
        /*000c*/ 	.word	0x00000000
        /*0010*/ 	.short	0x0002
        /*0012*/ 	.short	0x0020
        /*0014*/ 	.byte	0x00, 0xf0, 0x61, 0x00


	//----- nvinfo : EIATTR_KPARAM_INFO
	.align		4
.L_505:
        /*0018*/ 	.byte	0x04, 0x17
        /*001a*/ 	.short	(.L_507 - .L_506)
.L_506:
        /*001c*/ 	.word	0x00000000
        /*0020*/ 	.short	0x0001
        /*0022*/ 	.short	0x0008
        /*0024*/ 	.byte	0x00, 0xf0, 0x61, 0x00


	//----- nvinfo : EIATTR_KPARAM_INFO
	.align		4
.L_507:
        /*0028*/ 	.byte	0x04, 0x17
        /*002a*/ 	.short	(.L_509 - .L_508)
.L_508:
        /*002c*/ 	.word	0x00000000
        /*0030*/ 	.short	0x0000
        /*0032*/ 	.short	0x0000
        /*0034*/ 	.byte	0x00, 0xf0, 0x11, 0x00


	//----- nvinfo : EIATTR_SPARSE_MMA_MASK
	.align		4
.L_509:
        /*0038*/ 	.byte	0x03, 0x50
        /*003a*/ 	.short	0x0000


	//----- nvinfo : EIATTR_MAXREG_COUNT
	.align		4
        /*003c*/ 	.byte	0x03, 0x1b
        /*003e*/ 	.short	0x00ff


	//----- nvinfo : EIATTR_MERCURY_ISA_VERSION
	.align		4
        /*0040*/ 	.byte	0x03, 0x5f
        /*0042*/ 	.short	0x0101


	//----- nvinfo : EIATTR_VRC_CTA_INIT_COUNT
	.align		4
        /*0044*/ 	.byte	0x02, 0x4a
	.zero		1
	.zero		1


	//----- nvinfo : EIATTR_EXIT_INSTR_OFFSETS
	.align		4
        /*0048*/ 	.byte	0x04, 0x1c
        /*004a*/ 	.short	(.L_511 - .L_510)


	//   ....[0]....
.L_510:
        /*004c*/ 	.word	0x00000010


	//----- nvinfo : EIATTR_MAX_THREADS
	.align		4
.L_511:
        /*0050*/ 	.byte	0x04, 0x05
        /*0052*/ 	.short	(.L_513 - .L_512)
.L_512:
        /*0054*/ 	.word	0x00000080
        /*0058*/ 	.word	0x00000001
        /*005c*/ 	.word	0x00000001


	//----- nvinfo : EIATTR_CBANK_PARAM_SIZE
	.align		4
.L_513:
        /*0060*/ 	.byte	0x03, 0x19
        /*0062*/ 	.short	0x0038


	//----- nvinfo : EIATTR_PARAM_CBANK
	.align		4
        /*0064*/ 	.byte	0x04, 0x0a
        /*0066*/ 	.short	(.L_515 - .L_514)
	.align		4
.L_514:
        /*0068*/ 	.word	index@(.nv.constant0._ZN2at6native29vectorized_elementwise_kernelILi8EZZZNS0_60_GLOBAL__N__171e0b9f_22_ActivationEluKernel_cu_1520ed90_290019elu_backward_kernelERNS_18TensorIteratorBaseERKN3c106ScalarES8_S8_bENKUlvE_clEvENKUlvE2_clEvEUlNS5_8BFloat16ESB_E_St5arrayIPcLm3EEEEviT0_T1_)
        /*006c*/ 	.short	0x0380
        /*006e*/ 	.short	0x0038


	//----- nvinfo : EIATTR_SW_WAR
	.align		4
.L_515:
        /*0070*/ 	.byte	0x04, 0x36
        /*0072*/ 	.short	(.L_517 - .L_516)
.L_516:
        /*0074*/ 	.word	0x00000008
.L_517:


//--------------------- .nv.info._ZN2at6native18elementwise_kernelILi128ELi4EZNS0_15gpu_kernel_implIZZZNS0_60_GLOBAL__N__171e0b9f_22_ActivationEluKernel_cu_1520ed90_290019elu_backward_kernelERNS_18TensorIteratorBaseERKN3c106ScalarES9_S9_bENKUlvE_clEvENKUlvE1_clEvEUlNS6_4HalfESC_E_EEvS5_RKT_EUliE_EEviT1_ --------------------------
	.section	.nv.info._ZN2at6native18elementwise_kernelILi128ELi4EZNS0_15gpu_kernel_implIZZZNS0_60_GLOBAL__N__171e0b9f_22_ActivationEluKernel_cu_1520ed90_290019elu_backward_kernelERNS_18TensorIteratorBaseERKN3c106ScalarES9_S9_bENKUlvE_clEvENKUlvE1_clEvEUlNS6_4HalfESC_E_EEvS5_RKT_EUliE_EEviT1_,"",@"SHT_CUDA_INFO"
	.sectionflags	@""
	.align	4


	//----- nvinfo : EIATTR_CUDA_API_VERSION
	.align		4
        /*0000*/ 	.byte	0x04, 0x37
        /*0002*/ 	.short	(.L_519 - .L_518)
.L_518:
        /*0004*/ 	.word	0x00000082


	//----- nvinfo : EIATTR_KPARAM_INFO
	.align		4
.L_519:
        /*0008*/ 	.byte	0x04, 0x17
        /*000a*/ 	.short	(.L_521 - .L_520)
.L_520:
        /*000c*/ 	.word	0x00000000
        /*0010*/ 	.short	0x0001
        /*0012*/ 	.short	0x0008
        /*0014*/ 	.byte	0x00, 0xf0, 0x81, 0x0a


	//----- nvinfo : EIATTR_KPARAM_INFO
	.align		4
.L_521:
        /*0018*/ 	.byte	0x04, 0x17
        /*001a*/ 	.short	(.L_523 - .L_522)
.L_522:
        /*001c*/ 	.word	0x00000000
        /*0020*/ 	.short	0x0000
        /*0022*/ 	.short	0x0000
        /*0024*/ 	.byte	0x00, 0xf0, 0x11, 0x00


	//----- nvinfo : EIATTR_SPARSE_MMA_MASK
	.align		4
.L_523:
        /*0028*/ 	.byte	0x03, 0x50
        /*002a*/ 	.short	0x0000


	//----- nvinfo : EIATTR_MAXREG_COUNT
	.align		4
        /*002c*/ 	.byte	0x03, 0x1b
        /*002e*/ 	.short	0x0080


	//----- nvinfo : EIATTR_EXTERNS
	.align		4
        /*0030*/ 	.byte	0x04, 0x0f
        /*0032*/ 	.short	(.L_525 - .L_524)


	//   ....[0]....
	.align		4
.L_524:
        /*0034*/ 	.word	index@(__assertfail)


	//----- nvinfo : EIATTR_MERCURY_ISA_VERSION
	.align		4
.L_525:
        /*0038*/ 	.byte	0x03, 0x5f
        /*003a*/ 	.short	0x0101


	//----- nvinfo : EIATTR_VRC_CTA_INIT_COUNT
	.align		4
        /*003c*/ 	.byte	0x02, 0x4a
	.zero		1
	.zero		1


	//----- nvinfo : EIATTR_SYSCALL_OFFSETS
	.align		4
        /*0040*/ 	.byte	0x04, 0x46
        /*0042*/ 	.short	(.L_527 - .L_526)


	//   ....[0]....
.L_526:
        /*0044*/ 	.word	0x000026a0


	//   ....[1]....
        /*0048*/ 	.word	0x000036a0


	//   ....[2]....
        /*004c*/ 	.word	0x00004750


	//   ....[3]....
        /*0050*/ 	.word	0x00006f70


	//   ....[4]....
        /*0054*/ 	.word	0x00007f60


	//   ....[5]....
        /*0058*/ 	.word	0x00008e40


	//   ....[6]....
        /*005c*/ 	.word	0x0000b770


	//   ....[7]....
        /*0060*/ 	.word	0x0000c760


	//   ....[8]....
        /*0064*/ 	.word	0x0000d640


	//   ....[9]....
        /*0068*/ 	.word	0x0000ff90


	//   ....[10]....
        /*006c*/ 	.word	0x00010f80


	//   ....[11]....
        /*0070*/ 	.word	0x00011e30


	//----- nvinfo : EIATTR_EXIT_INSTR_OFFSETS
	.align		4
.L_527:
        /*0074*/ 	.byte	0x04, 0x1c
        /*0076*/ 	.short	(.L_529 - .L_528)


	//   ....[0]....
.L_528:
        /*0078*/ 	.word	0x0000d920


	//   ....[1]....
        /*007c*/ 	.word	0x000112d0


	//   ....[2]....
        /*0080*/ 	.word	0x00011310


	//   ....[3]....
        /*0084*/ 	.word	0x000113b0


	//   ....[4]....
        /*0088*/ 	.word	0x000113f0


	//   ....[5]....
        /*008c*/ 	.word	0x00011430


	//   ....[6]....
        /*0090*/ 	.word	0x000114c0


	//   ....[7]....
        /*0094*/ 	.word	0x000114e0


	//   ....[8]....
        /*0098*/ 	.word	0x00011580


	//   ....[9]....
        /*009c*/ 	.word	0x000115d0


	//   ....[10]....
        /*00a0*/ 	.word	0x00011620


	//   ....[11]....
        /*00a4*/ 	.word	0x00011700


	//   ....[12]....
        /*00a8*/ 	.word	0x00011870


	//   ....[13]....
        /*00ac*/ 	.word	0x000119e0


	//   ....[14]....
        /*00b0*/ 	.word	0x00011b40


	//   ....[15]....
        /*00b4*/ 	.word	0x00011b80


	//   ....[16]....
        /*00b8*/ 	.word	0x00011bc0


	//   ....[17]....
        /*00bc*/ 	.word	0x00011c70


	//   ....[18]....
        /*00c0*/ 	.word	0x00011cd0


	//   ....[19]....
        /*00c4*/ 	.word	0x00011e40


	//   ....[20]....
        /*00c8*/ 	.word	0x00011f50


	//   ....[21]....
        /*00cc*/ 	.word	0x00012090


	//   ....[22]....
        /*00d0*/ 	.word	0x000120d0


	//----- nvinfo : EIATTR_MAX_THREADS
	.align		4
.L_529:
        /*00d4*/ 	.byte	0x04, 0x05
        /*00d6*/ 	.short	(.L_531 - .L_530)
.L_530:
        /*00d8*/ 	.word	0x00000080
        /*00dc*/ 	.word	0x00000001
        /*00e0*/ 	.word	0x00000001


	//----- nvinfo : EIATTR_CRS_STACK_SIZE
	.align		4
.L_531:
        /*00e4*/ 	.byte	0x04, 0x1e
        /*00e6*/ 	.short	(.L_533 - .L_532)
.L_532:
        /*00e8*/ 	.word	0x00000000


	//----- nvinfo : EIATTR_CBANK_PARAM_SIZE
	.align		4
.L_533:
        /*00ec*/ 	.byte	0x03, 0x19
        /*00ee*/ 	.short	0x02a8


	//----- nvinfo : EIATTR_PARAM_CBANK
	.align		4
        /*00f0*/ 	.byte	0x04, 0x0a
        /*00f2*/ 	.short	(.L_535 - .L_534)
	.align		4
.L_534:
        /*00f4*/ 	.word	index@(.nv.constant0._ZN2at6native18elementwise_kernelILi128ELi4EZNS0_15gpu_kernel_implIZZZNS0_60_GLOBAL__N__171e0b9f_22_ActivationEluKernel_cu_1520ed90_290019elu_backward_kernelERNS_18TensorIteratorBaseERKN3c106ScalarES9_S9_bENKUlvE_clEvENKUlvE1_clEvEUlNS6_4HalfESC_E_EEvS5_RKT_EUliE_EEviT1_)
        /*00f8*/ 	.short	0x0380
        /*00fa*/ 	.short	0x02a8


	//----- nvinfo : EIATTR_SW_WAR
	.align		4
.L_535:
        /*00fc*/ 	.byte	0x04, 0x36
        /*00fe*/ 	.short	(.L_537 - .L_536)
.L_536:
        /*0100*/ 	.word	0x00000008
.L_537:


//--------------------- .nv.info._ZN2at6native27unrolled_elementwise_kernelIZZZNS0_60_GLOBAL__N__171e0b9f_22_ActivationEluKernel_cu_1520ed90_290019elu_backward_kernelERNS_18TensorIteratorBaseERKN3c106ScalarES8_S8_bENKUlvE_clEvENKUlvE1_clEvEUlNS5_4HalfESB_E_St5arrayIPcLm3EELi4E23TrivialOffsetCalculatorILi2EjESG_ILi1EjENS0_6memory12LoadWithCastILi2EEENSJ_13StoreWithCastILi1EEEEEviT_T0_T2_T3_T4_T5_ --------------------------
	.section	.nv.info._ZN2at6native27unrolled_elementwise_kernelIZZZNS0_60_GLOBAL__N__171e0b9f_22_ActivationEluKernel_cu_1520ed90_290019elu_backward_kernelERNS_18TensorIteratorBaseERKN3c106ScalarES8_S8_bENKUlvE_clEvENKUlvE1_clEvEUlNS5_4HalfESB_E_St5arrayIPcLm3EELi4E23TrivialOffsetCalculatorILi2EjESG_ILi1EjENS0_6memory12LoadWithCastILi2EEENSJ_13StoreWithCastILi1EEEEEviT_T0_T2_T3_T4_T5_,"",@"SHT_CUDA_INFO"
	.sectionflags	@""
	.align	4


	//----- nvinfo : EIATTR_CUDA_API_VERSION
	.align		4
        /*0000*/ 	.byte	0x04, 0x37
        /*0002*/ 	.short	(.L_539 - .L_538)
.L_538:
        /*0004*/ 	.word	0x00000082


	//----- nvinfo : EIATTR_KPARAM_INFO
	.align		4
.L_539:
        /*0008*/ 	.byte	0x04, 0x17
        /*000a*/ 	.short	(.L_541 - .L_540)
.L_540:
        /*000c*/ 	.word	0x00000000
        /*0010*/ 	.short	0x0006
        /*0012*/ 	.short	0x0048
        /*0014*/ 	.byte	0x00, 0xf0, 0x21, 0x00


	//----- nvinfo : EIATTR_KPARAM_INFO
	.align		4
.L_541:
        /*0018*/ 	.byte	0x04, 0x17
        /*001a*/ 	.short	(.L_543 - .L_542)
.L_542:
        /*001c*/ 	.word	0x00000000
        /*0020*/ 	.short	0x0005
        /*0022*/ 	.short	0x003c
        /*0024*/ 	.byte	0x00, 0xf0, 0x31, 0x00


	//----- nvinfo : EIATTR_KPARAM_INFO
	.align		4
.L_543:
        /*0028*/ 	.byte	0x04, 0x17
        /*002a*/ 	.short	(.L_545 - .L_544)
.L_544:
        /*002c*/ 	.word	0x00000000
        /*0030*/ 	.short	0x0004
        /*0032*/ 	.short	0x0039
        /*0034*/ 	.byte	0x00, 0xf0, 0x05, 0x00


	//----- nvinfo : EIATTR_KPARAM_INFO
	.align		4
.L_545:
        /*0038*/ 	.byte	0x04, 0x17
        /*003a*/ 	.short	(.L_547 - .L_546)
.L_546:
        /*003c*/ 	.word	0x00000000
        /*0040*/ 	.short	0x0003
        /*0042*/ 	.short	0x0038
        /*0044*/ 	.byte	0x00, 0xf0, 0x05, 0x00


	//----- nvinfo : EIATTR_KPARAM_INFO
	.align		4
.L_547:
        /*0048*/ 	.byte	0x04, 0x17
        /*004a*/ 	.short	(.L_549 - .L_548)
.L_548:
        /*004c*/ 	.word	0x00000000
        /*0050*/ 	.short	0x0002
        /*0052*/ 	.short	0x0020
        /*0054*/ 	.byte	0x00, 0xf0, 0x61, 0x00


	//----- nvinfo : EIATTR_KPARAM_INFO
	.align		4
.L_549:
        /*0058*/ 	.byte	0x04, 0x17
        /*005a*/ 	.short	(.L_551 - .L_550)
.L_550:
        /*005c*/ 	.word	0x00000000
        /*0060*/ 	.short	0x0001
        /*0062*/ 	.short	0x0008
        /*0064*/ 	.byte	0x00, 0xf0, 0x61, 0x00


	//----- nvinfo : EIATTR_KPARAM_INFO
	.align		4
.L_551:
        /*0068*/ 	.byte	0x04, 0x17
        /*006a*/ 	.short	(.L_553 - .L_552)
.L_552:
        /*006c*/ 	.word	0x00000000
        /*0070*/ 	.short	0x0000
        /*0072*/ 	.short	0x0000
        /*0074*/ 	.byte	0x00, 0xf0, 0x11, 0x00


	//----- nvinfo : EIATTR_SPARSE_MMA_MASK
	.align		4
.L_553:
        /*0078*/ 	.byte	0x03, 0x50
        /*007a*/ 	.short	0x0000


	//----- nvinfo : EIATTR_MAXREG_COUNT
	.align		4
        /*007c*/ 	.byte	0x03, 0x1b
        /*007e*/ 	.short	0x00ff


	//----- nvinfo : EIATTR_EXTERNS
	.align		4
        /*0080*/ 	.byte	0x04, 0x0f
        /*0082*/ 	.short	(.L_555 - .L_554)


	//   ....[0]....
	.align		4
.L_554:
        /*0084*/ 	.word	index@(__assertfail)


	//----- nvinfo : EIATTR_MERCURY_ISA_VERSION
	.align		4
.L_555:
        /*0088*/ 	.byte	0x03, 0x5f
        /*008a*/ 	.short	0x0101


	//----- nvinfo : EIATTR_VRC_CTA_INIT_COUNT
	.align		4
        /*008c*/ 	.byte	0x02, 0x4a
	.zero		1
	.zero		1


	//----- nvinfo : EIATTR_SYSCALL_OFFSETS
	.align		4
        /*0090*/ 	.byte	0x04, 0x46
        /*0092*/ 	.short	(.L_557 - .L_556)


	//   ....[0]....
.L_556:
        /*0094*/ 	.word	0x00001070


	//   ....[1]....
        /*0098*/ 	.word	0x00002170


	//   ....[2]....
        /*009c*/ 	.word	0x000033b0


	//   ....[3]....
        /*00a0*/ 	.word	0x000044b0


	//   ....[4]....
        /*00a4*/ 	.word	0x00005630


	//   ....[5]....
        /*00a8*/ 	.word	0x00006740


	//   ....[6]....
        /*00ac*/ 	.word	0x000078d0


	//   ....[7]....
        /*00b0*/ 	.word	0x00008900


	//   ....[8]....
        /*00b4*/ 	.word	0x0000a110


	//   ....[9]....
        /*00b8*/ 	.word	0x0000afa0


	//   ....[10]....
        /*00bc*/ 	.word	0x0000bf20


	//   ....[11]....
        /*00c0*/ 	.word	0x0000cea0


	//----- nvinfo : EIATTR_EXIT_INSTR_OFFSETS
	.align		4
.L_557:
        /*00c4*/ 	.byte	0x04, 0x1c
        /*00c6*/ 	.short	(.L_559 - .L_558)


	//   ....[0]....
.L_558:
        /*00c8*/ 	.word	0x0000c1f0


	//   ....[1]....
        /*00cc*/ 	.word	0x0000c340


	//   ....[2]....
        /*00d0*/ 	.word	0x0000c380


	//   ....[3]....
        /*00d4*/ 	.word	0x0000c420


	//   ....[4]....
        /*00d8*/ 	.word	0x0000c460


	//   ....[5]....
        /*00dc*/ 	.word	0x0000c4a0


	//   ....[6]....
        /*00e0*/ 	.word	0x0000c530


	//   ....[7]....
        /*00e4*/ 	.word	0x0000c550


	//   ....[8]....
        /*00e8*/ 	.word	0x0000c5f0


	//   ....[9]....
        /*00ec*/ 	.word	0x0000c640


	//   ....[10]....
        /*00f0*/ 	.word	0x0000c690


	//   ....[11]....
        /*00f4*/ 	.word	0x0000c770


	//   ....[12]....
        /*00f8*/ 	.word	0x0000c8e0


	//   ....[13]....
        /*00fc*/ 	.word	0x0000ca50


	//   ....[14]....
        /*0100*/ 	.word	0x0000cbb0


	//   ....[15]....
        /*0104*/ 	.word	0x0000cbf0


	//   ....[16]....
        /*0108*/ 	.word	0x0000cc30


	//   ....[17]....
        /*010c*/ 	.word	0x0000cce0


	//   ....[18]....
        /*0110*/ 	.word	0x0000cd40


	//   ....[19]....
        /*0114*/ 	.word	0x0000ceb0


	//   ....[20]....
        /*0118*/ 	.word	0x0000cfc0


	//   ....[21]....
        /*011c*/ 	.word	0x0000d100


	//   ....[22]....
        /*0120*/ 	.word	0x0000d140


	//----- nvinfo : EIATTR_MAX_THREADS
	.align		4
.L_559:
        /*0124*/ 	.byte	0x04, 0x05
        /*0126*/ 	.short	(.L_561 - .L_560)
.L_560:
        /*0128*/ 	.word	0x00000080
        /*012c*/ 	.word	0x00000001
        /*0130*/ 	.word	0x00000001


	//----- nvinfo : EIATTR_CRS_STACK_SIZE
	.align		4
.L_561:
        /*0134*/ 	.byte	0x04, 0x1e
        /*0136*/ 	.short	(.L_563 - .L_562)
.L_562:
        /*0138*/ 	.word	0x00000000


	//----- nvinfo : EIATTR_CBANK_PARAM_SIZE
	.align		4
.L_563:
        /*013c*/ 	.byte	0x03, 0x19
        /*013e*/ 	.short	0x0050


	//----- nvinfo : EIATTR_PARAM_CBANK
	.align		4
        /*0140*/ 	.byte	0x04, 0x0a
        /*0142*/ 	.short	(.L_565 - .L_564)
	.align		4
.L_564:
        /*0144*/ 	.word	index@(.nv.constant0._ZN2at6native27unrolled_elementwise_kernelIZZZNS0_60_GLOBAL__N__171e0b9f_22_ActivationEluKernel_cu_1520ed90_290019elu_backward_kernelERNS_18TensorIteratorBaseERKN3c106ScalarES8_S8_bENKUlvE_clEvENKUlvE1_clEvEUlNS5_4HalfESB_E_St5arrayIPcLm3EELi4E23TrivialOffsetCalculatorILi2EjESG_ILi1EjENS0_6memory12LoadWithCastILi2EEENSJ_13StoreWithCastILi1EEEEEviT_T0_T2_T3_T4_T5_)
        /*0148*/ 	.short	0x0380
        /*014a*/ 	.short	0x0050


	//----- nvinfo : EIATTR_SW_WAR
	.align		4
.L_565:
        /*014c*/ 	.byte	0x04, 0x36
        /*014e*/ 	.short	(.L_567 - .L_566)
.L_566:
        /*0150*/ 	.word	0x00000008
.L_567:


//--------------------- .nv.info._ZN2at6native18elementwise_kernelILi128ELi4EZNS0_22gpu_kernel_impl_nocastIZZZNS0_60_GLOBAL__N__171e0b9f_22_ActivationEluKernel_cu_1520ed90_290019elu_backward_kernelERNS_18TensorIteratorBaseERKN3c106ScalarES9_S9_bENKUlvE_clEvENKUlvE1_clEvEUlNS6_4HalfESC_E_EEvS5_RKT_EUliE_EEviT1_ --------------------------
	.section	.nv.info._ZN2at6native18elementwise_kernelILi128ELi4EZNS0_22gpu_kernel_impl_nocastIZZZNS0_60_GLOBAL__N__171e0b9f_22_ActivationEluKernel_cu_1520ed90_290019elu_backward_kernelERNS_18TensorIteratorBaseERKN3c106ScalarES9_S9_bENKUlvE_clEvENKUlvE1_clEvEUlNS6_4HalfESC_E_EEvS5_RKT_EUliE_EEviT1_,"",@"SHT_CUDA_INFO"
	.sectionflags	@""
	.align	4


	//----- nvinfo : EIATTR_CUDA_API_VERSION
	.align		4
        /*0000*/ 	.byte	0x04, 0x37
        /*0002*/ 	.short	(.L_569 - .L_568)
.L_568:
        /*0004*/ 	.word	0x00000082


	//----- nvinfo : EIATTR_KPARAM_INFO
	.align		4
.L_569:
        /*0008*/ 	.byte	0x04, 0x17
        /*000a*/ 	.short	(.L_571 - .L_570)
.L_570:
        /*000c*/ 	.word	0x00000000
        /*0010*/ 	.short	0x0001
        /*0012*/ 	.short	0x0008
        /*0014*/ 	.byte	0x00, 0xf0, 0x61, 0x0a


	//----- nvinfo : EIATTR_KPARAM_INFO
	.align		4
.L_571:
        /*0018*/ 	.byte	0x04, 0x17
        /*001a*/ 	.short	(.L_573 - .L_572)
.L_572:
        /*001c*/ 	.word	0x00000000
        /*0020*/ 	.short	0x0000
        /*0022*/ 	.short	0x0000
        /*0024*/ 	.byte	0x00, 0xf0, 0x11, 0x00


	//----- nvinfo : EIATTR_SPARSE_MMA_MASK
	.align		4
.L_573:
        /*0028*/ 	.byte	0x03, 0x50
        /*002a*/ 	.short	0x0000


	//----- nvinfo : EIATTR_MAXREG_COUNT
	.align		4
        /*002c*/ 	.byte	0x03, 0x1b
        /*002e*/ 	.short	0x0080


	//----- nvinfo : EIATTR_MERCURY_ISA_VERSION
	.align		4
        /*0030*/ 	.byte	0x03, 0x5f
        /*0032*/ 	.short	0x0101


	//----- nvinfo : EIATTR_VRC_CTA_INIT_COUNT
	.align		4
        /*0034*/ 	.byte	0x02, 0x4a
	.zero		1
	.zero		1


	//----- nvinfo : EIATTR_EXIT_INSTR_OFFSETS
	.align		4
        /*0038*/ 	.byte	0x04, 0x1c
        /*003a*/ 	.short	(.L_575 - .L_574)


	//   ....[0]....
.L_574:
        /*003c*/ 	.word	0x000005e0


	//   ....[1]....
        /*0040*/ 	.word	0x00000750


	//   ....[2]....
        /*0044*/ 	.word	0x00000b80


	//   ....[3]....
        /*0048*/ 	.word	0x00000c90


	//   ....[4]....
        /*004c*/ 	.word	0x00005400


	//   ....[5]....
        /*0050*/ 	.word	0x00006ba0


	//   ....[6]....
        /*0054*/ 	.word	0x0000b220


	//   ....[7]....
        /*0058*/ 	.word	0x0000c940


	//----- nvinfo : EIATTR_MAX_THREADS
	.align		4
.L_575:
        /*005c*/ 	.byte	0x04, 0x05
        /*005e*/ 	.short	(.L_577 - .L_576)
.L_576:
        /*0060*/ 	.word	0x00000080
        /*0064*/ 	.word	0x00000001
        /*0068*/ 	.word	0x00000001


	//----- nvinfo : EIATTR_CRS_STACK_SIZE
	.align		4
.L_577:
        /*006c*/ 	.byte	0x04, 0x1e
        /*006e*/ 	.short	(.L_579 - .L_578)
.L_578:
        /*0070*/ 	.word	0x00000000


	//----- nvinfo : EIATTR_CBANK_PARAM_SIZE
	.align		4
.L_579:
        /*0074*/ 	.byte	0x03, 0x19
        /*0076*/ 	.short	0x02a0


	//----- nvinfo : EIATTR_PARAM_CBANK
	.align		4
        /*0078*/ 	.byte	0x04, 0x0a
        /*007a*/ 	.short	(.L_581 - .L_580)
	.align		4
.L_580:
        /*007c*/ 	.word	index@(.nv.constant0._ZN2at6native18elementwise_kernelILi128ELi4EZNS0_22gpu_kernel_impl_nocastIZZZNS0_60_GLOBAL__N__171e0b9f_22_ActivationEluKernel_cu_1520ed90_290019elu_backward_kernelERNS_18TensorIteratorBaseERKN3c106ScalarES9_S9_bENKUlvE_clEvENKUlvE1_clEvEUlNS6_4HalfESC_E_EEvS5_RKT_EUliE_EEviT1_)
        /*0080*/ 	.short	0x0380
        /*0082*/ 	.short	0x02a0


	//----- nvinfo : EIATTR_SW_WAR
	.align		4
.L_581:
        /*0084*/ 	.byte	0x04, 0x36
        /*0086*/ 	.short	(.L_583 - .L_582)
.L_582:
        /*0088*/ 	.word	0x00000008
.L_583:


//--------------------- .nv.info._ZN2at6native27unrolled_elementwise_kernelIZZZNS0_60_GLOBAL__N__171e0b9f_22_ActivationEluKernel_cu_1520ed90_290019elu_backward_kernelERNS_18TensorIteratorBaseERKN3c106ScalarES8_S8_bENKUlvE_clEvENKUlvE1_clEvEUlNS5_4HalfESB_E_St5arrayIPcLm3EELi4E23TrivialOffsetCalculatorILi2EjESG_ILi1EjENS0_6memory15LoadWithoutCastENSJ_16StoreWithoutCastEEEviT_T0_T2_T3_T4_T5_ --------------------------
	.section	.nv.info._ZN2at6native27unrolled_elementwise_kernelIZZZNS0_60_GLOBAL__N__171e0b9f_22_ActivationEluKernel_cu_1520ed90_290019elu_backward_kernelERNS_18TensorIteratorBaseERKN3c106ScalarES8_S8_bENKUlvE_clEvENKUlvE1_clEvEUlNS5_4HalfESB_E_St5arrayIPcLm3EELi4E23TrivialOffsetCalculatorILi2EjESG_ILi1EjENS0_6memory15LoadWithoutCastENSJ_16StoreWithoutCastEEEviT_T0_T2_T3_T4_T5_,"",@"SHT_CUDA_INFO"
	.sectionflags	@""
	.align	4


	//----- nvinfo : EIATTR_CUDA_API_VERSION
	.align		4
        /*0000*/ 	.byte	0x04, 0x37
        /*0002*/ 	.short	(.L_585 - .L_584)
.L_584:
        /*0004*/ 	.word	0x00000082


	//----- nvinfo : EIATTR_KPARAM_INFO
	.align		4
.L_585:
        /*0008*/ 	.byte	0x04, 0x17
        /*000a*/ 	.short	(.L_587 - .L_586)
.L_586:
        /*000c*/ 	.word	0x00000000
        /*0010*/ 	.short	0x0006
        /*0012*/ 	.short	0x003b
        /*0014*/ 	.byte	0x00, 0xf0, 0x05, 0x00


	//----- nvinfo : EIATTR_KPARAM_INFO
	.align		4
.L_587:
        /*0018*/ 	.byte	0x04, 0x17
        /*001a*/ 	.short	(.L_589 - .L_588)
.L_588:
        /*001c*/ 	.word	0x00000000
        /*0020*/ 	.short	0x0005
        /*0022*/ 	.short	0x003a
        /*0024*/ 	.byte	0x00, 0xf0, 0x05, 0x00


	//----- nvinfo : EIATTR_KPARAM_INFO
	.align		4
.L_589:
        /*0028*/ 	.byte	0x04, 0x17
        /*002a*/ 	.short	(.L_591 - .L_590)
.L_590:
        /*002c*/ 	.word	0x00000000
        /*0030*/ 	.short	0x0004
        /*0032*/ 	.short	0x0039
        /*0034*/ 	.byte	0x00, 0xf0, 0x05, 0x00


	//----- nvinfo : EIATTR_KPARAM_INFO
	.align		4
.L_591:
        /*0038*/ 	.byte	0x04, 0x17
        /*003a*/ 	.short	(.L_593 - .L_592)
.L_592:
        /*003c*/ 	.word	0x00000000
        /*0040*/ 	.short	0x0003
        /*0042*/ 	.short	0x0038
        /*0044*/ 	.byte	0x00, 0xf0, 0x05, 0x00


	//----- nvinfo : EIATTR_KPARAM_INFO
	.align		4
.L_593:
        /*0048*/ 	.byte	0x04, 0x17
        /*004a*/ 	.short	(.L_595 - .L_594)
.L_594:
        /*004c*/ 	.word	0x00000000
        /*0050*/ 	.short	0x0002
        /*0052*/ 	.short	0x0020
        /*0054*/ 	.byte	0x00, 0xf0, 0x61, 0x00


	//----- nvinfo : EIATTR_KPARAM_INFO
	.align		4
.L_595:
        /*0058*/ 	.byte	0x04, 0x17
        /*005a*/ 	.short	(.L_597 - .L_596)
.L_596:
        /*005c*/ 	.word	0x00000000
        /*0060*/ 	.short	0x0001
        /*0062*/ 	.short	0x0008
        /*0064*/ 	.byte	0x00, 0xf0, 0x61, 0x00


	//----- nvinfo : EIATTR_KPARAM_INFO
	.align		4
.L_597:
        /*0068*/ 	.byte	0x04, 0x17
        /*006a*/ 	.short	(.L_599 - .L_598)
.L_598:
        /*006c*/ 	.word	0x00000000
        /*0070*/ 	.short	0x0000
        /*0072*/ 	.short	0x0000
        /*0074*/ 	.byte	0x00, 0xf0, 0x11, 0x00


	//----- nvinfo : EIATTR_SPARSE_MMA_MASK
	.align		4
.L_599:
        /*0078*/ 	.byte	0x03, 0x50
        /*007a*/ 	.short	0x0000


	//----- nvinfo : EIATTR_MAXREG_COUNT
	.align		4
        /*007c*/ 	.byte	0x03, 0x1b
        /*007e*/ 	.short	0x00ff


	//----- nvinfo : EIATTR_MERCURY_ISA_VERSION
	.align		4
        /*0080*/ 	.byte	0x03, 0x5f
        /*0082*/ 	.short	0x0101


	//----- nvinfo : EIATTR_VRC_CTA_INIT_COUNT
	.align		4
        /*0084*/ 	.byte	0x02, 0x4a
	.zero		1
	.zero		1


	//----- nvinfo : EIATTR_EXIT_INSTR_OFFSETS
	.align		4
        /*0088*/ 	.byte	0x04, 0x1c
        /*008a*/ 	.short	(.L_601 - .L_600)


	//   ....[0]....
.L_600:
        /*008c*/ 	.word	0x00000de0


	//   ....[1]....
        /*0090*/ 	.word	0x00000e30


	//----- nvinfo : EIATTR_MAX_THREADS
	.align		4
.L_601:
        /*0094*/ 	.byte	0x04, 0x05
        /*0096*/ 	.short	(.L_603 - .L_602)
.L_602:
        /*0098*/ 	.word	0x00000080
        /*009c*/ 	.word	0x00000001
        /*00a0*/ 	.word	0x00000001


	//----- nvinfo : EIATTR_CRS_STACK_SIZE
	.align		4
.L_603:
        /*00a4*/ 	.byte	0x04, 0x1e
        /*00a6*/ 	.short	(.L_605 - .L_604)
.L_604:
        /*00a8*/ 	.word	0x00000000


	//----- nvinfo : EIATTR_CBANK_PARAM_SIZE
	.align		4
.L_605:
        /*00ac*/ 	.byte	0x03, 0x19
        /*00ae*/ 	.short	0x003c


	//----- nvinfo : EIATTR_PARAM_CBANK
	.align		4
        /*00b0*/ 	.byte	0x04, 0x0a
        /*00b2*/ 	.short	(.L_607 - .L_606)
	.align		4
.L_606:
        /*00b4*/ 	.word	index@(.nv.constant0._ZN2at6native27unrolled_elementwise_kernelIZZZNS0_60_GLOBAL__N__171e0b9f_22_ActivationEluKernel_cu_1520ed90_290019elu_backward_kernelERNS_18TensorIteratorBaseERKN3c106ScalarES8_S8_bENKUlvE_clEvENKUlvE1_clEvEUlNS5_4HalfESB_E_St5arrayIPcLm3EELi4E23TrivialOffsetCalculatorILi2EjESG_ILi1EjENS0_6memory15LoadWithoutCastENSJ_16StoreWithoutCastEEEviT_T0_T2_T3_T4_T5_)
        /*00b8*/ 	.short	0x0380
        /*00ba*/ 	.short	0x003c


	//----- nvinfo : EIATTR_SW_WAR
	.align		4
.L_607:
        /*00bc*/ 	.byte	0x04, 0x36
        /*00be*/ 	.short	(.L_609 - .L_608)
.L_608:
        /*00c0*/ 	.word	0x00000008
.L_609:


//--------------------- .nv.info._ZN2at6native29vectorized_elementwise_kernelILi2EZZZNS0_60_GLOBAL__N__171e0b9f_22_ActivationEluKernel_cu_1520ed90_290019elu_backward_kernelERNS_18TensorIteratorBaseERKN3c106ScalarES8_S8_bENKUlvE_clEvENKUlvE1_clEvEUlNS5_4HalfESB_E_St5arrayIPcLm3EEEEviT0_T1_ --------------------------
	.section	.nv.info._ZN2at6native29vectorized_elementwise_kernelILi2EZZZNS0_60_GLOBAL__N__171e0b9f_22_ActivationEluKernel_cu_1520ed90_290019elu_backward_kernelERNS_18TensorIteratorBaseERKN3c106ScalarES8_S8_bENKUlvE_clEvENKUlvE1_clEvEUlNS5_4HalfESB_E_St5arrayIPcLm3EEEEviT0_T1_,"",@"SHT_CUDA_INFO"
	.sectionflags	@""
	.align	4


	//----- nvinfo : EIATTR_CUDA_API_VERSION
	.align		4
        /*0000*/ 	.byte	0x04, 0x37
        /*0002*/ 	.short	(.L_611 - .L_610)
.L_610:
        /*0004*/ 	.word	0x00000082


	//----- nvinfo : EIATTR_KPARAM_INFO
	.align		4
.L_611:
        /*0008*/ 	.byte	0x04, 0x17
        /*000a*/ 	.short	(.L_613 - .L_612)
.L_612:
        /*000c*/ 	.word	0x00000000
        /*0010*/ 	.short	0x0002
        /*0012*/ 	.short	0x0020
        /*0014*/ 	.byte	0x00, 0xf0, 0x61, 0x00


	//----- nvinfo : EIATTR_KPARAM_INFO
	.align		4
.L_613:
        /*0018*/ 	.byte	0x04, 0x17
        /*001a*/ 	.short	(.L_615 - .L_614)
.L_614:
        /*001c*/ 	.word	0x00000000
        /*0020*/ 	.short	0x0001
        /*0022*/ 	.short	0x0008
        /*0024*/ 	.byte	0x00, 0xf0, 0x61, 0x00


	//----- nvinfo : EIATTR_KPARAM_INFO
	.align		4
.L_615:
        /*0028*/ 	.byte	0x04, 0x17
        /*002a*/ 	.short	(.L_617 - .L_616)
.L_616:
        /*002c*/ 	.word	0x00000000
        /*0030*/ 	.short	0x0000
        /*0032*/ 	.short	0x0000
        /*0034*/ 	.byte	0x00, 0xf0, 0x11, 0x00


	//----- nvinfo : EIATTR_SPARSE_MMA_MASK
	.align		4
.L_617:
        /*0038*/ 	.byte	0x03, 0x50
        /*003a*/ 	.short	0x0000


	//----- nvinfo : EIATTR_MAXREG_COUNT
	.align		4
        /*003c*/ 	.byte	0x03, 0x1b
        /*003e*/ 	.short	0x00ff


	//----- nvinfo : EIATTR_MERCURY_ISA_VERSION
	.align		4
        /*0040*/ 	.byte	0x03, 0x5f
        /*0042*/ 	.short	0x0101


	//----- nvinfo : EIATTR_VRC_CTA_INIT_COUNT
	.align		4
        /*0044*/ 	.byte	0x02, 0x4a
	.zero		1
	.zero		1


	//----- nvinfo : EIATTR_EXIT_INSTR_OFFSETS
	.align		4
        /*0048*/ 	.byte	0x04, 0x1c
        /*004a*/ 	.short	(.L_619 - .L_618)


	//   ....[0]....
.L_618:
        /*004c*/ 	.word	0x00001c50


	//   ....[1]....
        /*0050*/ 	.word	0x00001ca0


	//   ....[2]....
        /*0054*/ 	.word	0x00002bb0


	//----- nvinfo : EIATTR_MAX_THREADS
	.align		4
.L_619:
        /*0058*/ 	.byte	0x04, 0x05
        /*005a*/ 	.short	(.L_621 - .L_620)
.L_620:
        /*005c*/ 	.word	0x00000080
        /*0060*/ 	.word	0x00000001
        /*0064*/ 	.word	0x00000001


	//----- nvinfo : EIATTR_CRS_STACK_SIZE
	.align		4
.L_621:
        /*0068*/ 	.byte	0x04, 0x1e
        /*006a*/ 	.short	(.L_623 - .L_622)
.L_622:
        /*006c*/ 	.word	0x00000000


	//----- nvinfo : EIATTR_CBANK_PARAM_SIZE
	.align		4
.L_623:
        /*0070*/ 	.byte	0x03, 0x19
        /*0072*/ 	.short	0x0038


	//----- nvinfo : EIATTR_PARAM_CBANK
	.align		4
        /*0074*/ 	.byte	0x04, 0x0a
        /*0076*/ 	.short	(.L_625 - .L_624)
	.align		4
.L_624:
        /*0078*/ 	.word	index@(.nv.constant0._ZN2at6native29vectorized_elementwise_kernelILi2EZZZNS0_60_GLOBAL__N__171e0b9f_22_ActivationEluKernel_cu_1520ed90_290019elu_backward_kernelERNS_18TensorIteratorBaseERKN3c106ScalarES8_S8_bENKUlvE_clEvENKUlvE1_clEvEUlNS5_4HalfESB_E_St5arrayIPcLm3EEEEviT0_T1_)
        /*007c*/ 	.short	0x0380
        /*007e*/ 	.short	0x0038


	//----- nvinfo : EIATTR_SW_WAR
	.align		4
.L_625:
        /*0080*/ 	.byte	0x04, 0x36
        /*0082*/ 	.short	(.L_627 - .L_626)
.L_626:
        /*0084*/ 	.word	0x00000008
.L_627:


//--------------------- .nv.info._ZN2at6native29vectorized_elementwise_kernelILi4EZZZNS0_60_GLOBAL__N__171e0b9f_22_ActivationEluKernel_cu_1520ed90_290019elu_backward_kernelERNS_18TensorIteratorBaseERKN3c106ScalarES8_S8_bENKUlvE_clEvENKUlvE1_clEvEUlNS5_4HalfESB_E_St5arrayIPcLm3EEEEviT0_T1_ --------------------------
	.section	.nv.info._ZN2at6native29vectorized_elementwise_kernelILi4EZZZNS0_60_GLOBAL__N__171e0b9f_22_ActivationEluKernel_cu_1520ed90_290019elu_backward_kernelERNS_18TensorIteratorBaseERKN3c106ScalarES8_S8_bENKUlvE_clEvENKUlvE1_clEvEUlNS5_4HalfESB_E_St5arrayIPcLm3EEEEviT0_T1_,"",@"SHT_CUDA_INFO"
	.sectionflags	@""
	.align	4


	//----- nvinfo : EIATTR_CUDA_API_VERSION
	.align		4
        /*0000*/ 	.byte	0x04, 0x37
        /*0002*/ 	.short	(.L_629 - .L_628)
.L_628:
        /*0004*/ 	.word	0x00000082


	//----- nvinfo : EIATTR_KPARAM_INFO
	.align		4
.L_629:
        /*0008*/ 	.byte	0x04, 0x17
        /*000a*/ 	.short	(.L_631 - .L_630)
.L_630:
        /*000c*/ 	.word	0x00000000
        /*0010*/ 	.short	0x0002
        /*0012*/ 	.short	0x0020
        /*0014*/ 	.byte	0x00, 0xf0, 0x61, 0x00


	//----- nvinfo : EIATTR_KPARAM_INFO
	.align		4
.L_631:
        /*0018*/ 	.byte	0x04, 0x17
        /*001a*/ 	.short	(.L_633 - .L_632)
.L_632:
        /*001c*/ 	.word	0x00000000
        /*0020*/ 	.short	0x0001
        /*0022*/ 	.short	0x0008
        /*0024*/ 	.byte	0x00, 0xf0, 0x61, 0x00


	//----- nvinfo : EIATTR_KPARAM_INFO
	.align		4
.L_633:
        /*0028*/ 	.byte	0x04, 0x17
        /*002a*/ 	.short	(.L_635 - .L_634)
.L_634:
        /*002c*/ 	.word	0x00000000
        /*0030*/ 	.short	0x0000
        /*0032*/ 	.short	0x0000
        /*0034*/ 	.byte	0x00, 0xf0, 0x11, 0x00


	//----- nvinfo : EIATTR_SPARSE_MMA_MASK
	.align		4
.L_635:
        /*0038*/ 	.byte	0x03, 0x50
        /*003a*/ 	.short	0x0000


	//----- nvinfo : EIATTR_MAXREG_COUNT
	.align		4
        /*003c*/ 	.byte	0x03, 0x1b
        /*003e*/ 	.short	0x00ff


	//----- nvinfo : EIATTR_MERCURY_ISA_VERSION
	.align		4
        /*0040*/ 	.byte	0x03, 0x5f
        /*0042*/ 	.short	0x0101


	//----- nvinfo : EIATTR_VRC_CTA_INIT_COUNT
	.align		4
        /*0044*/ 	.byte	0x02, 0x4a
	.zero		1
	.zero		1


	//----- nvinfo : EIATTR_EXIT_INSTR_OFFSETS
	.align		4
        /*0048*/ 	.byte	0x04, 0x1c
        /*004a*/ 	.short	(.L_637 - .L_636)


	//   ....[0]....
.L_636:
        /*004c*/ 	.word	0x00001c50


	//   ....[1]....
        /*0050*/ 	.word	0x00001ca0


	//   ....[2]....
        /*0054*/ 	.word	0x00002b50


	//----- nvinfo : EIATTR_MAX_THREADS
	.align		4
.L_637:
        /*0058*/ 	.byte	0x04, 0x05
        /*005a*/ 	.short	(.L_639 - .L_638)
.L_638:
        /*005c*/ 	.word	0x00000080
        /*0060*/ 	.word	0x00000001
        /*0064*/ 	.word	0x00000001


	//----- nvinfo : EIATTR_CRS_STACK_SIZE
	.align		4
.L_639:
        /*0068*/ 	.byte	0x04, 0x1e
        /*006a*/ 	.short	(.L_641 - .L_640)
.L_640:
        /*006c*/ 	.word	0x00000000


	//----- nvinfo : EIATTR_CBANK_PARAM_SIZE
	.align		4
.L_641:
        /*0070*/ 	.byte	0x03, 0x19
        /*0072*/ 	.short	0x0038


	//----- nvinfo : EIATTR_PARAM_CBANK
	.align		4
        /*0074*/ 	.byte	0x04, 0x0a
        /*0076*/ 	.short	(.L_643 - .L_642)
	.align		4
.L_642:
        /*0078*/ 	.word	index@(.nv.constant0._ZN2at6native29vectorized_elementwise_kernelILi4EZZZNS0_60_GLOBAL__N__171e0b9f_22_ActivationEluKernel_cu_1520ed90_290019elu_backward_kernelERNS_18TensorIteratorBaseERKN3c106ScalarES8_S8_bENKUlvE_clEvENKUlvE1_clEvEUlNS5_4HalfESB_E_St5arrayIPcLm3EEEEviT0_T1_)
        /*007c*/ 	.short	0x0380
        /*007e*/ 	.short	0x0038


	//----- nvinfo : EIATTR_SW_WAR
	.align		4
.L_643:
        /*0080*/ 	.byte	0x04, 0x36
        /*0082*/ 	.short	(.L_645 - .L_644)
.L_644:
        /*0084*/ 	.word	0x00000008
.L_645:


//--------------------- .nv.info._ZN2at6native29vectorized_elementwise_kernelILi8EZZZNS0_60_GLOBAL__N__171e0b9f_22_ActivationEluKernel_cu_1520ed90_290019elu_backward_kernelERNS_18TensorIteratorBaseERKN3c106ScalarES8_S8_bENKUlvE_clEvENKUlvE1_clEvEUlNS5_4HalfESB_E_St5arrayIPcLm3EEEEviT0_T1_ --------------------------
	.section	.nv.info._ZN2at6native29vectorized_elementwise_kernelILi8EZZZNS0_60_GLOBAL__N__171e0b9f_22_ActivationEluKernel_cu_1520ed90_290019elu_backward_kernelERNS_18TensorIteratorBaseERKN3c106ScalarES8_S8_bENKUlvE_clEvENKUlvE1_clEvEUlNS5_4HalfESB_E_St5arrayIPcLm3EEEEviT0_T1_,"",@"SHT_CUDA_INFO"
	.sectionflags	@""
	.align	4


	//----- nvinfo : EIATTR_CUDA_API_VERSION
	.align		4
        /*0000*/ 	.byte	0x04, 0x37
        /*0002*/ 	.short	(.L_647 - .L_646)
.L_646:
        /*0004*/ 	.word	0x00000082


	//----- nvinfo : EIATTR_KPARAM_INFO
	.align		4
.L_647:
        /*0008*/ 	.byte	0x04, 0x17
        /*000a*/ 	.short	(.L_649 - .L_648)
.L_648:
        /*000c*/ 	.word	0x00000000
        /*0010*/ 	.short	0x0002
        /*0012*/ 	.short	0x0020
        /*0014*/ 	.byte	0x00, 0xf0, 0x61, 0x00


	//----- nvinfo : EIATTR_KPARAM_INFO
	.align		4
.L_649:
        /*0018*/ 	.byte	0x04, 0x17
        /*001a*/ 	.short	(.L_651 - .L_650)
.L_650:
        /*001c*/ 	.word	0x00000000
        /*0020*/ 	.short	0x0001
        /*0022*/ 	.short	0x0008
        /*0024*/ 	.byte	0x00, 0xf0, 0x61, 0x00


	//----- nvinfo : EIATTR_KPARAM_INFO
	.align		4
.L_651:
        /*0028*/ 	.byte	0x04, 0x17
        /*002a*/ 	.short	(.L_653 - .L_652)
.L_652:
        /*002c*/ 	.word	0x00000000
        /*0030*/ 	.short	0x0000
        /*0032*/ 	.short	0x0000
        /*0034*/ 	.byte	0x00, 0xf0, 0x11, 0x00


	//----- nvinfo : EIATTR_SPARSE_MMA_MASK
	.align		4
.L_653:
        /*0038*/ 	.byte	0x03, 0x50
        /*003a*/ 	.short	0x0000


	//----- nvinfo : EIATTR_MAXREG_COUNT
	.align		4
        /*003c*/ 	.byte	0x03, 0x1b
        /*003e*/ 	.short	0x00ff


	//----- nvinfo : EIATTR_MERCURY_ISA_VERSION
	.align		4
        /*0040*/ 	.byte	0x03, 0x5f
        /*0042*/ 	.short	0x0101


	//----- nvinfo : EIATTR_VRC_CTA_INIT_COUNT
	.align		4
        /*0044*/ 	.byte	0x02, 0x4a
	.zero		1
	.zero		1


	//----- nvinfo : EIATTR_EXIT_INSTR_OFFSETS
	.align		4
        /*0048*/ 	.byte	0x04, 0x1c
        /*004a*/ 	.short	(.L_655 - .L_654)


	//   ....[0]....
.L_654:
        /*004c*/ 	.word	0x00000010


	//----- nvinfo : EIATTR_MAX_THREADS
	.align		4
.L_655:
        /*0050*/ 	.byte	0x04, 0x05
        /*0052*/ 	.short	(.L_657 - .L_656)
.L_656:
        /*0054*/ 	.word	0x00000080
        /*0058*/ 	.word	0x00000001
        /*005c*/ 	.word	0x00000001


	//----- nvinfo : EIATTR_CBANK_PARAM_SIZE
	.align		4
.L_657:
        /*0060*/ 	.byte	0x03, 0x19
        /*0062*/ 	.short	0x0038


	//----- nvinfo : EIATTR_PARAM_CBANK
	.align		4
        /*0064*/ 	.byte	0x04, 0x0a
        /*0066*/ 	.short	(.L_659 - .L_658)
	.align		4
.L_658:
        /*0068*/ 	.word	index@(.nv.constant0._ZN2at6native29vectorized_elementwise_kernelILi8EZZZNS0_60_GLOBAL__N__171e0b9f_22_ActivationEluKernel_cu_1520ed90_290019elu_backward_kernelERNS_18TensorIteratorBaseERKN3c106ScalarES8_S8_bENKUlvE_clEvENKUlvE1_clEvEUlNS5_4HalfESB_E_St5arrayIPcLm3EEEEviT0_T1_)
        /*006c*/ 	.short	0x0380
        /*006e*/ 	.short	0x0038


	//----- nvinfo : EIATTR_SW_WAR
	.align		4
.L_659:
        /*0070*/ 	.byte	0x04, 0x36
        /*0072*/ 	.short	(.L_661 - .L_660)
.L_660:
        /*0074*/ 	.word	0x00000008
.L_661:


//--------------------- .nv.info._ZN2at6native18elementwise_kernelILi128ELi4EZNS0_15gpu_kernel_implIZZZNS0_60_GLOBAL__N__171e0b9f_22_ActivationEluKernel_cu_1520ed90_290019elu_backward_kernelERNS_18TensorIteratorBaseERKN3c106ScalarES9_S9_bENKUlvE_clEvENKUlvE0_clEvEUlffE_EEvS5_RKT_EUliE_EEviT1_ --------------------------
	.section	.nv.info._ZN2at6native18elementwise_kernelILi128ELi4EZNS0_15gpu_kernel_implIZZZNS0_60_GLOBAL__N__171e0b9f_22_ActivationEluKernel_cu_1520ed90_290019elu_backward_kernelERNS_18TensorIteratorBaseERKN3c106ScalarES9_S9_bENKUlvE_clEvENKUlvE0_clEvEUlffE_EEvS5_RKT_EUliE_EEviT1_,"",@"SHT_CUDA_INFO"
	.sectionflags	@""
	.align	4


	//----- nvinfo : EIATTR_CUDA_API_VERSION
	.align		4
        /*0000*/ 	.byte	0x04, 0x37
        /*0002*/ 	.short	(.L_663 - .L_662)
.L_662:
        /*0004*/ 	.word	0x00000082


	//----- nvinfo : EIATTR_KPARAM_INFO
	.align		4
.L_663:
        /*0008*/ 	.byte	0x04, 0x17
        /*000a*/ 	.short	(.L_665 - .L_664)
.L_664:
        /*000c*/ 	.word	0x00000000
        /*0010*/ 	.short	0x0001
        /*0012*/ 	.short	0x0008
        /*0014*/ 	.byte	0x00, 0xf0, 0x81, 0x0a


	//----- nvinfo : EIATTR_KPARAM_INFO
	.align		4
.L_665:
        /*0018*/ 	.byte	0x04, 0x17
        /*001a*/ 	.short	(.L_667 - .L_666)
.L_666:
        /*001c*/ 	.word	0x00000000
        /*0020*/ 	.short	0x0000
        /*0022*/ 	.short	0x0000
        /*0024*/ 	.byte	0x00, 0xf0, 0x11, 0x00


	//----- nvinfo : EIATTR_SPARSE_MMA_MASK
	.align		4
.L_667:
        /*0028*/ 	.byte	0x03, 0x50
        /*002a*/ 	.short	0x0000


	//----- nvinfo : EIATTR_MAXREG_COUNT
	.align		4
        /*002c*/ 	.byte	0x03, 0x1b
        /*002e*/ 	.short	0x0080


	//----- nvinfo : EIATTR_EXTERNS
	.align		4
        /*0030*/ 	.byte	0x04, 0x0f
        /*0032*/ 	.short	(.L_669 - .L_668)


	//   ....[0]....
	.align		4
.L_668:
        /*0034*/ 	.word	index@(__assertfail)


	//----- nvinfo : EIATTR_MERCURY_ISA_VERSION
	.align		4
.L_669:
        /*0038*/ 	.byte	0x03, 0x5f
        /*003a*/ 	.short	0x0101


	//----- nvinfo : EIATTR_VRC_CTA_INIT_COUNT
	.align		4
        /*003c*/ 	.byte	0x02, 0x4a
	.zero		1
	.zero		1


	//----- nvinfo : EIATTR_SYSCALL_OFFSETS
	.align		4
        /*0040*/ 	.byte	0x04, 0x46
        /*0042*/ 	.short	(.L_671 - .L_670)


	//   ....[0]....
.L_670:
        /*0044*/ 	.word	0x000024b0


	//   ....[1]....
        /*0048*/ 	.word	0x00003320


	//   ....[2]....
        /*004c*/ 	.word	0x00004270


	//   ....[3]....
        /*0050*/ 	.word	0x00006830


	//   ....[4]....
        /*0054*/ 	.word	0x000076a0


	//   ....[5]....
        /*0058*/ 	.word	0x00008450


	//   ....[6]....
        /*005c*/ 	.word	0x0000ab20


	//   ....[7]....
        /*0060*/ 	.word	0x0000b990


	//   ....[8]....
        /*0064*/ 	.word	0x0000c740


	//   ....[9]....
        /*0068*/ 	.word	0x0000ee30


	//   ....[10]....
        /*006c*/ 	.word	0x0000fca0


	//   ....[11]....
        /*0070*/ 	.word	0x00010a20


	//----- nvinfo : EIATTR_EXIT_INSTR_OFFSETS
	.align		4
.L_671:
        /*0074*/ 	.byte	0x04, 0x1c
        /*0076*/ 	.short	(.L_673 - .L_672)


	//   ....[0]....
.L_672:
        /*0078*/ 	.word	0x0000c9f0


	//   ....[1]....
        /*007c*/ 	.word	0x0000ffa0


	//   ....[2]....
        /*0080*/ 	.word	0x0000ffe0


	//   ....[3]....
        /*0084*/ 	.word	0x00010070


	//   ....[4]....
        /*0088*/ 	.word	0x000100a0


	//   ....[5]....
        /*008c*/ 	.word	0x000100d0


	//   ....[6]....
        /*0090*/ 	.word	0x00010150


	//   ....[7]....
        /*0094*/ 	.word	0x00010180


	//   ....[8]....
        /*0098*/ 	.word	0x00010210


	//   ....[9]....
        /*009c*/ 	.word	0x00010250


	//   ....[10]....
        /*00a0*/ 	.word	0x00010290


	//   ....[11]....
        /*00a4*/ 	.word	0x00010360


	//   ....[12]....
        /*00a8*/ 	.word	0x000104c0


	//   ....[13]....
        /*00ac*/ 	.word	0x00010620


	//   ....[14]....
        /*00b0*/ 	.word	0x00010770


	//   ....[15]....
        /*00b4*/ 	.word	0x000107a0


	//   ....[16]....
        /*00b8*/ 	.word	0x000107d0


	//   ....[17]....
        /*00bc*/ 	.word	0x00010870


	//   ....[18]....
        /*00c0*/ 	.word	0x000108c0


	//   ....[19]....
        /*00c4*/ 	.word	0x00010a30


	//   ....[20]....
        /*00c8*/ 	.word	0x00010b30


	//   ....[21]....
        /*00cc*/ 	.word	0x00010c60


	//   ....[22]....
        /*00d0*/ 	.word	0x00010c90


	//----- nvinfo : EIATTR_MAX_THREADS
	.align		4
.L_673:
        /*00d4*/ 	.byte	0x04, 0x05
        /*00d6*/ 	.short	(.L_675 - .L_674)
.L_674:
        /*00d8*/ 	.word	0x00000080
        /*00dc*/ 	.word	0x00000001
        /*00e0*/ 	.word	0x00000001


	//----- nvinfo : EIATTR_CRS_STACK_SIZE
	.align		4
.L_675:
        /*00e4*/ 	.byte	0x04, 0x1e
        /*00e6*/ 	.short	(.L_677 - .L_676)
.L_676:
        /*00e8*/ 	.word	0x00000000


	//----- nvinfo : EIATTR_CBANK_PARAM_SIZE
	.align		4
.L_677:
        /*00ec*/ 	.byte	0x03, 0x19
        /*00ee*/ 	.short	0x02a8


	//----- nvinfo : EIATTR_PARAM_CBANK
	.align		4
        /*00f0*/ 	.byte	0x04, 0x0a
        /*00f2*/ 	.short	(.L_679 - .L_678)
	.align		4
.L_678:
        /*00f4*/ 	.word	index@(.nv.constant0._ZN2at6native18elementwise_kernelILi128ELi4EZNS0_15gpu_kernel_implIZZZNS0_60_GLOBAL__N__171e0b9f_22_ActivationEluKernel_cu_1520ed90_290019elu_backward_kernelERNS_18TensorIteratorBaseERKN3c106ScalarES9_S9_bENKUlvE_clEvENKUlvE0_clEvEUlffE_EEvS5_RKT_EUliE_EEviT1_)
        /*00f8*/ 	.short	0x0380
        /*00fa*/ 	.short	0x02a8


	//----- nvinfo : EIATTR_SW_WAR
	.align		4
.L_679:
        /*00fc*/ 	.byte	0x04, 0x36
        /*00fe*/ 	.short	(.L_681 - .L_680)
.L_680:
        /*0100*/ 	.word	0x00000008
.L_681:


//--------------------- .nv.info._ZN2at6native27unrolled_elementwise_kernelIZZZNS0_60_GLOBAL__N__171e0b9f_22_ActivationEluKernel_cu_1520ed90_290019elu_backward_kernelERNS_18TensorIteratorBaseERKN3c106ScalarES8_S8_bENKUlvE_clEvENKUlvE0_clEvEUlffE_St5arrayIPcLm3EELi4E23TrivialOffsetCalculatorILi2EjESF_ILi1EjENS0_6memory12LoadWithCastILi2EEENSI_13StoreWithCastILi1EEEEEviT_T0_T2_T3_T4_T5_ --------------------------
	.section	.nv.info._ZN2at6native27unrolled_elementwise_kernelIZZZNS0_60_GLOBAL__N__171e0b9f_22_ActivationEluKernel_cu_1520ed90_290019elu_backward_kernelERNS_18TensorIteratorBaseERKN3c106ScalarES8_S8_bENKUlvE_clEvENKUlvE0_clEvEUlffE_St5arrayIPcLm3EELi4E23TrivialOffsetCalculatorILi2EjESF_ILi1EjENS0_6memory12LoadWithCastILi2EEENSI_13StoreWithCastILi1EEEEEviT_T0_T2_T3_T4_T5_,"",@"SHT_CUDA_INFO"
	.sectionflags	@""
	.align	4


	//----- nvinfo : EIATTR_CUDA_API_VERSION
	.align		4
        /*0000*/ 	.byte	0x04, 0x37
        /*0002*/ 	.short	(.L_683 - .L_682)
.L_682:
        /*0004*/ 	.word	0x00000082


	//----- nvinfo : EIATTR_KPARAM_INFO
	.align		4
.L_683:
        /*0008*/ 	.byte	0x04, 0x17
        /*000a*/ 	.short	(.L_685 - .L_684)
.L_684:
        /*000c*/ 	.word	0x00000000
        /*0010*/ 	.short	0x0006
        /*0012*/ 	.short	0x0048
        /*0014*/ 	.byte	0x00, 0xf0, 0x21, 0x00


	//----- nvinfo : EIATTR_KPARAM_INFO
	.align		4
.L_685:
        /*0018*/ 	.byte	0x04, 0x17
        /*001a*/ 	.short	(.L_687 - .L_686)
.L_686:
        /*001c*/ 	.word	0x00000000
        /*0020*/ 	.short	0x0005
        /*0022*/ 	.short	0x003c
        /*0024*/ 	.byte	0x00, 0xf0, 0x31, 0x00


	//----- nvinfo : EIATTR_KPARAM_INFO
	.align		4
.L_687:
        /*0028*/ 	.byte	0x04, 0x17
        /*002a*/ 	.short	(.L_689 - .L_688)
.L_688:
        /*002c*/ 	.word	0x00000000
        /*0030*/ 	.short	0x0004
        /*0032*/ 	.short	0x0039
        /*0034*/ 	.byte	0x00, 0xf0, 0x05, 0x00


	//----- nvinfo : EIATTR_KPARAM_INFO
	.align		4
.L_689:
        /*0038*/ 	.byte	0x04, 0x17
        /*003a*/ 	.short	(.L_691 - .L_690)
.L_690:
        /*003c*/ 	.word	0x00000000
        /*0040*/ 	.short	0x0003
        /*0042*/ 	.short	0x0038
        /*0044*/ 	.byte	0x00, 0xf0, 0x05, 0x00


	//----- nvinfo : EIATTR_KPARAM_INFO
	.align		4
.L_691:
        /*0048*/ 	.byte	0x04, 0x17
        /*004a*/ 	.short	(.L_693 - .L_692)
.L_692:
        /*004c*/ 	.word	0x00000000
        /*0050*/ 	.short	0x0002
        /*0052*/ 	.short	0x0020
        /*0054*/ 	.byte	0x00, 0xf0, 0x61, 0x00


	//----- nvinfo : EIATTR_KPARAM_INFO
	.align		4
.L_693:
        /*0058*/ 	.byte	0x04, 0x17
        /*005a*/ 	.short	(.L_695 - .L_694)
.L_694:
        /*005c*/ 	.word	0x00000000
        /*0060*/ 	.short	0x0001
        /*0062*/ 	.short	0x0008
        /*0064*/ 	.byte	0x00, 0xf0, 0x61, 0x00


	//----- nvinfo : EIATTR_KPARAM_INFO
	.align		4
.L_695:
        /*0068*/ 	.byte	0x04, 0x17
        /*006a*/ 	.short	(.L_697 - .L_696)
.L_696:
        /*006c*/ 	.word	0x00000000
        /*0070*/ 	.short	0x0000
        /*0072*/ 	.short	0x0000
        /*0074*/ 	.byte	0x00, 0xf0, 0x11, 0x00


	//----- nvinfo : EIATTR_SPARSE_MMA_MASK
	.align		4
.L_697:
        /*0078*/ 	.byte	0x03, 0x50
        /*007a*/ 	.short	0x0000


	//----- nvinfo : EIATTR_MAXREG_COUNT
	.align		4
        /*007c*/ 	.byte	0x03, 0x1b
        /*007e*/ 	.short	0x00ff


	//----- nvinfo : EIATTR_EXTERNS
	.align		4
        /*0080*/ 	.byte	0x04, 0x0f
        /*0082*/ 	.short	(.L_699 - .L_698)


	//   ....[0]....
	.align		4
.L_698:
        /*0084*/ 	.word	index@(__assertfail)


	//----- nvinfo : EIATTR_MERCURY_ISA_VERSION
	.align		4
.L_699:
        /*0088*/ 	.byte	0x03, 0x5f
        /*008a*/ 	.short	0x0101


	//----- nvinfo : EIATTR_VRC_CTA_INIT_COUNT
	.align		4
        /*008c*/ 	.byte	0x02, 0x4a
	.zero		1
	.zero		1


	//----- nvinfo : EIATTR_SYSCALL_OFFSETS
	.align		4
        /*0090*/ 	.byte	0x04, 0x46
        /*0092*/ 	.short	(.L_701 - .L_700)


	//   ....[0]....
.L_700:
        /*0094*/ 	.word	0x00000e80


	//   ....[1]....
        /*0098*/ 	.word	0x00001d10


	//   ....[2]....
        /*009c*/ 	.word	0x00002cb0


	//   ....[3]....
        /*00a0*/ 	.word	0x00003b40


	//   ....[4]....
        /*00a4*/ 	.word	0x00004a50


	//   ....[5]....
        /*00a8*/ 	.word	0x000058e0


	//   ....[6]....
        /*00ac*/ 	.word	0x00006810


	//   ....[7]....
        /*00b0*/ 	.word	0x00007680


	//   ....[8]....
        /*00b4*/ 	.word	0x00008b20


	//   ....[9]....
        /*00b8*/ 	.word	0x00009890


	//   ....[10]....
        /*00bc*/ 	.word	0x0000a6f0


	//   ....[11]....
        /*00c0*/ 	.word	0x0000b550


	//----- nvinfo : EIATTR_EXIT_INSTR_OFFSETS
	.align		4
.L_701:
        /*00c4*/ 	.byte	0x04, 0x1c
        /*00c6*/ 	.short	(.L_703 - .L_702)


	//   ....[0]....
.L_702:
        /*00c8*/ 	.word	0x0000a990


	//   ....[1]....
        /*00cc*/ 	.word	0x0000aad0


	//   ....[2]....
        /*00d0*/ 	.word	0x0000ab10


	//   ....[3]....
        /*00d4*/ 	.word	0x0000aba0


	//   ....[4]....
        /*00d8*/ 	.word	0x0000abd0


	//   ....[5]....
        /*00dc*/ 	.word	0x0000ac00


	//   ....[6]....
        /*00e0*/ 	.word	0x0000ac80


	//   ....[7]....
        /*00e4*/ 	.word	0x0000acb0


	//   ....[8]....
        /*00e8*/ 	.word	0x0000ad40


	//   ....[9]....
        /*00ec*/ 	.word	0x0000ad80


	//   ....[10]....
        /*00f0*/ 	.word	0x0000adc0


	//   ....[11]....
        /*00f4*/ 	.word	0x0000ae90


	//   ....[12]....
        /*00f8*/ 	.word	0x0000aff0


	//   ....[13]....
        /*00fc*/ 	.word	0x0000b150


	//   ....[14]....
        /*0100*/ 	.word	0x0000b2a0


	//   ....[15]....
        /*0104*/ 	.word	0x0000b2d0


	//   ....[16]....
        /*0108*/ 	.word	0x0000b300


	//   ....[17]....
        /*010c*/ 	.word	0x0000b3a0


	//   ....[18]....
        /*0110*/ 	.word	0x0000b3f0


	//   ....[19]....
        /*0114*/ 	.word	0x0000b560


	//   ....[20]....
        /*0118*/ 	.word	0x0000b660


	//   ....[21]....
        /*011c*/ 	.word	0x0000b790


	//   ....[22]....
        /*0120*/ 	.word	0x0000b7c0


	//----- nvinfo : EIATTR_MAX_THREADS
	.align		4
.L_703:
        /*0124*/ 	.byte	0x04, 0x05
        /*0126*/ 	.short	(.L_705 - .L_704)
.L_704:
        /*0128*/ 	.word	0x00000080
        /*012c*/ 	.word	0x00000001
        /*0130*/ 	.word	0x00000001


	//----- nvinfo : EIATTR_CRS_STACK_SIZE
	.align		4
.L_705:
        /*0134*/ 	.byte	0x04, 0x1e
        /*0136*/ 	.short	(.L_707 - .L_706)
.L_706:
        /*0138*/ 	.word	0x00000000


	//----- nvinfo : EIATTR_CBANK_PARAM_SIZE
	.align		4
.L_707:
        /*013c*/ 	.byte	0x03, 0x19
        /*013e*/ 	.short	0x0050


	//----- nvinfo : EIATTR_PARAM_CBANK
	.align		4
        /*0140*/ 	.byte	0x04, 0x0a
        /*0142*/ 	.short	(.L_709 - .L_708)
	.align		4
.L_708:
        /*0144*/ 	.word	index@(.nv.constant0._ZN2at6native27unrolled_elementwise_kernelIZZZNS0_60_GLOBAL__N__171e0b9f_22_ActivationEluKernel_cu_1520ed90_290019elu_backward_kernelERNS_18TensorIteratorBaseERKN3c106ScalarES8_S8_bENKUlvE_clEvENKUlvE0_clEvEUlffE_St5arrayIPcLm3EELi4E23TrivialOffsetCalculatorILi2EjESF_ILi1EjENS0_6memory12LoadWithCastILi2EEENSI_13StoreWithCastILi1EEEEEviT_T0_T2_T3_T4_T5_)
        /*0148*/ 	.short	0x0380
        /*014a*/ 	.short	0x0050


	//----- nvinfo : EIATTR_SW_WAR
	.align		4
.L_709:
        /*014c*/ 	.byte	0x04, 0x36
        /*014e*/ 	.short	(.L_711 - .L_710)
.L_710:
        /*0150*/ 	.word	0x00000008
.L_711:


//--------------------- .nv.info._ZN2at6native18elementwise_kernelILi128ELi2EZNS0_22gpu_kernel_impl_nocastIZZZNS0_60_GLOBAL__N__171e0b9f_22_ActivationEluKernel_cu_1520ed90_290019elu_backward_kernelERNS_18TensorIteratorBaseERKN3c106ScalarES9_S9_bENKUlvE_clEvENKUlvE0_clEvEUlffE_EEvS5_RKT_EUliE_EEviT1_ --------------------------
	.section	.nv.info._ZN2at6native18elementwise_kernelILi128ELi2EZNS0_22gpu_kernel_impl_nocastIZZZNS0_60_GLOBAL__N__171e0b9f_22_ActivationEluKernel_cu_1520ed90_290019elu_backward_kernelERNS_18TensorIteratorBaseERKN3c106ScalarES9_S9_bENKUlvE_clEvENKUlvE0_clEvEUlffE_EEvS5_RKT_EUliE_EEviT1_,"",@"SHT_CUDA_INFO"
	.sectionflags	@""
	.align	4


	//----- nvinfo : EIATTR_CUDA_API_VERSION
	.align		4
        /*0000*/ 	.byte	0x04, 0x37
        /*0002*/ 	.short	(.L_713 - .L_712)
.L_712:
        /*0004*/ 	.word	0x00000082


	//----- nvinfo : EIATTR_KPARAM_INFO
	.align		4
.L_713:
        /*0008*/ 	.byte	0x04, 0x17
        /*000a*/ 	.short	(.L_715 - .L_714)
.L_714:
        /*000c*/ 	.word	0x00000000
        /*0010*/ 	.short	0x0001
        /*0012*/ 	.short	0x0008
        /*0014*/ 	.byte	0x00, 0xf0, 0x61, 0x0a


	//----- nvinfo : EIATTR_KPARAM_INFO
	.align		4
.L_715:
        /*0018*/ 	.byte	0x04, 0x17
        /*001a*/ 	.short	(.L_717 - .L_716)
.L_716:
        /*001c*/ 	.word	0x00000000
        /*0020*/ 	.short	0x0000
        /*0022*/ 	.short	0x0000
        /*0024*/ 	.byte	0x00, 0xf0, 0x11, 0x00


	//----- nvinfo : EIATTR_SPARSE_MMA_MASK
	.align		4
.L_717:
        /*0028*/ 	.byte	0x03, 0x50
        /*002a*/ 	.short	0x0000


	//----- nvinfo : EIATTR_MAXREG_COUNT
	.align		4
        /*002c*/ 	.byte	0x03, 0x1b
        /*002e*/ 	.short	0x0080


	//----- nvinfo : EIATTR_MERCURY_ISA_VERSION
	.align		4
        /*0030*/ 	.byte	0x03, 0x5f
        /*0032*/ 	.short	0x0101


	//----- nvinfo : EIATTR_VRC_CTA_INIT_COUNT
	.align		4
        /*0034*/ 	.byte	0x02, 0x4a
	.zero		1
	.zero		1


	//----- nvinfo : EIATTR_EXIT_INSTR_OFFSETS
	.align		4
        /*0038*/ 	.byte	0x04, 0x1c
        /*003a*/ 	.short	(.L_719 - .L_718)


	//   ....[0]....
.L_718:
        /*003c*/ 	.word	0x00000260


	//   ....[1]....
        /*0040*/ 	.word	0x00000370


	//   ....[2]....
        /*0044*/ 	.word	0x000003c0


	//   ....[3]....
        /*0048*/ 	.word	0x00000510


	//   ....[4]....
        /*004c*/ 	.word	0x000005f0


	//   ....[5]....
        /*0050*/ 	.word	0x00001de0


	//   ....[6]....
        /*0054*/ 	.word	0x00003500


	//   ....[7]....
        /*0058*/ 	.word	0x00003540


	//   ....[8]....
        /*005c*/ 	.word	0x00004cc0


	//   ....[9]....
        /*0060*/ 	.word	0x000063b0


	//----- nvinfo : EIATTR_MAX_THREADS
	.align		4
.L_719:
        /*0064*/ 	.byte	0x04, 0x05
        /*0066*/ 	.short	(.L_721 - .L_720)
.L_720:
        /*0068*/ 	.word	0x00000080
        /*006c*/ 	.word	0x00000001
        /*0070*/ 	.word	0x00000001


	//----- nvinfo : EIATTR_CRS_STACK_SIZE
	.align		4
.L_721:
        /*0074*/ 	.byte	0x04, 0x1e
        /*0076*/ 	.short	(.L_723 - .L_722)
.L_722:
        /*0078*/ 	.word	0x00000000


	//----- nvinfo : EIATTR_CBANK_PARAM_SIZE
	.align		4
.L_723:
        /*007c*/ 	.byte	0x03, 0x19
        /*007e*/ 	.short	0x02a0


	//----- nvinfo : EIATTR_PARAM_CBANK
	.align		4
        /*0080*/ 	.byte	0x04, 0x0a
        /*0082*/ 	.short	(.L_725 - .L_724)
	.align		4
.L_724:
        /*0084*/ 	.word	index@(.nv.constant0._ZN2at6native18elementwise_kernelILi128ELi2EZNS0_22gpu_kernel_impl_nocastIZZZNS0_60_GLOBAL__N__171e0b9f_22_ActivationEluKernel_cu_1520ed90_290019elu_backward_kernelERNS_18TensorIteratorBaseERKN3c106ScalarES9_S9_bENKUlvE_clEvENKUlvE0_clEvEUlffE_EEvS5_RKT_EUliE_EEviT1_)
        /*0088*/ 	.short	0x0380
        /*008a*/ 	.short	0x02a0


	//----- nvinfo : EIATTR_SW_WAR
	.align		4
.L_725:
        /*008c*/ 	.byte	0x04, 0x36
        /*008e*/ 	.short	(.L_727 - .L_726)
.L_726:
        /*0090*/ 	.word	0x00000008
.L_727:


//--------------------- .nv.info._ZN2at6native27unrolled_elementwise_kernelIZZZNS0_60_GLOBAL__N__171e0b9f_22_ActivationEluKernel_cu_1520ed90_290019elu_backward_kernelERNS_18TensorIteratorBaseERKN3c106ScalarES8_S8_bENKUlvE_clEvENKUlvE0_clEvEUlffE_St5arrayIPcLm3EELi4E23TrivialOffsetCalculatorILi2EjESF_ILi1EjENS0_6memory15LoadWithoutCastENSI_16StoreWithoutCastEEEviT_T0_T2_T3_T4_T5_ --------------------------
	.section	.nv.info._ZN2at6native27unrolled_elementwise_kernelIZZZNS0_60_GLOBAL__N__171e0b9f_22_ActivationEluKernel_cu_1520ed90_290019elu_backward_kernelERNS_18TensorIteratorBaseERKN3c106ScalarES8_S8_bENKUlvE_clEvENKUlvE0_clEvEUlffE_St5arrayIPcLm3EELi4E23TrivialOffsetCalculatorILi2EjESF_ILi1EjENS0_6memory15LoadWithoutCastENSI_16StoreWithoutCastEEEviT_T0_T2_T3_T4_T5_,"",@"SHT_CUDA_INFO"
	.sectionflags	@""
	.align	4


	//----- nvinfo : EIATTR_CUDA_API_VERSION
	.align		4
        /*0000*/ 	.byte	0x04, 0x37
        /*0002*/ 	.short	(.L_729 - .L_728)
.L_728:
        /*0004*/ 	.word	0x00000082


	//----- nvinfo : EIATTR_KPARAM_INFO
	.align		4
.L_729:
        /*0008*/ 	.byte	0x04, 0x17
        /*000a*/ 	.short	(.L_731 - .L_730)
.L_730:
        /*000c*/ 	.word	0x00000000
        /*0010*/ 	.short	0x0006
        /*0012*/ 	.short	0x003b
        /*0014*/ 	.byte	0x00, 0xf0, 0x05, 0x00


	//----- nvinfo : EIATTR_KPARAM_INFO
	.align		4
.L_731:
        /*0018*/ 	.byte	0x04, 0x17
        /*001a*/ 	.short	(.L_733 - .L_732)
.L_732:
        /*001c*/ 	.word	0x00000000
        /*0020*/ 	.short	0x0005
        /*0022*/ 	.short	0x003a
        /*0024*/ 	.byte	0x00, 0xf0, 0x05, 0x00


	//----- nvinfo : EIATTR_KPARAM_INFO
	.align		4
.L_733:
        /*0028*/ 	.byte	0x04, 0x17
        /*002a*/ 	.short	(.L_735 - .L_734)
.L_734:
        /*002c*/ 	.word	0x00000000
        /*0030*/ 	.short	0x0004
        /*0032*/ 	.short	0x0039
        /*0034*/ 	.byte	0x00, 0xf0, 0x05, 0x00


	//----- nvinfo : EIATTR_KPARAM_INFO
	.align		4
.L_735:
        /*0038*/ 	.byte	0x04, 0x17
        /*003a*/ 	.short	(.L_737 - .L_736)
.L_736:
        /*003c*/ 	.word	0x00000000
        /*0040*/ 	.short	0x0003
        /*0042*/ 	.short	0x0038
        /*0044*/ 	.byte	0x00, 0xf0, 0x05, 0x00


	//----- nvinfo : EIATTR_KPARAM_INFO
	.align		4
.L_737:
        /*0048*/ 	.byte	0x04, 0x17
        /*004a*/ 	.short	(.L_739 - .L_738)
.L_738:
        /*004c*/ 	.word	0x00000000
        /*0050*/ 	.short	0x0002
        /*0052*/ 	.short	0x0020
        /*0054*/ 	.byte	0x00, 0xf0, 0x61, 0x00


	//----- nvinfo : EIATTR_KPARAM_INFO
	.align		4
.L_739:
        /*0058*/ 	.byte	0x04, 0x17
        /*005a*/ 	.short	(.L_741 - .L_740)
.L_740:
        /*005c*/ 	.word	0x00000000
        /*0060*/ 	.short	0x0001
        /*0062*/ 	.short	0x0008
        /*0064*/ 	.byte	0x00, 0xf0, 0x61, 0x00


	//----- nvinfo : EIATTR_KPARAM_INFO
	.align		4
.L_741:
        /*0068*/ 	.byte	0x04, 0x17
        /*006a*/ 	.short	(.L_743 - .L_742)
.L_742:
        /*006c*/ 	.word	0x00000000
        /*0070*/ 	.short	0x0000
        /*0072*/ 	.short	0x0000
        /*0074*/ 	.byte	0x00, 0xf0, 0x11, 0x00


	//----- nvinfo : EIATTR_SPARSE_MMA_MASK
	.align		4
.L_743:
        /*0078*/ 	.byte	0x03, 0x50
        /*007a*/ 	.short	0x0000


	//----- nvinfo : EIATTR_MAXREG_COUNT
	.align		4
        /*007c*/ 	.byte	0x03, 0x1b
        /*007e*/ 	.short	0x00ff


	//----- nvinfo : EIATTR_MERCURY_ISA_VERSION
	.align		4
        /*0080*/ 	.byte	0x03, 0x5f
        /*0082*/ 	.short	0x0101


	//----- nvinfo : EIATTR_VRC_CTA_INIT_COUNT
	.align		4
        /*0084*/ 	.byte	0x02, 0x4a
	.zero		1
	.zero		1


	//----- nvinfo : EIATTR_EXIT_INSTR_OFFSETS
	.align		4
        /*0088*/ 	.byte	0x04, 0x1c
        /*008a*/ 	.short	(.L_745 - .L_744)


	//   ....[0]....
.L_744:
        /*008c*/ 	.word	0x00000b50


	//   ....[1]....
        /*0090*/ 	.word	0x00000ba0


	//----- nvinfo : EIATTR_MAX_THREADS
	.align		4
.L_745:
        /*0094*/ 	.byte	0x04, 0x05
        /*0096*/ 	.short	(.L_747 - .L_746)
.L_746:
        /*0098*/ 	.word	0x00000080
        /*009c*/ 	.word	0x00000001
        /*00a0*/ 	.word	0x00000001


	//----- nvinfo : EIATTR_CRS_STACK_SIZE
	.align		4
.L_747:
        /*00a4*/ 	.byte	0x04, 0x1e
        /*00a6*/ 	.short	(.L_749 - .L_748)
.L_748:
        /*00a8*/ 	.word	0x00000000


	//----- nvinfo : EIATTR_CBANK_PARAM_SIZE
	.align		4
.L_749:
        /*00ac*/ 	.byte	0x03, 0x19
        /*00ae*/ 	.short	0x003c


	//----- nvinfo : EIATTR_PARAM_CBANK
	.align		4
        /*00b0*/ 	.byte	0x04, 0x0a
        /*00b2*/ 	.short	(.L_751 - .L_750)
	.align		4
.L_750:
        /*00b4*/ 	.word	index@(.nv.constant0._ZN2at6native27unrolled_elementwise_kernelIZZZNS0_60_GLOBAL__N__171e0b9f_22_ActivationEluKernel_cu_1520ed90_290019elu_backward_kernelERNS_18TensorIteratorBaseERKN3c106ScalarES8_S8_bENKUlvE_clEvENKUlvE0_clEvEUlffE_St5arrayIPcLm3EELi4E23TrivialOffsetCalculatorILi2EjESF_ILi1EjENS0_6memory15LoadWithoutCastENSI_16StoreWithoutCastEEEviT_T0_T2_T3_T4_T5_)
        /*00b8*/ 	.short	0x0380
        /*00ba*/ 	.short	0x003c


	//----- nvinfo : EIATTR_SW_WAR
	.align		4
.L_751:
        /*00bc*/ 	.byte	0x04, 0x36
        /*00be*/ 	.short	(.L_753 - .L_752)
.L_752:
        /*00c0*/ 	.word	0x00000008
.L_753:


//--------------------- .nv.info._ZN2at6native29vectorized_elementwise_kernelILi2EZZZNS0_60_GLOBAL__N__171e0b9f_22_ActivationEluKernel_cu_1520ed90_290019elu_backward_kernelERNS_18TensorIteratorBaseERKN3c106ScalarES8_S8_bENKUlvE_clEvENKUlvE0_clEvEUlffE_St5arrayIPcLm3EEEEviT0_T1_ --------------------------
	.section	.nv.info._ZN2at6native29vectorized_elementwise_kernelILi2EZZZNS0_60_GLOBAL__N__171e0b9f_22_ActivationEluKernel_cu_1520ed90_290019elu_backward_kernelERNS_18TensorIteratorBaseERKN3c106ScalarES8_S8_bENKUlvE_clEvENKUlvE0_clEvEUlffE_St5arrayIPcLm3EEEEviT0_T1_,"",@"SHT_CUDA_INFO"
	.sectionflags	@""
	.align	4


	//----- nvinfo : EIATTR_CUDA_API_VERSION
	.align		4
        /*0000*/ 	.byte	0x04, 0x37
        /*0002*/ 	.short	(.L_755 - .L_754)
.L_754:
        /*0004*/ 	.word	0x00000082


	//----- nvinfo : EIATTR_KPARAM_INFO
	.align		4
.L_755:
        /*0008*/ 	.byte	0x04, 0x17
        /*000a*/ 	.short	(.L_757 - .L_756)
.L_756:
        /*000c*/ 	.word	0x00000000
        /*0010*/ 	.short	0x0002
        /*0012*/ 	.short	0x0020
        /*0014*/ 	.byte	0x00, 0xf0, 0x61, 0x00


	//----- nvinfo : EIATTR_KPARAM_INFO
	.align		4
.L_757:
        /*0018*/ 	.byte	0x04, 0x17
        /*001a*/ 	.short	(.L_759 - .L_758)
.L_758:
        /*001c*/ 	.word	0x00000000
        /*0020*/ 	.short	0x0001
        /*0022*/ 	.short	0x0008
        /*0024*/ 	.byte	0x00, 0xf0, 0x61, 0x00


	//----- nvinfo : EIATTR_KPARAM_INFO
	.align		4
.L_759:
        /*0028*/ 	.byte	0x04, 0x17
        /*002a*/ 	.short	(.L_761 - .L_760)
.L_760:
        /*002c*/ 	.word	0x00000000
        /*0030*/ 	.short	0x0000
        /*0032*/ 	.short	0x0000
        /*0034*/ 	.byte	0x00, 0xf0, 0x11, 0x00


	//----- nvinfo : EIATTR_SPARSE_MMA_MASK
	.align		4
.L_761:
        /*0038*/ 	.byte	0x03, 0x50
        /*003a*/ 	.short	0x0000


	//----- nvinfo : EIATTR_MAXREG_COUNT
	.align		4
        /*003c*/ 	.byte	0x03, 0x1b
        /*003e*/ 	.short	0x00ff


	//----- nvinfo : EIATTR_MERCURY_ISA_VERSION
	.align		4
        /*0040*/ 	.byte	0x03, 0x5f
        /*0042*/ 	.short	0x0101


	//----- nvinfo : EIATTR_VRC_CTA_INIT_COUNT
	.align		4
        /*0044*/ 	.byte	0x02, 0x4a
	.zero		1
	.zero		1


	//----- nvinfo : EIATTR_EXIT_INSTR_OFFSETS
	.align		4
        /*0048*/ 	.byte	0x04, 0x1c
        /*004a*/ 	.short	(.L_763 - .L_762)


	//   ....[0]....
.L_762:
        /*004c*/ 	.word	0x00001760


	//   ....[1]....
        /*0050*/ 	.word	0x000017b0


	//   ....[2]....
        /*0054*/ 	.word	0x00002370


	//----- nvinfo : EIATTR_MAX_THREADS
	.align		4
.L_763:
        /*0058*/ 	.byte	0x04, 0x05
        /*005a*/ 	.short	(.L_765 - .L_764)
.L_764:
        /*005c*/ 	.word	0x00000080
        /*0060*/ 	.word	0x00000001
        /*0064*/ 	.word	0x00000001


	//----- nvinfo : EIATTR_CRS_STACK_SIZE
	.align		4
.L_765:
        /*0068*/ 	.byte	0x04, 0x1e
        /*006a*/ 	.short	(.L_767 - .L_766)
.L_766:
        /*006c*/ 	.word	0x00000000


	//----- nvinfo : EIATTR_CBANK_PARAM_SIZE
	.align		4
.L_767:
        /*0070*/ 	.byte	0x03, 0x19
        /*0072*/ 	.short	0x0038


	//----- nvinfo : EIATTR_PARAM_CBANK
	.align		4
        /*0074*/ 	.byte	0x04, 0x0a
        /*0076*/ 	.short	(.L_769 - .L_768)
	.align		4
.L_768:
        /*0078*/ 	.word	index@(.nv.constant0._ZN2at6native29vectorized_elementwise_kernelILi2EZZZNS0_60_GLOBAL__N__171e0b9f_22_ActivationEluKernel_cu_1520ed90_290019elu_backward_kernelERNS_18TensorIteratorBaseERKN3c106ScalarES8_S8_bENKUlvE_clEvENKUlvE0_clEvEUlffE_St5arrayIPcLm3EEEEviT0_T1_)
        /*007c*/ 	.short	0x0380
        /*007e*/ 	.short	0x0038


	//----- nvinfo : EIATTR_SW_WAR
	.align		4
.L_769:
        /*0080*/ 	.byte	0x04, 0x36
        /*0082*/ 	.short	(.L_771 - .L_770)
.L_770:
        /*0084*/ 	.word	0x00000008
.L_771:


//--------------------- .nv.info._ZN2at6native29vectorized_elementwise_kernelILi4EZZZNS0_60_GLOBAL__N__171e0b9f_22_ActivationEluKernel_cu_1520ed90_290019elu_backward_kernelERNS_18TensorIteratorBaseERKN3c106ScalarES8_S8_bENKUlvE_clEvENKUlvE0_clEvEUlffE_St5arrayIPcLm3EEEEviT0_T1_ --------------------------
	.section	.nv.info._ZN2at6native29vectorized_elementwise_kernelILi4EZZZNS0_60_GLOBAL__N__171e0b9f_22_ActivationEluKernel_cu_1520ed90_290019elu_backward_kernelERNS_18TensorIteratorBaseERKN3c106ScalarES8_S8_bENKUlvE_clEvENKUlvE0_clEvEUlffE_St5arrayIPcLm3EEEEviT0_T1_,"",@"SHT_CUDA_INFO"
	.sectionflags	@""
	.align	4


	//----- nvinfo : EIATTR_CUDA_API_VERSION
	.align		4
        /*0000*/ 	.byte	0x04, 0x37
        /*0002*/ 	.short	(.L_773 - .L_772)
.L_772:
        /*0004*/ 	.word	0x00000082


	//----- nvinfo : EIATTR_KPARAM_INFO
	.align		4
.L_773:
        /*0008*/ 	.byte	0x04, 0x17
        /*000a*/ 	.short	(.L_775 - .L_774)
.L_774:
        /*000c*/ 	.word	0x00000000
        /*0010*/ 	.short	0x0002
        /*0012*/ 	.short	0x0020
        /*0014*/ 	.byte	0x00, 0xf0, 0x61, 0x00


	//----- nvinfo : EIATTR_KPARAM_INFO
	.align		4
.L_775:
        /*0018*/ 	.byte	0x04, 0x17
        /*001a*/ 	.short	(.L_777 - .L_776)
.L_776:
        /*001c*/ 	.word	0x00000000
        /*0020*/ 	.short	0x0001
        /*0022*/ 	.short	0x0008
        /*0024*/ 	.byte	0x00, 0xf0, 0x61, 0x00


	//----- nvinfo : EIATTR_KPARAM_INFO
	.align		4
.L_777:
        /*0028*/ 	.byte	0x04, 0x17
        /*002a*/ 	.short	(.L_779 - .L_778)
.L_778:
        /*002c*/ 	.word	0x00000000
        /*0030*/ 	.short	0x0000
        /*0032*/ 	.short	0x0000
        /*0034*/ 	.byte	0x00, 0xf0, 0x11, 0x00


	//----- nvinfo : EIATTR_SPARSE_MMA_MASK
	.align		4
.L_779:
        /*0038*/ 	.byte	0x03, 0x50
        /*003a*/ 	.short	0x0000


	//----- nvinfo : EIATTR_MAXREG_COUNT
	.align		4
        /*003c*/ 	.byte	0x03, 0x1b
        /*003e*/ 	.short	0x00ff


	//----- nvinfo : EIATTR_MERCURY_ISA_VERSION
	.align		4
        /*0040*/ 	.byte	0x03, 0x5f
        /*0042*/ 	.short	0x0101


	//----- nvinfo : EIATTR_VRC_CTA_INIT_COUNT
	.align		4
        /*0044*/ 	.byte	0x02, 0x4a
	.zero		1
	.zero		1


	//----- nvinfo : EIATTR_EXIT_INSTR_OFFSETS
	.align		4
        /*0048*/ 	.byte	0x04, 0x1c
        /*004a*/ 	.short	(.L_781 - .L_780)


	//   ....[0]....
.L_780:
        /*004c*/ 	.word	0x00001760


	//   ....[1]....
        /*0050*/ 	.word	0x000017b0


	//   ....[2]....
        /*0054*/ 	.word	0x00002310


	//----- nvinfo : EIATTR_MAX_THREADS
	.align		4
.L_781:
        /*0058*/ 	.byte	0x04, 0x05
        /*005a*/ 	.short	(.L_783 - .L_782)
.L_782:
        /*005c*/ 	.word	0x00000080
        /*0060*/ 	.word	0x00000001
        /*0064*/ 	.word	0x00000001


	//----- nvinfo : EIATTR_CRS_STACK_SIZE
	.align		4
.L_783:
        /*0068*/ 	.byte	0x04, 0x1e
        /*006a*/ 	.short	(.L_785 - .L_784)
.L_784:
        /*006c*/ 	.word	0x00000000


	//----- nvinfo : EIATTR_CBANK_PARAM_SIZE
	.align		4
.L_785:
        /*0070*/ 	.byte	0x03, 0x19
        /*0072*/ 	.short	0x0038


	//----- nvinfo : EIATTR_PARAM_CBANK
	.align		4
        /*0074*/ 	.byte	0x04, 0x0a
        /*0076*/ 	.short	(.L_787 - .L_786)
	.align		4
.L_786:
        /*0078*/ 	.word	index@(.nv.constant0._ZN2at6native29vectorized_elementwise_kernelILi4EZZZNS0_60_GLOBAL__N__171e0b9f_22_ActivationEluKernel_cu_1520ed90_290019elu_backward_kernelERNS_18TensorIteratorBaseERKN3c106ScalarES8_S8_bENKUlvE_clEvENKUlvE0_clEvEUlffE_St5arrayIPcLm3EEEEviT0_T1_)
        /*007c*/ 	.short	0x0380
        /*007e*/ 	.short	0x0038


	//----- nvinfo : EIATTR_SW_WAR
	.align		4
.L_787:
        /*0080*/ 	.byte	0x04, 0x36
        /*0082*/ 	.short	(.L_789 - .L_788)
.L_788:
        /*0084*/ 	.word	0x00000008
.L_789:


//--------------------- .nv.info._ZN2at6native29vectorized_elementwise_kernelILi8EZZZNS0_60_GLOBAL__N__171e0b9f_22_ActivationEluKernel_cu_1520ed90_290019elu_backward_kernelERNS_18TensorIteratorBaseERKN3c106ScalarES8_S8_bENKUlvE_clEvENKUlvE0_clEvEUlffE_St5arrayIPcLm3EEEEviT0_T1_ --------------------------
	.section	.nv.info._ZN2at6native29vectorized_elementwise_kernelILi8EZZZNS0_60_GLOBAL__N__171e0b9f_22_ActivationEluKernel_cu_1520ed90_290019elu_backward_kernelERNS_18TensorIteratorBaseERKN3c106ScalarES8_S8_bENKUlvE_clEvENKUlvE0_clEvEUlffE_St5arrayIPcLm3EEEEviT0_T1_,"",@"SHT_CUDA_INFO"
	.sectionflags	@""
	.align	4


	//----- nvinfo : EIATTR_CUDA_API_VERSION
	.align		4
        /*0000*/ 	.byte	0x04, 0x37
        /*0002*/ 	.short	(.L_791 - .L_790)
.L_790:
        /*0004*/ 	.word	0x00000082


	//----- nvinfo : EIATTR_KPARAM_INFO
	.align		4
.L_791:
        /*0008*/ 	.byte	0x04, 0x17
        /*000a*/ 	.short	(.L_793 - .L_792)
.L_792:
        /*000c*/ 	.word	0x00000000
        /*0010*/ 	.short	0x0002
        /*0012*/ 	.short	0x0020
        /*0014*/ 	.byte	0x00, 0xf0, 0x61, 0x00


	//----- nvinfo : EIATTR_KPARAM_INFO
	.align		4
.L_793:
        /*0018*/ 	.byte	0x04, 0x17
        /*001a*/ 	.short	(.L_795 - .L_794)
.L_794:
        /*001c*/ 	.word	0x00000000
        /*0020*/ 	.short	0x0001
        /*0022*/ 	.short	0x0008
        /*0024*/ 	.byte	0x00, 0xf0, 0x61, 0x00


	//----- nvinfo : EIATTR_KPARAM_INFO
	.align		4
.L_795:
        /*0028*/ 	.byte	0x04, 0x17
        /*002a*/ 	.short	(.L_797 - .L_796)
.L_796:
        /*002c*/ 	.word	0x00000000
        /*0030*/ 	.short	0x0000
        /*0032*/ 	.short	0x0000
        /*0034*/ 	.byte	0x00, 0xf0, 0x11, 0x00


	//----- nvinfo : EIATTR_SPARSE_MMA_MASK
	.align		4
.L_797:
        /*0038*/ 	.byte	0x03, 0x50
        /*003a*/ 	.short	0x0000


	//----- nvinfo : EIATTR_MAXREG_COUNT
	.align		4
        /*003c*/ 	.byte	0x03, 0x1b
        /*003e*/ 	.short	0x00ff


	//----- nvinfo : EIATTR_MERCURY_ISA_VERSION
	.align		4
        /*0040*/ 	.byte	0x03, 0x5f
        /*0042*/ 	.short	0x0101


	//----- nvinfo : EIATTR_VRC_CTA_INIT_COUNT
	.align		4
        /*0044*/ 	.byte	0x02, 0x4a
	.zero		1
	.zero		1


	//----- nvinfo : EIATTR_EXIT_INSTR_OFFSETS
	.align		4
        /*0048*/ 	.byte	0x04, 0x1c
        /*004a*/ 	.short	(.L_799 - .L_798)


	//   ....[0]....
.L_798:
        /*004c*/ 	.word	0x00000010


	//----- nvinfo : EIATTR_MAX_THREADS
	.align		4
.L_799:
        /*0050*/ 	.byte	0x04, 0x05
        /*0052*/ 	.short	(.L_801 - .L_800)
.L_800:
        /*0054*/ 	.word	0x00000080
        /*0058*/ 	.word	0x00000001
        /*005c*/ 	.word	0x00000001


	//----- nvinfo : EIATTR_CBANK_PARAM_SIZE
	.align		4
.L_801:
        /*0060*/ 	.byte	0x03, 0x19
        /*0062*/ 	.short	0x0038


	//----- nvinfo : EIATTR_PARAM_CBANK
	.align		4
        /*0064*/ 	.byte	0x04, 0x0a
        /*0066*/ 	.short	(.L_803 - .L_802)
	.align		4
.L_802:
        /*0068*/ 	.word	index@(.nv.constant0._ZN2at6native29vectorized_elementwise_kernelILi8EZZZNS0_60_GLOBAL__N__171e0b9f_22_ActivationEluKernel_cu_1520ed90_290019elu_backward_kernelERNS_18TensorIteratorBaseERKN3c106ScalarES8_S8_bENKUlvE_clEvENKUlvE0_clEvEUlffE_St5arrayIPcLm3EEEEviT0_T1_)
        /*006c*/ 	.short	0x0380
        /*006e*/ 	.short	0x0038


	//----- nvinfo : EIATTR_SW_WAR
	.align		4
.L_803:
        /*0070*/ 	.byte	0x04, 0x36
        /*0072*/ 	.short	(.L_805 - .L_804)
.L_804:
        /*0074*/ 	.word	0x00000008
.L_805:


//--------------------- .nv.info._ZN2at6native18elementwise_kernelILi128ELi4EZNS0_15gpu_kernel_implIZZZNS0_60_GLOBAL__N__171e0b9f_22_ActivationEluKernel_cu_1520ed90_290019elu_backward_kernelERNS_18TensorIteratorBaseERKN3c106ScalarES9_S9_bENKUlvE_clEvENKUlvE_clEvEUlddE_EEvS5_RKT_EUliE_EEviT1_ --------------------------
	.section	.nv.info._ZN2at6native18elementwise_kernelILi128ELi4EZNS0_15gpu_kernel_implIZZZNS0_60_GLOBAL__N__171e0b9f_22_ActivationEluKernel_cu_1520ed90_290019elu_backward_kernelERNS_18TensorIteratorBaseERKN3c106ScalarES9_S9_bENKUlvE_clEvENKUlvE_clEvEUlddE_EEvS5_RKT_EUliE_EEviT1_,"",@"SHT_CUDA_INFO"
	.sectionflags	@""
	.align	4


	//----- nvinfo : EIATTR_CUDA_API_VERSION
	.align		4
        /*0000*/ 	.byte	0x04, 0x37
        /*0002*/ 	.short	(.L_807 - .L_806)
.L_806:
        /*0004*/ 	.word	0x00000082


	//----- nvinfo : EIATTR_KPARAM_INFO
	.align		4
.L_807:
        /*0008*/ 	.byte	0x04, 0x17
        /*000a*/ 	.short	(.L_809 - .L_808)
.L_808:
        /*000c*/ 	.word	0x00000000
        /*0010*/ 	.short	0x0001
        /*0012*/ 	.short	0x0008
        /*0014*/ 	.byte	0x00, 0xf0, 0xc1, 0x0a


	//----- nvinfo : EIATTR_KPARAM_INFO
	.align		4
.L_809:
        /*0018*/ 	.byte	0x04, 0x17
        /*001a*/ 	.short	(.L_811 - .L_810)
.L_810:
        /*001c*/ 	.word	0x00000000
        /*0020*/ 	.short	0x0000
        /*0022*/ 	.short	0x0000
        /*0024*/ 	.byte	0x00, 0xf0, 0x11, 0x00


	//----- nvinfo : EIATTR_SPARSE_MMA_MASK
	.align		4
.L_811:
        /*0028*/ 	.byte	0x03, 0x50
        /*002a*/ 	.short	0x0000


	//----- nvinfo : EIATTR_MAXREG_COUNT
	.align		4
        /*002c*/ 	.byte	0x03, 0x1b
        /*002e*/ 	.short	0x0080


	//----- nvinfo : EIATTR_EXTERNS
	.align		4
        /*0030*/ 	.byte	0x04, 0x0f
        /*0032*/ 	.short	(.L_813 - .L_812)


	//   ....[0]....
	.align		4
.L_812:
        /*0034*/ 	.word	index@(__assertfail)


	//----- nvinfo : EIATTR_MERCURY_ISA_VERSION
	.align		4
.L_813:
        /*0038*/ 	.byte	0x03, 0x5f
        /*003a*/ 	.short	0x0101


	//----- nvinfo : EIATTR_VRC_CTA_INIT_COUNT
	.align		4
        /*003c*/ 	.byte	0x02, 0x4a
	.zero		1
	.zero		1


	//----- nvinfo : EIATTR_SYSCALL_OFFSETS
	.align		4
        /*0040*/ 	.byte	0x04, 0x46
        /*0042*/ 	.short	(.L_815 - .L_814)


	//   ....[0]....
.L_814:
        /*0044*/ 	.word	0x000024e0


	//   ....[1]....
        /*0048*/ 	.word	0x000033c0


	//   ....[2]....
        /*004c*/ 	.word	0x00005150


	//   ....[3]....
        /*0050*/ 	.word	0x00007810


	//   ....[4]....
        /*0054*/ 	.word	0x000086f0


	//   ....[5]....
        /*0058*/ 	.word	0x0000a180


	//   ....[6]....
        /*005c*/ 	.word	0x0000ca70


	//   ....[7]....
        /*0060*/ 	.word	0x0000d950


	//   ....[8]....
        /*0064*/ 	.word	0x0000f3e0


	//   ....[9]....
        /*0068*/ 	.word	0x00011cf0


	//   ....[10]....
        /*006c*/ 	.word	0x00012bd0


	//   ....[11]....
        /*0070*/ 	.word	0x00014630


	//----- nvinfo : EIATTR_EXIT_INSTR_OFFSETS
	.align		4
.L_815:
        /*0074*/ 	.byte	0x04, 0x1c
        /*0076*/ 	.short	(.L_817 - .L_816)


	//   ....[0]....
.L_816:
        /*0078*/ 	.word	0x0000f840


	//   ....[1]....
        /*007c*/ 	.word	0x00013800


	//   ....[2]....
        /*0080*/ 	.word	0x00013840


	//   ....[3]....
        /*0084*/ 	.word	0x000138d0


	//   ....[4]....
        /*0088*/ 	.word	0x00013900


	//   ....[5]....
        /*008c*/ 	.word	0x00013930


	//   ....[6]....
        /*0090*/ 	.word	0x00013a40


	//   ....[7]....
        /*0094*/ 	.word	0x00013b00


	//   ....[8]....
        /*0098*/ 	.word	0x00013c20


	//   ....[9]....
        /*009c*/ 	.word	0x00013cf0


	//   ....[10]....
        /*00a0*/ 	.word	0x00013d10


	//   ....[11]....
        /*00a4*/ 	.word	0x00013de0


	//   ....[12]....
        /*00a8*/ 	.word	0x00013fd0


	//   ....[13]....
        /*00ac*/ 	.word	0x000141c0


	//   ....[14]....
        /*00b0*/ 	.word	0x000143a0


	//   ....[15]....
        /*00b4*/ 	.word	0x000143d0


	//   ....[16]....
        /*00b8*/ 	.word	0x00014400


	//   ....[17]....
        /*00bc*/ 	.word	0x000144a0


	//   ....[18]....
        /*00c0*/ 	.word	0x000144d0


	//   ....[19]....
        /*00c4*/ 	.word	0x00014640


	//   ....[20]....
        /*00c8*/ 	.word	0x000147d0


	//   ....[21]....
        /*00cc*/ 	.word	0x00014990


	//   ....[22]....
        /*00d0*/ 	.word	0x00014a50


	//----- nvinfo : EIATTR_MAX_THREADS
	.align		4
.L_817:
        /*00d4*/ 	.byte	0x04, 0x05
        /*00d6*/ 	.short	(.L_819 - .L_818)
.L_818:
        /*00d8*/ 	.word	0x00000080
        /*00dc*/ 	.word	0x00000001
        /*00e0*/ 	.word	0x00000001


	//----- nvinfo : EIATTR_CRS_STACK_SIZE
	.align		4
.L_819:
        /*00e4*/ 	.byte	0x04, 0x1e
        /*00e6*/ 	.short	(.L_821 - .L_820)
.L_820:
        /*00e8*/ 	.word	0x00000000


	//----- nvinfo : EIATTR_CBANK_PARAM_SIZE
	.align		4
.L_821:
        /*00ec*/ 	.byte	0x03, 0x19
        /*00ee*/ 	.short	0x02b8


	//----- nvinfo : EIATTR_PARAM_CBANK
	.align		4
        /*00f0*/ 	.byte	0x04, 0x0a
        /*00f2*/ 	.short	(.L_823 - .L_822)
	.align		4
.L_822:
        /*00f4*/ 	.word	index@(.nv.constant0._ZN2at6native18elementwise_kernelILi128ELi4EZNS0_15gpu_kernel_implIZZZNS0_60_GLOBAL__N__171e0b9f_22_ActivationEluKernel_cu_1520ed90_290019elu_backward_kernelERNS_18TensorIteratorBaseERKN3c106ScalarES9_S9_bENKUlvE_clEvENKUlvE_clEvEUlddE_EEvS5_RKT_EUliE_EEviT1_)
        /*00f8*/ 	.short	0x0380
        /*00fa*/ 	.short	0x02b8


	//----- nvinfo : EIATTR_SW_WAR
	.align		4
.L_823:
        /*00fc*/ 	.byte	0x04, 0x36
        /*00fe*/ 	.short	(.L_825 - .L_824)
.L_824:
        /*0100*/ 	.word	0x00000008
.L_825:


//--------------------- .nv.info._ZN2at6native27unrolled_elementwise_kernelIZZZNS0_60_GLOBAL__N__171e0b9f_22_ActivationEluKernel_cu_1520ed90_290019elu_backward_kernelERNS_18TensorIteratorBaseERKN3c106ScalarES8_S8_bENKUlvE_clEvENKUlvE_clEvEUlddE_St5arrayIPcLm3EELi4E23TrivialOffsetCalculatorILi2EjESF_ILi1EjENS0_6memory12LoadWithCastILi2EEENSI_13StoreWithCastILi1EEEEEviT_T0_T2_T3_T4_T5_ --------------------------
	.section	.nv.info._ZN2at6native27unrolled_elementwise_kernelIZZZNS0_60_GLOBAL__N__171e0b9f_22_ActivationEluKernel_cu_1520ed90_290019elu_backward_kernelERNS_18TensorIteratorBaseERKN3c106ScalarES8_S8_bENKUlvE_clEvENKUlvE_clEvEUlddE_St5arrayIPcLm3EELi4E23TrivialOffsetCalculatorILi2EjESF_ILi1EjENS0_6memory12LoadWithCastILi2EEENSI_13StoreWithCastILi1EEEEEviT_T0_T2_T3_T4_T5_,"",@"SHT_CUDA_INFO"
	.sectionflags	@""
	.align	4


	//----- nvinfo : EIATTR_CUDA_API_VERSION
	.align		4
        /*0000*/ 	.byte	0x04, 0x37
        /*0002*/ 	.short	(.L_827 - .L_826)
.L_826:
        /*0004*/ 	.word	0x00000082


	//----- nvinfo : EIATTR_KPARAM_INFO
	.align		4
.L_827:
        /*0008*/ 	.byte	0x04, 0x17
        /*000a*/ 	.short	(.L_829 - .L_828)
.L_828:
        /*000c*/ 	.word	0x00000000
        /*0010*/ 	.short	0x0006
        /*0012*/ 	.short	0x0058
        /*0014*/ 	.byte	0x00, 0xf0, 0x21, 0x00


	//----- nvinfo : EIATTR_KPARAM_INFO
	.align		4
.L_829:
        /*0018*/ 	.byte	0x04, 0x17
        /*001a*/ 	.short	(.L_831 - .L_830)
.L_830:
        /*001c*/ 	.word	0x00000000
        /*0020*/ 	.short	0x0005
        /*0022*/ 	.short	0x004c
        /*0024*/ 	.byte	0x00, 0xf0, 0x31, 0x00


	//----- nvinfo : EIATTR_KPARAM_INFO
	.align		4
.L_831:
        /*0028*/ 	.byte	0x04, 0x17
        /*002a*/ 	.short	(.L_833 - .L_832)
.L_832:
        /*002c*/ 	.word	0x00000000
        /*0030*/ 	.short	0x0004
        /*0032*/ 	.short	0x0049
        /*0034*/ 	.byte	0x00, 0xf0, 0x05, 0x00


	//----- nvinfo : EIATTR_KPARAM_INFO
	.align		4
.L_833:
        /*0038*/ 	.byte	0x04, 0x17
        /*003a*/ 	.short	(.L_835 - .L_834)
.L_834:
        /*003c*/ 	.word	0x00000000
        /*0040*/ 	.short	0x0003
        /*0042*/ 	.short	0x0048
        /*0044*/ 	.byte	0x00, 0xf0, 0x05, 0x00


	//----- nvinfo : EIATTR_KPARAM_INFO
	.align		4
.L_835:
        /*0048*/ 	.byte	0x04, 0x17
        /*004a*/ 	.short	(.L_837 - .L_836)
.L_836:
        /*004c*/ 	.word	0x00000000
        /*0050*/ 	.short	0x0002
        /*0052*/ 	.short	0x0030
        /*0054*/ 	.byte	0x00, 0xf0, 0x61, 0x00


	//----- nvinfo : EIATTR_KPARAM_INFO
	.align		4
.L_837:
        /*0058*/ 	.byte	0x04, 0x17
        /*005a*/ 	.short	(.L_839 - .L_838)
.L_838:
        /*005c*/ 	.word	0x00000000
        /*0060*/ 	.short	0x0001
        /*0062*/ 	.short	0x0008
        /*0064*/ 	.byte	0x00, 0xf0, 0xa1, 0x00


	//----- nvinfo : EIATTR_KPARAM_INFO
	.align		4
.L_839:
        /*0068*/ 	.byte	0x04, 0x17
        /*006a*/ 	.short	(.L_841 - .L_840)
.L_840:
        /*006c*/ 	.word	0x00000000
        /*0070*/ 	.short	0x0000
        /*0072*/ 	.short	0x0000
        /*0074*/ 	.byte	0x00, 0xf0, 0x11, 0x00


	//----- nvinfo : EIATTR_SPARSE_MMA_MASK
	.align		4
.L_841:
        /*0078*/ 	.byte	0x03, 0x50
        /*007a*/ 	.short	0x0000


	//----- nvinfo : EIATTR_MAXREG_COUNT
	.align		4
        /*007c*/ 	.byte	0x03, 0x1b
        /*007e*/ 	.short	0x00ff


	//----- nvinfo : EIATTR_EXTERNS
	.align		4
        /*0080*/ 	.byte	0x04, 0x0f
        /*0082*/ 	.short	(.L_843 - .L_842)


	//   ....[0]....
	.align		4
.L_842:
        /*0084*/ 	.word	index@(__assertfail)


	//----- nvinfo : EIATTR_MERCURY_ISA_VERSION
	.align		4
.L_843:
        /*0088*/ 	.byte	0x03, 0x5f
        /*008a*/ 	.short	0x0101


	//----- nvinfo : EIATTR_VRC_CTA_INIT_COUNT
	.align		4
        /*008c*/ 	.byte	0x02, 0x4a
	.zero		1
	.zero		1


	//----- nvinfo : EIATTR_SYSCALL_OFFSETS
	.align		4
        /*0090*/ 	.byte	0x04, 0x46
        /*0092*/ 	.short	(.L_845 - .L_844)


	//   ....[0]....
.L_844:
        /*0094*/ 	.word	0x00000eb0


	//   ....[1]....
        /*0098*/ 	.word	0x00001dc0


	//   ....[2]....
        /*009c*/ 	.word	0x00002e10


	//   ....[3]....
        /*00a0*/ 	.word	0x00003d20


	//   ....[4]....
        /*00a4*/ 	.word	0x00004cb0


	//   ....[5]....
        /*00a8*/ 	.word	0x00005bc0


	//   ....[6]....
        /*00ac*/ 	.word	0x00006b50


	//   ....[7]....
        /*00b0*/ 	.word	0x00007a40


	//   ....[8]....
        /*00b4*/ 	.word	0x0000b900


	//   ....[9]....
        /*00b8*/ 	.word	0x0000cab0


	//   ....[10]....
        /*00bc*/ 	.word	0x0000de70


	//   ....[11]....
        /*00c0*/ 	.word	0x0000f230


	//----- nvinfo : EIATTR_EXIT_INSTR_OFFSETS
	.align		4
.L_845:
        /*00c4*/ 	.byte	0x04, 0x1c
        /*00c6*/ 	.short	(.L_847 - .L_846)


	//   ....[0]....
.L_846:
        /*00c8*/ 	.word	0x0000e2c0


	//   ....[1]....
        /*00cc*/ 	.word	0x0000e400


	//   ....[2]....
        /*00d0*/ 	.word	0x0000e440


	//   ....[3]....
        /*00d4*/ 	.word	0x0000e4d0


	//   ....[4]....
        /*00d8*/ 	.word	0x0000e500


	//   ....[5]....
        /*00dc*/ 	.word	0x0000e530


	//   ....[6]....
        /*00e0*/ 	.word	0x0000e640


	//   ....[7]....
        /*00e4*/ 	.word	0x0000e700


	//   ....[8]....
        /*00e8*/ 	.word	0x0000e820


	//   ....[9]....
        /*00ec*/ 	.word	0x0000e8f0


	//   ....[10]....
        /*00f0*/ 	.word	0x0000e910


	//   ....[11]....
        /*00f4*/ 	.word	0x0000e9e0


	//   ....[12]....
        /*00f8*/ 	.word	0x0000ebd0


	//   ....[13]....
        /*00fc*/ 	.word	0x0000edc0


	//   ....[14]....
        /*0100*/ 	.word	0x0000efa0


	//   ....[15]....
        /*0104*/ 	.word	0x0000efd0


	//   ....[16]....
        /*0108*/ 	.word	0x0000f000


	//   ....[17]....
        /*010c*/ 	.word	0x0000f0a0


	//   ....[18]....
        /*0110*/ 	.word	0x0000f0d0


	//   ....[19]....
        /*0114*/ 	.word	0x0000f240


	//   ....[20]....
        /*0118*/ 	.word	0x0000f3d0


	//   ....[21]....
        /*011c*/ 	.word	0x0000f590


	//   ....[22]....
        /*0120*/ 	.word	0x0000f650


	//----- nvinfo : EIATTR_MAX_THREADS
	.align		4
.L_847:
        /*0124*/ 	.byte	0x04, 0x05
        /*0126*/ 	.short	(.L_849 - .L_848)
.L_848:
        /*0128*/ 	.word	0x00000080
        /*012c*/ 	.word	0x00000001
        /*0130*/ 	.word	0x00000001


	//----- nvinfo : EIATTR_CRS_STACK_SIZE
	.align		4
.L_849:
        /*0134*/ 	.byte	0x04, 0x1e
        /*0136*/ 	.short	(.L_851 - .L_850)
.L_850:
        /*0138*/ 	.word	0x00000000


	//----- nvinfo : EIATTR_CBANK_PARAM_SIZE
	.align		4
.L_851:
        /*013c*/ 	.byte	0x03, 0x19
        /*013e*/ 	.short	0x0060


	//----- nvinfo : EIATTR_PARAM_CBANK
	.align		4
        /*0140*/ 	.byte	0x04, 0x0a
        /*0142*/ 	.short	(.L_853 - .L_852)
	.align		4
.L_852:
        /*0144*/ 	.word	index@(.nv.constant0._ZN2at6native27unrolled_elementwise_kernelIZZZNS0_60_GLOBAL__N__171e0b9f_22_ActivationEluKernel_cu_1520ed90_290019elu_backward_kernelERNS_18TensorIteratorBaseERKN3c106ScalarES8_S8_bENKUlvE_clEvENKUlvE_clEvEUlddE_St5arrayIPcLm3EELi4E23TrivialOffsetCalculatorILi2EjESF_ILi1EjENS0_6memory12LoadWithCastILi2EEENSI_13StoreWithCastILi1EEEEEviT_T0_T2_T3_T4_T5_)
        /*0148*/ 	.short	0x0380
        /*014a*/ 	.short	0x0060


	//----- nvinfo : EIATTR_SW_WAR
	.align		4
.L_853:
        /*014c*/ 	.byte	0x04, 0x36
        /*014e*/ 	.short	(.L_855 - .L_854)
.L_854:
        /*0150*/ 	.word	0x00000008
.L_855:


//--------------------- .nv.info._ZN2at6native18elementwise_kernelILi128ELi2EZNS0_22gpu_kernel_impl_nocastIZZZNS0_60_GLOBAL__N__171e0b9f_22_ActivationEluKernel_cu_1520ed90_290019elu_backward_kernelERNS_18TensorIteratorBaseERKN3c106ScalarES9_S9_bENKUlvE_clEvENKUlvE_clEvEUlddE_EEvS5_RKT_EUliE_EEviT1_ --------------------------
	.section	.nv.info._ZN2at6native18elementwise_kernelILi128ELi2EZNS0_22gpu_kernel_impl_nocastIZZZNS0_60_GLOBAL__N__171e0b9f_22_ActivationEluKernel_cu_1520ed90_290019elu_backward_kernelERNS_18TensorIteratorBaseERKN3c106ScalarES9_S9_bENKUlvE_clEvENKUlvE_clEvEUlddE_EEvS5_RKT_EUliE_EEviT1_,"",@"SHT_CUDA_INFO"
	.sectionflags	@""
	.align	4


	//----- nvinfo : EIATTR_CUDA_API_VERSION
	.align		4
        /*0000*/ 	.byte	0x04, 0x37
        /*0002*/ 	.short	(.L_857 - .L_856)
.L_856:
        /*0004*/ 	.word	0x00000082


	//----- nvinfo : EIATTR_KPARAM_INFO
	.align		4
.L_857:
        /*0008*/ 	.byte	0x04, 0x17
        /*000a*/ 	.short	(.L_859 - .L_858)
.L_858:
        /*000c*/ 	.word	0x00000000
        /*0010*/ 	.short	0x0001
        /*0012*/ 	.short	0x0008
        /*0014*/ 	.byte	0x00, 0xf0, 0xa1, 0x0a


	//----- nvinfo : EIATTR_KPARAM_INFO
	.align		4
.L_859:
        /*0018*/ 	.byte	0x04, 0x17
        /*001a*/ 	.short	(.L_861 - .L_860)
.L_860:
        /*001c*/ 	.word	0x00000000
        /*0020*/ 	.short	0x0000
        /*0022*/ 	.short	0x0000
        /*0024*/ 	.byte	0x00, 0xf0, 0x11, 0x00


	//----- nvinfo : EIATTR_SPARSE_MMA_MASK
	.align		4
.L_861:
        /*0028*/ 	.byte	0x03, 0x50
        /*002a*/ 	.short	0x0000


	//----- nvinfo : EIATTR_MAXREG_COUNT
	.align		4
        /*002c*/ 	.byte	0x03, 0x1b
        /*002e*/ 	.short	0x0080


	//----- nvinfo : EIATTR_MERCURY_ISA_VERSION
	.align		4
        /*0030*/ 	.byte	0x03, 0x5f
        /*0032*/ 	.short	0x0101


	//----- nvinfo : EIATTR_VRC_CTA_INIT_COUNT
	.align		4
        /*0034*/ 	.byte	0x02, 0x4a
	.zero		1
	.zero		1


	//----- nvinfo : EIATTR_EXIT_INSTR_OFFSETS
	.align		4
        /*0038*/ 	.byte	0x04, 0x1c
        /*003a*/ 	.short	(.L_863 - .L_862)


	//   ....[0]....
.L_862:
        /*003c*/ 	.word	0x00000a40


	//   ....[1]....
        /*0040*/ 	.word	0x00001330


	//   ....[2]....
        /*0044*/ 	.word	0x00001380


	//   ....[3]....
        /*0048*/ 	.word	0x000033c0


	//   ....[4]....
        /*004c*/ 	.word	0x00005300


	//   ....[5]....
        /*0050*/ 	.word	0x00005340


	//   ....[6]....
        /*0054*/ 	.word	0x000055e0


	//   ....[7]....
        /*0058*/ 	.word	0x000057e0


	//   ....[8]....
        /*005c*/ 	.word	0x00007080


	//   ....[9]....
        /*0060*/ 	.word	0x00008880


	//----- nvinfo : EIATTR_MAX_THREADS
	.align		4
.L_863:
        /*0064*/ 	.byte	0x04, 0x05
        /*0066*/ 	.short	(.L_865 - .L_864)
.L_864:
        /*0068*/ 	.word	0x00000080
        /*006c*/ 	.word	0x00000001
        /*0070*/ 	.word	0x00000001


	//----- nvinfo : EIATTR_CRS_STACK_SIZE
	.align		4
.L_865:
        /*0074*/ 	.byte	0x04, 0x1e
        /*0076*/ 	.short	(.L_867 - .L_866)
.L_866:
        /*0078*/ 	.word	0x00000000


	//----- nvinfo : EIATTR_CBANK_PARAM_SIZE
	.align		4
.L_867:
        /*007c*/ 	.byte	0x03, 0x19
        /*007e*/ 	.short	0x02b0


	//----- nvinfo : EIATTR_PARAM_CBANK
	.align		4
        /*0080*/ 	.byte	0x04, 0x0a
        /*0082*/ 	.short	(.L_869 - .L_868)
	.align		4
.L_868:
        /*0084*/ 	.word	index@(.nv.constant0._ZN2at6native18elementwise_kernelILi128ELi2EZNS0_22gpu_kernel_impl_nocastIZZZNS0_60_GLOBAL__N__171e0b9f_22_ActivationEluKernel_cu_1520ed90_290019elu_backward_kernelERNS_18TensorIteratorBaseERKN3c106ScalarES9_S9_bENKUlvE_clEvENKUlvE_clEvEUlddE_EEvS5_RKT_EUliE_EEviT1_)
        /*0088*/ 	.short	0x0380
        /*008a*/ 	.short	0x02b0


	//----- nvinfo : EIATTR_SW_WAR
	.align		4
.L_869:
        /*008c*/ 	.byte	0x04, 0x36
        /*008e*/ 	.short	(.L_871 - .L_870)
.L_870:
        /*0090*/ 	.word	0x00000008
.L_871:


//--------------------- .nv.info._ZN2at6native27unrolled_elementwise_kernelIZZZNS0_60_GLOBAL__N__171e0b9f_22_ActivationEluKernel_cu_1520ed90_290019elu_backward_kernelERNS_18TensorIteratorBaseERKN3c106ScalarES8_S8_bENKUlvE_clEvENKUlvE_clEvEUlddE_St5arrayIPcLm3EELi4E23TrivialOffsetCalculatorILi2EjESF_ILi1EjENS0_6memory15LoadWithoutCastENSI_16StoreWithoutCastEEEviT_T0_T2_T3_T4_T5_ --------------------------
	.section	.nv.info._ZN2at6native27unrolled_elementwise_kernelIZZZNS0_60_GLOBAL__N__171e0b9f_22_ActivationEluKernel_cu_1520ed90_290019elu_backward_kernelERNS_18TensorIteratorBaseERKN3c106ScalarES8_S8_bENKUlvE_clEvENKUlvE_clEvEUlddE_St5arrayIPcLm3EELi4E23TrivialOffsetCalculatorILi2EjESF_ILi1EjENS0_6memory15LoadWithoutCastENSI_16StoreWithoutCastEEEviT_T0_T2_T3_T4_T5_,"",@"SHT_CUDA_INFO"
	.sectionflags	@""
	.align	4


	//----- nvinfo : EIATTR_CUDA_API_VERSION
	.align		4
        /*0000*/ 	.byte	0x04, 0x37
        /*0002*/ 	.short	(.L_873 - .L_872)
.L_872:
        /*0004*/ 	.word	0x00000082


	//----- nvinfo : EIATTR_KPARAM_INFO
	.align		4
.L_873:
        /*0008*/ 	.byte	0x04, 0x17
        /*000a*/ 	.short	(.L_875 - .L_874)
.L_874:
        /*000c*/ 	.word	0x00000000
        /*0010*/ 	.short	0x0006
        /*0012*/ 	.short	0x004b
        /*0014*/ 	.byte	0x00, 0xf0, 0x05, 0x00


	//----- nvinfo : EIATTR_KPARAM_INFO
	.align		4
.L_875:
        /*0018*/ 	.byte	0x04, 0x17
        /*001a*/ 	.short	(.L_877 - .L_876)
.L_876:
        /*001c*/ 	.word	0x00000000
        /*0020*/ 	.short	0x0005
        /*0022*/ 	.short	0x004a
        /*0024*/ 	.byte	0x00, 0xf0, 0x05, 0x00


	//----- nvinfo : EIATTR_KPARAM_INFO
	.align		4
.L_877:
        /*0028*/ 	.byte	0x04, 0x17
        /*002a*/ 	.short	(.L_879 - .L_878)
.L_878:
        /*002c*/ 	.word	0x00000000
        /*0030*/ 	.short	0x0004
        /*0032*/ 	.short	0x0049
        /*0034*/ 	.byte	0x00, 0xf0, 0x05, 0x00


	//----- nvinfo : EIATTR_KPARAM_INFO
	.align		4
.L_879:
        /*0038*/ 	.byte	0x04, 0x17
        /*003a*/ 	.short	(.L_881 - .L_880)
.L_880:
        /*003c*/ 	.word	0x00000000
        /*0040*/ 	.short	0x0003
        /*0042*/ 	.short	0x0048
        /*0044*/ 	.byte	0x00, 0xf0, 0x05, 0x00


	//----- nvinfo : EIATTR_KPARAM_INFO
	.align		4
.L_881:
        /*0048*/ 	.byte	0x04, 0x17
        /*004a*/ 	.short	(.L_883 - .L_882)
.L_882:
        /*004c*/ 	.word	0x00000000
        /*0050*/ 	.short	0x0002
        /*0052*/ 	.short	0x0030
        /*0054*/ 	.byte	0x00, 0xf0, 0x61, 0x00


	//----- nvinfo : EIATTR_KPARAM_INFO
	.align		4
.L_883:
        /*0058*/ 	.byte	0x04, 0x17
        /*005a*/ 	.short	(.L_885 - .L_884)
.L_884:
        /*005c*/ 	.word	0x00000000
        /*0060*/ 	.short	0x0001
        /*0062*/ 	.short	0x0008
        /*0064*/ 	.byte	0x00, 0xf0, 0xa1, 0x00


	//----- nvinfo : EIATTR_KPARAM_INFO
	.align		4
.L_885:
        /*0068*/ 	.byte	0x04, 0x17
        /*006a*/ 	.short	(.L_887 - .L_886)
.L_886:
        /*006c*/ 	.word	0x00000000
        /*0070*/ 	.short	0x0000
        /*0072*/ 	.short	0x0000
        /*0074*/ 	.byte	0x00, 0xf0, 0x11, 0x00


	//----- nvinfo : EIATTR_SPARSE_MMA_MASK
	.align		4
.L_887:
        /*0078*/ 	.byte	0x03, 0x50
        /*007a*/ 	.short	0x0000


	//----- nvinfo : EIATTR_MAXREG_COUNT
	.align		4
        /*007c*/ 	.byte	0x03, 0x1b
        /*007e*/ 	.short	0x00ff


	//----- nvinfo : EIATTR_MERCURY_ISA_VERSION
	.align		4
        /*0080*/ 	.byte	0x03, 0x5f
        /*0082*/ 	.short	0x0101


	//----- nvinfo : EIATTR_VRC_CTA_INIT_COUNT
	.align		4
        /*0084*/ 	.byte	0x02, 0x4a
	.zero		1
	.zero		1


	//----- nvinfo : EIATTR_EXIT_INSTR_OFFSETS
	.align		4
        /*0088*/ 	.byte	0x04, 0x1c
        /*008a*/ 	.short	(.L_889 - .L_888)


	//   ....[0]....
.L_888:
        /*008c*/ 	.word	0x000030a0


	//   ....[1]....
        /*0090*/ 	.word	0x000030f0


	//----- nvinfo : EIATTR_MAX_THREADS
	.align		4
.L_889:
        /*0094*/ 	.byte	0x04, 0x05
        /*0096*/ 	.short	(.L_891 - .L_890)
.L_890:
        /*0098*/ 	.word	0x00000080
        /*009c*/ 	.word	0x00000001
        /*00a0*/ 	.word	0x00000001


	//----- nvinfo : EIATTR_CRS_STACK_SIZE
	.align		4
.L_891:
        /*00a4*/ 	.byte	0x04, 0x1e
        /*00a6*/ 	.short	(.L_893 - .L_892)
.L_892:
        /*00a8*/ 	.word	0x00000000


	//----- nvinfo : EIATTR_CBANK_PARAM_SIZE
	.align		4
.L_893:
        /*00ac*/ 	.byte	0x03, 0x19
        /*00ae*/ 	.short	0x004c


	//----- nvinfo : EIATTR_PARAM_CBANK
	.align		4
        /*00b0*/ 	.byte	0x04, 0x0a
        /*00b2*/ 	.short	(.L_895 - .L_894)
	.align		4
.L_894:
        /*00b4*/ 	.word	index@(.nv.constant0._ZN2at6native27unrolled_elementwise_kernelIZZZNS0_60_GLOBAL__N__171e0b9f_22_ActivationEluKernel_cu_1520ed90_290019elu_backward_kernelERNS_18TensorIteratorBaseERKN3c106ScalarES8_S8_bENKUlvE_clEvENKUlvE_clEvEUlddE_St5arrayIPcLm3EELi4E23TrivialOffsetCalculatorILi2EjESF_ILi1EjENS0_6memory15LoadWithoutCastENSI_16StoreWithoutCastEEEviT_T0_T2_T3_T4_T5_)
        /*00b8*/ 	.short	0x0380
        /*00ba*/ 	.short	0x004c


	//----- nvinfo : EIATTR_SW_WAR
	.align		4
.L_895:
        /*00bc*/ 	.byte	0x04, 0x36
        /*00be*/ 	.short	(.L_897 - .L_896)
.L_896:
        /*00c0*/ 	.word	0x00000008
.L_897:


//--------------------- .nv.info._ZN2at6native29vectorized_elementwise_kernelILi2EZZZNS0_60_GLOBAL__N__171e0b9f_22_ActivationEluKernel_cu_1520ed90_290019elu_backward_kernelERNS_18TensorIteratorBaseERKN3c106ScalarES8_S8_bENKUlvE_clEvENKUlvE_clEvEUlddE_St5arrayIPcLm3EEEEviT0_T1_ --------------------------
	.section	.nv.info._ZN2at6native29vectorized_elementwise_kernelILi2EZZZNS0_60_GLOBAL__N__171e0b9f_22_ActivationEluKernel_cu_1520ed90_290019elu_backward_kernelERNS_18TensorIteratorBaseERKN3c106ScalarES8_S8_bENKUlvE_clEvENKUlvE_clEvEUlddE_St5arrayIPcLm3EEEEviT0_T1_,"",@"SHT_CUDA_INFO"
	.sectionflags	@""
	.align	4


	//----- nvinfo : EIATTR_CUDA_API_VERSION
	.align		4
        /*0000*/ 	.byte	0x04, 0x37
        /*0002*/ 	.short	(.L_899 - .L_898)
.L_898:
        /*0004*/ 	.word	0x00000082


	//----- nvinfo : EIATTR_KPARAM_INFO
	.align		4
.L_899:
        /*0008*/ 	.byte	0x04, 0x17
        /*000a*/ 	.short	(.L_901 - .L_900)
.L_900:
        /*000c*/ 	.word	0x00000000
        /*0010*/ 	.short	0x0002
        /*0012*/ 	.short	0x0030
        /*0014*/ 	.byte	0x00, 0xf0, 0x61, 0x00


	//----- nvinfo : EIATTR_KPARAM_INFO
	.align		4
.L_901:
        /*0018*/ 	.byte	0x04, 0x17
        /*001a*/ 	.short	(.L_903 - .L_902)
.L_902:
        /*001c*/ 	.word	0x00000000
        /*0020*/ 	.short	0x0001
        /*0022*/ 	.short	0x0008
        /*0024*/ 	.byte	0x00, 0xf0, 0xa1, 0x00


	//----- nvinfo : EIATTR_KPARAM_INFO
	.align		4
.L_903:
        /*0028*/ 	.byte	0x04, 0x17
        /*002a*/ 	.short	(.L_905 - .L_904)
.L_904:
        /*002c*/ 	.word	0x00000000
        /*0030*/ 	.short	0x0000
        /*0032*/ 	.short	0x0000
        /*0034*/ 	.byte	0x00, 0xf0, 0x11, 0x00


	//----- nvinfo : EIATTR_SPARSE_MMA_MASK
	.align		4
.L_905:
        /*0038*/ 	.byte	0x03, 0x50
        /*003a*/ 	.short	0x0000


	//----- nvinfo : EIATTR_MAXREG_COUNT
	.align		4
        /*003c*/ 	.byte	0x03, 0x1b
        /*003e*/ 	.short	0x00ff


	//----- nvinfo : EIATTR_MERCURY_ISA_VERSION
	.align		4
        /*0040*/ 	.byte	0x03, 0x5f
        /*0042*/ 	.short	0x0101


	//----- nvinfo : EIATTR_VRC_CTA_INIT_COUNT
	.align		4
        /*0044*/ 	.byte	0x02, 0x4a
	.zero		1
	.zero		1


	//----- nvinfo : EIATTR_EXIT_INSTR_OFFSETS
	.align		4
        /*0048*/ 	.byte	0x04, 0x1c
        /*004a*/ 	.short	(.L_907 - .L_906)


	//   ....[0]....
.L_906:
        /*004c*/ 	.word	0x000062a0


	//   ....[1]....
        /*0050*/ 	.word	0x000062f0


	//   ....[2]....
        /*0054*/ 	.word	0x0000b9f0


	//----- nvinfo : EIATTR_MAX_THREADS
	.align		4
.L_907:
        /*0058*/ 	.byte	0x04, 0x05
        /*005a*/ 	.short	(.L_909 - .L_908)
.L_908:
        /*005c*/ 	.word	0x00000080
        /*0060*/ 	.word	0x00000001
        /*0064*/ 	.word	0x00000001


	//----- nvinfo : EIATTR_CRS_STACK_SIZE
	.align		4
.L_909:
        /*0068*/ 	.byte	0x04, 0x1e
        /*006a*/ 	.short	(.L_911 - .L_910)
.L_910:
        /*006c*/ 	.word	0x00000000


	//----- nvinfo : EIATTR_CBANK_PARAM_SIZE
	.align		4
.L_911:
        /*0070*/ 	.byte	0x03, 0x19
        /*0072*/ 	.short	0x0048


	//----- nvinfo : EIATTR_PARAM_CBANK
	.align		4
        /*0074*/ 	.byte	0x04, 0x0a
        /*0076*/ 	.short	(.L_913 - .L_912)
	.align		4
.L_912:
        /*0078*/ 	.word	index@(.nv.constant0._ZN2at6native29vectorized_elementwise_kernelILi2EZZZNS0_60_GLOBAL__N__171e0b9f_22_ActivationEluKernel_cu_1520ed90_290019elu_backward_kernelERNS_18TensorIteratorBaseERKN3c106ScalarES8_S8_bENKUlvE_clEvENKUlvE_clEvEUlddE_St5arrayIPcLm3EEEEviT0_T1_)
        /*007c*/ 	.short	0x0380
        /*007e*/ 	.short	0x0048


	//----- nvinfo : EIATTR_SW_WAR
	.align		4
.L_913:
        /*0080*/ 	.byte	0x04, 0x36
        /*0082*/ 	.short	(.L_915 - .L_914)
.L_914:
        /*0084*/ 	.word	0x00000008
.L_915:


//--------------------- .nv.info._ZN2at6native29vectorized_elementwise_kernelILi4EZZZNS0_60_GLOBAL__N__171e0b9f_22_ActivationEluKernel_cu_1520ed90_290019elu_backward_kernelERNS_18TensorIteratorBaseERKN3c106ScalarES8_S8_bENKUlvE_clEvENKUlvE_clEvEUlddE_St5arrayIPcLm3EEEEviT0_T1_ --------------------------
	.section	.nv.info._ZN2at6native29vectorized_elementwise_kernelILi4EZZZNS0_60_GLOBAL__N__171e0b9f_22_ActivationEluKernel_cu_1520ed90_290019elu_backward_kernelERNS_18TensorIteratorBaseERKN3c106ScalarES8_S8_bENKUlvE_clEvENKUlvE_clEvEUlddE_St5arrayIPcLm3EEEEviT0_T1_,"",@"SHT_CUDA_INFO"
	.sectionflags	@""
	.align	4


	//----- nvinfo : EIATTR_CUDA_API_VERSION
	.align		4
        /*0000*/ 	.byte	0x04, 0x37
        /*0002*/ 	.short	(.L_917 - .L_916)
.L_916:
        /*0004*/ 	.word	0x00000082


	//----- nvinfo : EIATTR_KPARAM_INFO
	.align		4
.L_917:
        /*0008*/ 	.byte	0x04, 0x17
        /*000a*/ 	.short	(.L_919 - .L_918)
.L_918:
        /*000c*/ 	.word	0x00000000
        /*0010*/ 	.short	0x0002
        /*0012*/ 	.short	0x0030
        /*0014*/ 	.byte	0x00, 0xf0, 0x61, 0x00


	//----- nvinfo : EIATTR_KPARAM_INFO
	.align		4
.L_919:
        /*0018*/ 	.byte	0x04, 0x17
        /*001a*/ 	.short	(.L_921 - .L_920)
.L_920:
        /*001c*/ 	.word	0x00000000
        /*0020*/ 	.short	0x0001
        /*0022*/ 	.short	0x0008
        /*0024*/ 	.byte	0x00, 0xf0, 0xa1, 0x00


	//----- nvinfo : EIATTR_KPARAM_INFO
	.align		4
.L_921:
        /*0028*/ 	.byte	0x04, 0x17
        /*002a*/ 	.short	(.L_923 - .L_922)
.L_922:
        /*002c*/ 	.word	0x00000000
        /*0030*/ 	.short	0x0000
        /*0032*/ 	.short	0x0000
        /*0034*/ 	.byte	0x00, 0xf0, 0x11, 0x00


	//----- nvinfo : EIATTR_SPARSE_MMA_MASK
	.align		4
.L_923:
        /*0038*/ 	.byte	0x03, 0x50
        /*003a*/ 	.short	0x0000


	//----- nvinfo : EIATTR_MAXREG_COUNT
	.align		4
        /*003c*/ 	.byte	0x03, 0x1b
        /*003e*/ 	.short	0x00ff


	//----- nvinfo : EIATTR_MERCURY_ISA_VERSION
	.align		4
        /*0040*/ 	.byte	0x03, 0x5f
        /*0042*/ 	.short	0x0101


	//----- nvinfo : EIATTR_VRC_CTA_INIT_COUNT
	.align		4
        /*0044*/ 	.byte	0x02, 0x4a
	.zero		1
	.zero		1


	//----- nvinfo : EIATTR_EXIT_INSTR_OFFSETS
	.align		4
        /*0048*/ 	.byte	0x04, 0x1c
        /*004a*/ 	.short	(.L_925 - .L_924)


	//   ....[0]....
.L_924:
        /*004c*/ 	.word	0x000062a0


	//   ....[1]....
        /*0050*/ 	.word	0x000062f0


	//   ....[2]....
        /*0054*/ 	.word	0x0000b990


	//----- nvinfo : EIATTR_MAX_THREADS
	.align		4
.L_925:
        /*0058*/ 	.byte	0x04, 0x05
        /*005a*/ 	.short	(.L_927 - .L_926)
.L_926:
        /*005c*/ 	.word	0x00000080
        /*0060*/ 	.word	0x00000001
        /*0064*/ 	.word	0x00000001


	//----- nvinfo : EIATTR_CRS_STACK_SIZE
	.align		4
.L_927:
        /*0068*/ 	.byte	0x04, 0x1e
        /*006a*/ 	.short	(.L_929 - .L_928)
.L_928:
        /*006c*/ 	.word	0x00000000


	//----- nvinfo : EIATTR_CBANK_PARAM_SIZE
	.align		4
.L_929:
        /*0070*/ 	.byte	0x03, 0x19
        /*0072*/ 	.short	0x0048


	//----- nvinfo : EIATTR_PARAM_CBANK
	.align		4
        /*0074*/ 	.byte	0x04, 0x0a
        /*0076*/ 	.short	(.L_931 - .L_930)
	.align		4
.L_930:
        /*0078*/ 	.word	index@(.nv.constant0._ZN2at6native29vectorized_elementwise_kernelILi4EZZZNS0_60_GLOBAL__N__171e0b9f_22_ActivationEluKernel_cu_1520ed90_290019elu_backward_kernelERNS_18TensorIteratorBaseERKN3c106ScalarES8_S8_bENKUlvE_clEvENKUlvE_clEvEUlddE_St5arrayIPcLm3EEEEviT0_T1_)
        /*007c*/ 	.short	0x0380
        /*007e*/ 	.short	0x0048


	//----- nvinfo : EIATTR_SW_WAR
	.align		4
.L_931:
        /*0080*/ 	.byte	0x04, 0x36
        /*0082*/ 	.short	(.L_933 - .L_932)
.L_932:
        /*0084*/ 	.word	0x00000008
.L_933:


//--------------------- .nv.info._ZN2at6native29vectorized_elementwise_kernelILi8EZZZNS0_60_GLOBAL__N__171e0b9f_22_ActivationEluKernel_cu_1520ed90_290019elu_backward_kernelERNS_18TensorIteratorBaseERKN3c106ScalarES8_S8_bENKUlvE_clEvENKUlvE_clEvEUlddE_St5arrayIPcLm3EEEEviT0_T1_ --------------------------
	.section	.nv.info._ZN2at6native29vectorized_elementwise_kernelILi8EZZZNS0_60_GLOBAL__N__171e0b9f_22_ActivationEluKernel_cu_1520ed90_290019elu_backward_kernelERNS_18TensorIteratorBaseERKN3c106ScalarES8_S8_bENKUlvE_clEvENKUlvE_clEvEUlddE_St5arrayIPcLm3EEEEviT0_T1_,"",@"SHT_CUDA_INFO"
	.sectionflags	@""
	.align	4


	//----- nvinfo : EIATTR_CUDA_API_VERSION
	.align		4
        /*0000*/ 	.byte	0x04, 0x37
        /*0002*/ 	.short	(.L_935 - .L_934)
.L_934:
        /*0004*/ 	.word	0x00000082


	//----- nvinfo : EIATTR_KPARAM_INFO
	.align		4
.L_935:
        /*0008*/ 	.byte	0x04, 0x17
        /*000a*/ 	.short	(.L_937 - .L_936)
.L_936:
        /*000c*/ 	.word	0x00000000
        /*0010*/ 	.short	0x0002
        /*0012*/ 	.short	0x0030
        /*0014*/ 	.byte	0x00, 0xf0, 0x61, 0x00


	//----- nvinfo : EIATTR_KPARAM_INFO
	.align		4
.L_937:
        /*0018*/ 	.byte	0x04, 0x17
        /*001a*/ 	.short	(.L_939 - .L_938)
.L_938:
        /*001c*/ 	.word	0x00000000
        /*0020*/ 	.short	0x0001
        /*0022*/ 	.short	0x0008
        /*0024*/ 	.byte	0x00, 0xf0, 0xa1, 0x00


	//----- nvinfo : EIATTR_KPARAM_INFO
	.align		4
.L_939:
        /*0028*/ 	.byte	0x04, 0x17
        /*002a*/ 	.short	(.L_941 - .L_940)
.L_940:
        /*002c*/ 	.word	0x00000000
        /*0030*/ 	.short	0x0000
        /*0032*/ 	.short	0x0000
        /*0034*/ 	.byte	0x00, 0xf0, 0x11, 0x00


	//----- nvinfo : EIATTR_SPARSE_MMA_MASK
	.align		4
.L_941:
        /*0038*/ 	.byte	0x03, 0x50
        /*003a*/ 	.short	0x0000


	//----- nvinfo : EIATTR_MAXREG_COUNT
	.align		4
        /*003c*/ 	.byte	0x03, 0x1b
        /*003e*/ 	.short	0x00ff


	//----- nvinfo : EIATTR_MERCURY_ISA_VERSION
	.align		4
        /*0040*/ 	.byte	0x03, 0x5f
        /*0042*/ 	.short	0x0101


	//----- nvinfo : EIATTR_VRC_CTA_INIT_COUNT
	.align		4
        /*0044*/ 	.byte	0x02, 0x4a
	.zero		1
	.zero		1


	//----- nvinfo : EIATTR_EXIT_INSTR_OFFSETS
	.align		4
        /*0048*/ 	.byte	0x04, 0x1c
        /*004a*/ 	.short	(.L_943 - .L_942)


	//   ....[0]....
.L_942:
        /*004c*/ 	.word	0x00000010


	//----- nvinfo : EIATTR_MAX_THREADS
	.align		4
.L_943:
        /*0050*/ 	.byte	0x04, 0x05
        /*0052*/ 	.short	(.L_945 - .L_944)
.L_944:
        /*0054*/ 	.word	0x00000080
        /*0058*/ 	.word	0x00000001
        /*005c*/ 	.word	0x00000001


	//----- nvinfo : EIATTR_CBANK_PARAM_SIZE
	.align		4
.L_945:
        /*0060*/ 	.byte	0x03, 0x19
        /*0062*/ 	.short	0x0048


	//----- nvinfo : EIATTR_PARAM_CBANK
	.align		4
        /*0064*/ 	.byte	0x04, 0x0a
        /*0066*/ 	.short	(.L_947 - .L_946)
	.align		4
.L_946:
        /*0068*/ 	.word	index@(.nv.constant0._ZN2at6native29vectorized_elementwise_kernelILi8EZZZNS0_60_GLOBAL__N__171e0b9f_22_ActivationEluKernel_cu_1520ed90_290019elu_backward_kernelERNS_18TensorIteratorBaseERKN3c106ScalarES8_S8_bENKUlvE_clEvENKUlvE_clEvEUlddE_St5arrayIPcLm3EEEEviT0_T1_)
        /*006c*/ 	.short	0x0380
        /*006e*/ 	.short	0x0048


	//----- nvinfo : EIATTR_SW_WAR
	.align		4
.L_947:
        /*0070*/ 	.byte	0x04, 0x36
        /*0072*/ 	.short	(.L_949 - .L_948)
.L_948:
        /*0074*/ 	.word	0x00000008
.L_949:


//--------------------- .nv.info._ZN2at6native18elementwise_kernelILi128ELi4EZNS0_15gpu_kernel_implIZZZNS0_60_GLOBAL__N__171e0b9f_22_ActivationEluKernel_cu_1520ed90_290010elu_kernelERNS_18TensorIteratorBaseERKN3c106ScalarES9_S9_ENKUlvE_clEvENKUlvE2_clEvEUlNS6_8BFloat16EE_EEvS5_RKT_EUliE_EEviT1_ --------------------------
	.section	.nv.info._ZN2at6native18elementwise_kernelILi128ELi4EZNS0_15gpu_kernel_implIZZZNS0_60_GLOBAL__N__171e0b9f_22_ActivationEluKernel_cu_1520ed90_290010elu_kernelERNS_18TensorIteratorBaseERKN3c106ScalarES9_S9_ENKUlvE_clEvENKUlvE2_clEvEUlNS6_8BFloat16EE_EEvS5_RKT_EUliE_EEviT1_,"",@"SHT_CUDA_INFO"
	.sectionflags	@""
	.align	4


	//----- nvinfo : EIATTR_CUDA_API_VERSION
	.align		4
        /*0000*/ 	.byte	0x04, 0x37
        /*0002*/ 	.short	(.L_951 - .L_950)
.L_950:
        /*0004*/ 	.word	0x00000082


	//----- nvinfo : EIATTR_KPARAM_INFO
	.align		4
.L_951:
        /*0008*/ 	.byte	0x04, 0x17
        /*000a*/ 	.short	(.L_953 - .L_952)
.L_952:
        /*000c*/ 	.word	0x00000000
        /*0010*/ 	.short	0x0001
        /*0012*/ 	.short	0x0008
        /*0014*/ 	.byte	0x00, 0xf0, 0xc1, 0x08


	//----- nvinfo : EIATTR_KPARAM_INFO
	.align		4
.L_953:
        /*0018*/ 	.byte	0x04, 0x17
        /*001a*/ 	.short	(.L_955 - .L_954)
.L_954:
        /*001c*/ 	.word	0x00000000
        /*0020*/ 	.short	0x0000
        /*0022*/ 	.short	0x0000
        /*0024*/ 	.byte	0x00, 0xf0, 0x11, 0x00


	//----- nvinfo : EIATTR_SPARSE_MMA_MASK
	.align		4
.L_955:
        /*0028*/ 	.byte	0x03, 0x50
        /*002a*/ 	.short	0x0000


	//----- nvinfo : EIATTR_MAXREG_COUNT
	.align		4
        /*002c*/ 	.byte	0x03, 0x1b
        /*002e*/ 	.short	0x0080


	//----- nvinfo : EIATTR_EXTERNS
	.align		4
        /*0030*/ 	.byte	0x04, 0x0f
        /*0032*/ 	.short	(.L_957 - .L_956)


	//   ....[0]....
	.align		4
.L_956:
        /*0034*/ 	.word	index@(__assertfail)


	//----- nvinfo : EIATTR_MERCURY_ISA_VERSION
	.align		4
.L_957:
        /*0038*/ 	.byte	0x03, 0x5f
        /*003a*/ 	.short	0x0101


	//----- nvinfo : EIATTR_VRC_CTA_INIT_COUNT
	.align		4
        /*003c*/ 	.byte	0x02, 0x4a
	.zero		1
	.zero		1


	//----- nvinfo : EIATTR_SYSCALL_OFFSETS
	.align		4
        /*0040*/ 	.byte	0x04, 0x46
        /*0042*/ 	.short	(.L_959 - .L_958)


	//   ....[0]....
.L_958:
        /*0044*/ 	.word	0x00002290


	//   ....[1]....
        /*0048*/ 	.word	0x000033c0


	//   ....[2]....
        /*004c*/ 	.word	0x000057f0


	//   ....[3]....
        /*0050*/ 	.word	0x00006780


	//   ....[4]....
        /*0054*/ 	.word	0x00008ca0


	//   ....[5]....
        /*0058*/ 	.word	0x00009c30


	//   ....[6]....
        /*005c*/ 	.word	0x0000c160


	//   ....[7]....
        /*0060*/ 	.word	0x0000d0c0


	//----- nvinfo : EIATTR_EXIT_INSTR_OFFSETS
	.align		4
.L_959:
        /*0064*/ 	.byte	0x04, 0x1c
        /*0066*/ 	.short	(.L_961 - .L_960)


	//   ....[0]....
.L_960:
        /*0068*/ 	.word	0x00009ef0


	//   ....[1]....
        /*006c*/ 	.word	0x0000c540


	//   ....[2]....
        /*0070*/ 	.word	0x0000c580


	//   ....[3]....
        /*0074*/ 	.word	0x0000c620


	//   ....[4]....
        /*0078*/ 	.word	0x0000c660


	//   ....[5]....
        /*007c*/ 	.word	0x0000c6a0


	//   ....[6]....
        /*0080*/ 	.word	0x0000c730


	//   ....[7]....
        /*0084*/ 	.word	0x0000c770


	//   ....[8]....
        /*0088*/ 	.word	0x0000c810


	//   ....[9]....
        /*008c*/ 	.word	0x0000c860


	//   ....[10]....
        /*0090*/ 	.word	0x0000c8b0


	//   ....[11]....
        /*0094*/ 	.word	0x0000c990


	//   ....[12]....
        /*0098*/ 	.word	0x0000cb00


	//   ....[13]....
        /*009c*/ 	.word	0x0000cc70


	//   ....[14]....
        /*00a0*/ 	.word	0x0000cdd0


	//   ....[15]....
        /*00a4*/ 	.word	0x0000ce10


	//   ....[16]....
        /*00a8*/ 	.word	0x0000ce50


	//   ....[17]....
        /*00ac*/ 	.word	0x0000cf00


	//   ....[18]....
        /*00b0*/ 	.word	0x0000cf60


	//   ....[19]....
        /*00b4*/ 	.word	0x0000d0d0


	//   ....[20]....
        /*00b8*/ 	.word	0x0000d1e0


	//   ....[21]....
        /*00bc*/ 	.word	0x0000d320


	//   ....[22]....
        /*00c0*/ 	.word	0x0000d340


	//----- nvinfo : EIATTR_MAX_THREADS
	.align		4
.L_961:
        /*00c4*/ 	.byte	0x04, 0x05
        /*00c6*/ 	.short	(.L_963 - .L_962)
.L_962:
        /*00c8*/ 	.word	0x00000080
        /*00cc*/ 	.word	0x00000001
        /*00d0*/ 	.word	0x00000001


	//----- nvinfo : EIATTR_CRS_STACK_SIZE
	.align		4
.L_963:
        /*00d4*/ 	.byte	0x04, 0x1e
        /*00d6*/ 	.short	(.L_965 - .L_964)
.L_964:
        /*00d8*/ 	.word	0x00000000


	//----- nvinfo : EIATTR_CBANK_PARAM_SIZE
	.align		4
.L_965:
        /*00dc*/ 	.byte	0x03, 0x19
        /*00de*/ 	.short	0x0238


	//----- nvinfo : EIATTR_PARAM_CBANK
	.align		4
        /*00e0*/ 	.byte	0x04, 0x0a
        /*00e2*/ 	.short	(.L_967 - .L_966)
	.align		4
.L_966:
        /*00e4*/ 	.word	index@(.nv.constant0._ZN2at6native18elementwise_kernelILi128ELi4EZNS0_15gpu_kernel_implIZZZNS0_60_GLOBAL__N__171e0b9f_22_ActivationEluKernel_cu_1520ed90_290010elu_kernelERNS_18TensorIteratorBaseERKN3c106ScalarES9_S9_ENKUlvE_clEvENKUlvE2_clEvEUlNS6_8BFloat16EE_EEvS5_RKT_EUliE_EEviT1_)
        /*00e8*/ 	.short	0x0380
        /*00ea*/ 	.short	0x0238


	//----- nvinfo : EIATTR_SW_WAR
	.align		4
.L_967:
        /*00ec*/ 	.byte	0x04, 0x36
        /*00ee*/ 	.short	(.L_969 - .L_968)
.L_968:
        /*00f0*/ 	.word	0x00000008
.L_969:


//--------------------- .nv.info._ZN2at6native27unrolled_elementwise_kernelIZZZNS0_60_GLOBAL__N__171e0b9f_22_ActivationEluKernel_cu_1520ed90_290010elu_kernelERNS_18TensorIteratorBaseERKN3c106ScalarES8_S8_ENKUlvE_clEvENKUlvE2_clEvEUlNS5_8BFloat16EE_St5arrayIPcLm2EELi4E23TrivialOffsetCalculatorILi1EjESH_NS0_6memory12LoadWithCastILi1EEENSI_13StoreWithCastILi1EEEEEviT_T0_T2_T3_T4_T5_ --------------------------
	.section	.nv.info._ZN2at6native27unrolled_elementwise_kernelIZZZNS0_60_GLOBAL__N__171e0b9f_22_ActivationEluKernel_cu_1520ed90_290010elu_kernelERNS_18TensorIteratorBaseERKN3c106ScalarES8_S8_ENKUlvE_clEvENKUlvE2_clEvEUlNS5_8BFloat16EE_St5arrayIPcLm2EELi4E23TrivialOffsetCalculatorILi1EjESH_NS0_6memory12LoadWithCastILi1EEENSI_13StoreWithCastILi1EEEEEviT_T0_T2_T3_T4_T5_,"",@"SHT_CUDA_INFO"
	.sectionflags	@""
	.align	4


	//----- nvinfo : EIATTR_CUDA_API_VERSION
	.align		4
        /*0000*/ 	.byte	0x04, 0x37
        /*0002*/ 	.short	(.L_971 - .L_970)
.L_970:
        /*0004*/ 	.word	0x00000082


	//----- nvinfo : EIATTR_KPARAM_INFO
	.align		4
.L_971:
        /*0008*/ 	.byte	0x04, 0x17
        /*000a*/ 	.short	(.L_973 - .L_972)
.L_972:
        /*000c*/ 	.word	0x00000000
        /*0010*/ 	.short	0x0006
        /*0012*/ 	.short	0x003c
        /*0014*/ 	.byte	0x00, 0xf0, 0x21, 0x00


	//----- nvinfo : EIATTR_KPARAM_INFO
	.align		4
.L_973:
        /*0018*/ 	.byte	0x04, 0x17
        /*001a*/ 	.short	(.L_975 - .L_974)
.L_974:
        /*001c*/ 	.word	0x00000000
        /*0020*/ 	.short	0x0005
        /*0022*/ 	.short	0x0034
        /*0024*/ 	.byte	0x00, 0xf0, 0x21, 0x00


	//----- nvinfo : EIATTR_KPARAM_INFO
	.align		4
.L_975:
        /*0028*/ 	.byte	0x04, 0x17
        /*002a*/ 	.short	(.L_977 - .L_976)
.L_976:
        /*002c*/ 	.word	0x00000000
        /*0030*/ 	.short	0x0004
        /*0032*/ 	.short	0x0031
        /*0034*/ 	.byte	0x00, 0xf0, 0x05, 0x00


	//----- nvinfo : EIATTR_KPARAM_INFO
	.align		4
.L_977:
        /*0038*/ 	.byte	0x04, 0x17
        /*003a*/ 	.short	(.L_979 - .L_978)
.L_978:
        /*003c*/ 	.word	0x00000000
        /*0040*/ 	.short	0x0003
        /*0042*/ 	.short	0x0030
        /*0044*/ 	.byte	0x00, 0xf0, 0x05, 0x00


	//----- nvinfo : EIATTR_KPARAM_INFO
	.align		4
.L_979:
        /*0048*/ 	.byte	0x04, 0x17
        /*004a*/ 	.short	(.L_981 - .L_980)
.L_980:
        /*004c*/ 	.word	0x00000000
        /*0050*/ 	.short	0x0002
        /*0052*/ 	.short	0x0020
        /*0054*/ 	.byte	0x00, 0xf0, 0x41, 0x00


	//----- nvinfo : EIATTR_KPARAM_INFO
	.align		4
.L_981:
        /*0058*/ 	.byte	0x04, 0x17
        /*005a*/ 	.short	(.L_983 - .L_982)
.L_982:
        /*005c*/ 	.word	0x00000000
        /*0060*/ 	.short	0x0001
        /*0062*/ 	.short	0x0008
        /*0064*/ 	.byte	0x00, 0xf0, 0x61, 0x00


	//----- nvinfo : EIATTR_KPARAM_INFO
	.align		4
.L_983:
        /*0068*/ 	.byte	0x04, 0x17
        /*006a*/ 	.short	(.L_985 - .L_984)
.L_984:
        /*006c*/ 	.word	0x00000000
        /*0070*/ 	.short	0x0000
        /*0072*/ 	.short	0x0000
        /*0074*/ 	.byte	0x00, 0xf0, 0x11, 0x00


	//----- nvinfo : EIATTR_SPARSE_MMA_MASK
	.align		4
.L_985:
        /*0078*/ 	.byte	0x03, 0x50
        /*007a*/ 	.short	0x0000


	//----- nvinfo : EIATTR_MAXREG_COUNT
	.align		4
        /*007c*/ 	.byte	0x03, 0x1b
        /*007e*/ 	.short	0x00ff


	//----- nvinfo : EIATTR_EXTERNS
	.align		4
        /*0080*/ 	.byte	0x04, 0x0f
        /*0082*/ 	.short	(.L_987 - .L_986)


	//   ....[0]....
	.align		4
.L_986:
        /*0084*/ 	.word	index@(__assertfail)


	//----- nvinfo : EIATTR_MERCURY_ISA_VERSION
	.align		4
.L_987:
        /*0088*/ 	.byte	0x03, 0x5f
        /*008a*/ 	.short	0x0101


	//----- nvinfo : EIATTR_VRC_CTA_INIT_COUNT
	.align		4
        /*008c*/ 	.byte	0x02, 0x4a
	.zero		1
	.zero		1


	//----- nvinfo : EIATTR_SYSCALL_OFFSETS
	.align		4
        /*0090*/ 	.byte	0x04, 0x46
        /*0092*/ 	.short	(.L_989 - .L_988)


	//   ....[0]....
.L_988:
        /*0094*/ 	.word	0x00001080


	//   ....[1]....
        /*0098*/ 	.word	0x000022e0


	//   ....[2]....
        /*009c*/ 	.word	0x00003480


	//   ....[3]....
        /*00a0*/ 	.word	0x00004530


	//   ....[4]....
        /*00a4*/ 	.word	0x00005fa0


	//   ....[5]....
        /*00a8*/ 	.word	0x00006e80


	//   ....[6]....
        /*00ac*/ 	.word	0x00007e00


	//   ....[7]....
        /*00b0*/ 	.word	0x00008d80


	//----- nvinfo : EIATTR_EXIT_INSTR_OFFSETS
	.align		4
.L_989:
        /*00b4*/ 	.byte	0x04, 0x1c
        /*00b6*/ 	.short	(.L_991 - .L_990)


	//   ....[0]....
.L_990:
        /*00b8*/ 	.word	0x000080b0


	//   ....[1]....
        /*00bc*/ 	.word	0x00008200


	//   ....[2]....
        /*00c0*/ 	.word	0x00008240


	//   ....[3]....
        /*00c4*/ 	.word	0x000082e0


	//   ....[4]....
        /*00c8*/ 	.word	0x00008320


	//   ....[5]....
        /*00cc*/ 	.word	0x00008360


	//   ....[6]....
        /*00d0*/ 	.word	0x000083f0


	//   ....[7]....
        /*00d4*/ 	.word	0x00008430


	//   ....[8]....
        /*00d8*/ 	.word	0x000084d0


	//   ....[9]....
        /*00dc*/ 	.word	0x00008520


	//   ....[10]....
        /*00e0*/ 	.word	0x00008570


	//   ....[11]....
        /*00e4*/ 	.word	0x00008650


	//   ....[12]....
        /*00e8*/ 	.word	0x000087c0


	//   ....[13]....
        /*00ec*/ 	.word	0x00008930


	//   ....[14]....
        /*00f0*/ 	.word	0x00008a90


	//   ....[15]....
        /*00f4*/ 	.word	0x00008ad0


	//   ....[16]....
        /*00f8*/ 	.word	0x00008b10


	//   ....[17]....
        /*00fc*/ 	.word	0x00008bc0


	//   ....[18]....
        /*0100*/ 	.word	0x00008c20


	//   ....[19]....
        /*0104*/ 	.word	0x00008d90


	//   ....[20]....
        /*0108*/ 	.word	0x00008ea0


	//   ....[21]....
        /*010c*/ 	.word	0x00008fe0


	//   ....[22]....
        /*0110*/ 	.word	0x00009000


	//----- nvinfo : EIATTR_MAX_THREADS
	.align		4
.L_991:
        /*0114*/ 	.byte	0x04, 0x05
        /*0116*/ 	.short	(.L_993 - .L_992)
.L_992:
        /*0118*/ 	.word	0x00000080
        /*011c*/ 	.word	0x00000001
        /*0120*/ 	.word	0x00000001


	//----- nvinfo : EIATTR_CRS_STACK_SIZE
	.align		4
.L_993:
        /*0124*/ 	.byte	0x04, 0x1e
        /*0126*/ 	.short	(.L_995 - .L_994)
.L_994:
        /*0128*/ 	.word	0x00000000


	//----- nvinfo : EIATTR_CBANK_PARAM_SIZE
	.align		4
.L_995:
        /*012c*/ 	.byte	0x03, 0x19
        /*012e*/ 	.short	0x0044


	//----- nvinfo : EIATTR_PARAM_CBANK
	.align		4
        /*0130*/ 	.byte	0x04, 0x0a
        /*0132*/ 	.short	(.L_997 - .L_996)
	.align		4
.L_996:
        /*0134*/ 	.word	index@(.nv.constant0._ZN2at6native27unrolled_elementwise_kernelIZZZNS0_60_GLOBAL__N__171e0b9f_22_ActivationEluKernel_cu_1520ed90_290010elu_kernelERNS_18TensorIteratorBaseERKN3c106ScalarES8_S8_ENKUlvE_clEvENKUlvE2_clEvEUlNS5_8BFloat16EE_St5arrayIPcLm2EELi4E23TrivialOffsetCalculatorILi1EjESH_NS0_6memory12LoadWithCastILi1EEENSI_13StoreWithCastILi1EEEEEviT_T0_T2_T3_T4_T5_)
        /*0138*/ 	.short	0x0380
        /*013a*/ 	.short	0x0044


	//----- nvinfo : EIATTR_SW_WAR
	.align		4
.L_997:
        /*013c*/ 	.byte	0x04, 0x36
        /*013e*/ 	.short	(.L_999 - .L_998)
.L_998:
        /*0140*/ 	.word	0x00000008
.L_999:


//--------------------- .nv.info._ZN2at6native18elementwise_kernelILi128ELi4EZNS0_22gpu_kernel_impl_nocastIZZZNS0_60_GLOBAL__N__171e0b9f_22_ActivationEluKernel_cu_1520ed90_290010elu_kernelERNS_18TensorIteratorBaseERKN3c106ScalarES9_S9_ENKUlvE_clEvENKUlvE2_clEvEUlNS6_8BFloat16EE_EEvS5_RKT_EUliE_EEviT1_ --------------------------
	.section	.nv.info._ZN2at6native18elementwise_kernelILi128ELi4EZNS0_22gpu_kernel_impl_nocastIZZZNS0_60_GLOBAL__N__171e0b9f_22_ActivationEluKernel_cu_1520ed90_290010elu_kernelERNS_18TensorIteratorBaseERKN3c106ScalarES9_S9_ENKUlvE_clEvENKUlvE2_clEvEUlNS6_8BFloat16EE_EEvS5_RKT_EUliE_EEviT1_,"",@"SHT_CUDA_INFO"
	.sectionflags	@""
	.align	4


	//----- nvinfo : EIATTR_CUDA_API_VERSION
	.align		4
        /*0000*/ 	.byte	0x04, 0x37
        /*0002*/ 	.short	(.L_1001 - .L_1000)
.L_1000:
        /*0004*/ 	.word	0x00000082


	//----- nvinfo : EIATTR_KPARAM_INFO
	.align		4
.L_1001:
        /*0008*/ 	.byte	0x04, 0x17
        /*000a*/ 	.short	(.L_1003 - .L_1002)
.L_1002:
        /*000c*/ 	.word	0x00000000
        /*0010*/ 	.short	0x0001
        /*0012*/ 	.short	0x0008
        /*0014*/ 	.byte	0x00, 0xf0, 0xa1, 0x08


	//----- nvinfo : EIATTR_KPARAM_INFO
	.align		4
.L_1003:
        /*0018*/ 	.byte	0x04, 0x17
        /*001a*/ 	.short	(.L_1005 - .L_1004)
.L_1004:
        /*001c*/ 	.word	0x00000000
        /*0020*/ 	.short	0x0000
        /*0022*/ 	.short	0x0000
        /*0024*/ 	.byte	0x00, 0xf0, 0x11, 0x00


	//----- nvinfo : EIATTR_SPARSE_MMA_MASK
	.align		4
.L_1005:
        /*0028*/ 	.byte	0x03, 0x50
        /*002a*/ 	.short	0x0000


	//----- nvinfo : EIATTR_MAXREG_COUNT
	.align		4
        /*002c*/ 	.byte	0x03, 0x1b
        /*002e*/ 	.short	0x0080


	//----- nvinfo : EIATTR_MERCURY_ISA_VERSION
	.align		4
        /*0030*/ 	.byte	0x03, 0x5f
        /*0032*/ 	.short	0x0101


	//----- nvinfo : EIATTR_VRC_CTA_INIT_COUNT
	.align		4
        /*0034*/ 	.byte	0x02, 0x4a
	.zero		1
	.zero		1


	//----- nvinfo : EIATTR_EXIT_INSTR_OFFSETS
	.align		4
        /*0038*/ 	.byte	0x04, 0x1c
        /*003a*/ 	.short	(.L_1007 - .L_1006)


	//   ....[0]....
.L_1006:
        /*003c*/ 	.word	0x00000930


	//   ....[1]....
        /*0040*/ 	.word	0x00000bc0


	//   ....[2]....
        /*0044*/ 	.word	0x00004d90


	//   ....[3]....
        /*0048*/ 	.word	0x00006310


	//----- nvinfo : EIATTR_MAX_THREADS
	.align		4
.L_1007:
        /*004c*/ 	.byte	0x04, 0x05
        /*004e*/ 	.short	(.L_1009 - .L_1008)
.L_1008:
        /*0050*/ 	.word	0x00000080
        /*0054*/ 	.word	0x00000001
        /*0058*/ 	.word	0x00000001


	//----- nvinfo : EIATTR_CRS_STACK_SIZE
	.align		4
.L_1009:
        /*005c*/ 	.byte	0x04, 0x1e
        /*005e*/ 	.short	(.L_1011 - .L_1010)
.L_1010:
        /*0060*/ 	.word	0x00000000


	//----- nvinfo : EIATTR_CBANK_PARAM_SIZE
	.align		4
.L_1011:
        /*0064*/ 	.byte	0x03, 0x19
        /*0066*/ 	.short	0x0230


	//----- nvinfo : EIATTR_PARAM_CBANK
	.align		4
        /*0068*/ 	.byte	0x04, 0x0a
        /*006a*/ 	.short	(.L_1013 - .L_1012)
	.align		4
.L_1012:
        /*006c*/ 	.word	index@(.nv.constant0._ZN2at6native18elementwise_kernelILi128ELi4EZNS0_22gpu_kernel_impl_nocastIZZZNS0_60_GLOBAL__N__171e0b9f_22_ActivationEluKernel_cu_1520ed90_290010elu_kernelERNS_18TensorIteratorBaseERKN3c106ScalarES9_S9_ENKUlvE_clEvENKUlvE2_clEvEUlNS6_8BFloat16EE_EEvS5_RKT_EUliE_EEviT1_)
        /*0070*/ 	.short	0x0380
        /*0072*/ 	.short	0x0230


	//----- nvinfo : EIATTR_SW_WAR
	.align		4
.L_1013:
        /*0074*/ 	.byte	0x04, 0x36
        /*0076*/ 	.short	(.L_1015 - .L_1014)
.L_1014:
        /*0078*/ 	.word	0x00000008
.L_1015:


//--------------------- .nv.info._ZN2at6native27unrolled_elementwise_kernelIZZZNS0_60_GLOBAL__N__171e0b9f_22_ActivationEluKernel_cu_1520ed90_290010elu_kernelERNS_18TensorIteratorBaseERKN3c106ScalarES8_S8_ENKUlvE_clEvENKUlvE2_clEvEUlNS5_8BFloat16EE_St5arrayIPcLm2EELi4E23TrivialOffsetCalculatorILi1EjESH_NS0_6memory15LoadWithoutCastENSI_16StoreWithoutCastEEEviT_T0_T2_T3_T4_T5_ --------------------------
	.section	.nv.info._ZN2at6native27unrolled_elementwise_kernelIZZZNS0_60_GLOBAL__N__171e0b9f_22_ActivationEluKernel_cu_1520ed90_290010elu_kernelERNS_18TensorIteratorBaseERKN3c106ScalarES8_S8_ENKUlvE_clEvENKUlvE2_clEvEUlNS5_8BFloat16EE_St5arrayIPcLm2EELi4E23TrivialOffsetCalculatorILi1EjESH_NS0_6memory15LoadWithoutCastENSI_16StoreWithoutCastEEEviT_T0_T2_T3_T4_T5_,"",@"SHT_CUDA_INFO"
	.sectionflags	@""
	.align	4


	//----- nvinfo : EIATTR_CUDA_API_VERSION
	.align		4
        /*0000*/ 	.byte	0x04, 0x37
        /*0002*/ 	.short	(.L_1017 - .L_1016)
.L_1016:
        /*0004*/ 	.word	0x00000082


	//----- nvinfo : EIATTR_KPARAM_INFO
	.align		4
.L_1017:
        /*0008*/ 	.byte	0x04, 0x17
        /*000a*/ 	.short	(.L_1019 - .L_1018)
.L_1018:
        /*000c*/ 	.word	0x00000000
        /*0010*/ 	.short	0x0006
        /*0012*/ 	.short	0x0033
        /*0014*/ 	.byte	0x00, 0xf0, 0x05, 0x00


	//----- nvinfo : EIATTR_KPARAM_INFO
	.align		4
.L_1019:
        /*0018*/ 	.byte	0x04, 0x17
        /*001a*/ 	.short	(.L_1021 - .L_1020)
.L_1020:
        /*001c*/ 	.word	0x00000000
        /*0020*/ 	.short	0x0005
        /*0022*/ 	.short	0x0032
        /*0024*/ 	.byte	0x00, 0xf0, 0x05, 0x00


	//----- nvinfo : EIATTR_KPARAM_INFO
	.align		4
.L_1021:
        /*0028*/ 	.byte	0x04, 0x17
        /*002a*/ 	.short	(.L_1023 - .L_1022)
.L_1022:
        /*002c*/ 	.word	0x00000000
        /*0030*/ 	.short	0x0004
        /*0032*/ 	.short	0x0031
        /*0034*/ 	.byte	0x00, 0xf0, 0x05, 0x00


	//----- nvinfo : EIATTR_KPARAM_INFO
	.align		4
.L_1023:
        /*0038*/ 	.byte	0x04, 0x17
        /*003a*/ 	.short	(.L_1025 - .L_1024)
.L_1024:
        /*003c*/ 	.word	0x00000000
        /*0040*/ 	.short	0x0003
        /*0042*/ 	.short	0x0030
        /*0044*/ 	.byte	0x00, 0xf0, 0x05, 0x00


	//----- nvinfo : EIATTR_KPARAM_INFO
	.align		4
.L_1025:
        /*0048*/ 	.byte	0x04, 0x17
        /*004a*/ 	.short	(.L_1027 - .L_1026)
.L_1026:
        /*004c*/ 	.word	0x00000000
        /*0050*/ 	.short	0x0002
        /*0052*/ 	.short	0x0020
        /*0054*/ 	.byte	0x00, 0xf0, 0x41, 0x00


	//----- nvinfo : EIATTR_KPARAM_INFO
	.align		4
.L_1027:
        /*0058*/ 	.byte	0x04, 0x17
        /*005a*/ 	.short	(.L_1029 - .L_1028)
.L_1028:
        /*005c*/ 	.word	0x00000000
        /*0060*/ 	.short	0x0001
        /*0062*/ 	.short	0x0008
        /*0064*/ 	.byte	0x00, 0xf0, 0x61, 0x00


	//----- nvinfo : EIATTR_KPARAM_INFO
	.align		4
.L_1029:
        /*0068*/ 	.byte	0x04, 0x17
        /*006a*/ 	.short	(.L_1031 - .L_1030)
.L_1030:
        /*006c*/ 	.word	0x00000000
        /*0070*/ 	.short	0x0000
        /*0072*/ 	.short	0x0000
        /*0074*/ 	.byte	0x00, 0xf0, 0x11, 0x00


	//----- nvinfo : EIATTR_SPARSE_MMA_MASK
	.align		4
.L_1031:
        /*0078*/ 	.byte	0x03, 0x50
        /*007a*/ 	.short	0x0000


	//----- nvinfo : EIATTR_MAXREG_COUNT
	.align		4
        /*007c*/ 	.byte	0x03, 0x1b
        /*007e*/ 	.short	0x00ff


	//----- nvinfo : EIATTR_MERCURY_ISA_VERSION
	.align		4
        /*0080*/ 	.byte	0x03, 0x5f
        /*0082*/ 	.short	0x0101


	//----- nvinfo : EIATTR_VRC_CTA_INIT_COUNT
	.align		4
        /*0084*/ 	.byte	0x02, 0x4a
	.zero		1
	.zero		1


	//----- nvinfo : EIATTR_EXIT_INSTR_OFFSETS
	.align		4
        /*0088*/ 	.byte	0x04, 0x1c
        /*008a*/ 	.short	(.L_1033 - .L_1032)


	//   ....[0]....
.L_1032:
        /*008c*/ 	.word	0x00000e20


	//   ....[1]....
        /*0090*/ 	.word	0x00000e70


	//----- nvinfo : EIATTR_MAX_THREADS
	.align		4
.L_1033:
        /*0094*/ 	.byte	0x04, 0x05
        /*0096*/ 	.short	(.L_1035 - .L_1034)
.L_1034:
        /*0098*/ 	.word	0x00000080
        /*009c*/ 	.word	0x00000001
        /*00a0*/ 	.word	0x00000001


	//----- nvinfo : EIATTR_CRS_STACK_SIZE
	.align		4
.L_1035:
        /*00a4*/ 	.byte	0x04, 0x1e
        /*00a6*/ 	.short	(.L_1037 - .L_1036)
.L_1036:
        /*00a8*/ 	.word	0x00000000


	//----- nvinfo : EIATTR_CBANK_PARAM_SIZE
	.align		4
.L_1037:
        /*00ac*/ 	.byte	0x03, 0x19
        /*00ae*/ 	.short	0x0034


	//----- nvinfo : EIATTR_PARAM_CBANK
	.align		4
        /*00b0*/ 	.byte	0x04, 0x0a
        /*00b2*/ 	.short	(.L_1039 - .L_1038)
	.align		4
.L_1038:
        /*00b4*/ 	.word	index@(.nv.constant0._ZN2at6native27unrolled_elementwise_kernelIZZZNS0_60_GLOBAL__N__171e0b9f_22_ActivationEluKernel_cu_1520ed90_290010elu_kernelERNS_18TensorIteratorBaseERKN3c106ScalarES8_S8_ENKUlvE_clEvENKUlvE2_clEvEUlNS5_8BFloat16EE_St5arrayIPcLm2EELi4E23TrivialOffsetCalculatorILi1EjESH_NS0_6memory15LoadWithoutCastENSI_16StoreWithoutCastEEEviT_T0_T2_T3_T4_T5_)
        /*00b8*/ 	.short	0x0380
        /*00ba*/ 	.short	0x0034


	//----- nvinfo : EIATTR_SW_WAR
	.align		4
.L_1039:
        /*00bc*/ 	.byte	0x04, 0x36
        /*00be*/ 	.short	(.L_1041 - .L_1040)
.L_1040:
        /*00c0*/ 	.word	0x00000008
.L_1041:


//--------------------- .nv.info._ZN2at6native29vectorized_elementwise_kernelILi2EZZZNS0_60_GLOBAL__N__171e0b9f_22_ActivationEluKernel_cu_1520ed90_290010elu_kernelERNS_18TensorIteratorBaseERKN3c106ScalarES8_S8_ENKUlvE_clEvENKUlvE2_clEvEUlNS5_8BFloat16EE_St5arrayIPcLm2EEEEviT0_T1_ --------------------------
	.section	.nv.info._ZN2at6native29vectorized_elementwise_kernelILi2EZZZNS0_60_GLOBAL__N__171e0b9f_22_ActivationEluKernel_cu_1520ed90_290010elu_kernelERNS_18TensorIteratorBaseERKN3c106ScalarES8_S8_ENKUlvE_clEvENKUlvE2_clEvEUlNS5_8BFloat16EE_St5arrayIPcLm2EEEEviT0_T1_,"",@"SHT_CUDA_INFO"
	.sectionflags	@""
	.align	4


	//----- nvinfo : EIATTR_CUDA_API_VERSION
	.align		4
        /*0000*/ 	.byte	0x04, 0x37
        /*0002*/ 	.short	(.L_1043 - .L_1042)
.L_1042:
        /*0004*/ 	.word	0x00000082


	//----- nvinfo : EIATTR_KPARAM_INFO
	.align		4
.L_1043:
        /*0008*/ 	.byte	0x04, 0x17
        /*000a*/ 	.short	(.L_1045 - .L_1044)
.L_1044:
        /*000c*/ 	.word	0x00000000
        /*0010*/ 	.short	0x0002
        /*0012*/ 	.short	0x0020
        /*0014*/ 	.byte	0x00, 0xf0, 0x41, 0x00


	//----- nvinfo : EIATTR_KPARAM_INFO
	.align		4
.L_1045:
        /*0018*/ 	.byte	0x04, 0x17
        /*001a*/ 	.short	(.L_1047 - .L_1046)
.L_1046:
        /*001c*/ 	.word	0x00000000
        /*0020*/ 	.short	0x0001
        /*0022*/ 	.short	0x0008
        /*0024*/ 	.byte	0x00, 0xf0, 0x61, 0x00


	//----- nvinfo : EIATTR_KPARAM_INFO
	.align		4
.L_1047:
        /*0028*/ 	.byte	0x04, 0x17
        /*002a*/ 	.short	(.L_1049 - .L_1048)
.L_1048:
        /*002c*/ 	.word	0x00000000
        /*0030*/ 	.short	0x0000
        /*0032*/ 	.short	0x0000
        /*0034*/ 	.byte	0x00, 0xf0, 0x11, 0x00


	//----- nvinfo : EIATTR_SPARSE_MMA_MASK
	.align		4
.L_1049:
        /*0038*/ 	.byte	0x03, 0x50
        /*003a*/ 	.short	0x0000


	//----- nvinfo : EIATTR_MAXREG_COUNT
	.align		4
        /*003c*/ 	.byte	0x03, 0x1b
        /*003e*/ 	.short	0x00ff


	//----- nvinfo : EIATTR_MERCURY_ISA_VERSION
	.align		4
        /*0040*/ 	.byte	0x03, 0x5f
        /*0042*/ 	.short	0x0101


	//----- nvinfo : EIATTR_VRC_CTA_INIT_COUNT
	.align		4
        /*0044*/ 	.byte	0x02, 0x4a
	.zero		1
	.zero		1


	//----- nvinfo : EIATTR_EXIT_INSTR_OFFSETS
	.align		4
        /*0048*/ 	.byte	0x04, 0x1c
        /*004a*/ 	.short	(.L_1051 - .L_1050)


	//   ....[0]....
.L_1050:
        /*004c*/ 	.word	0x00001cc0


	//   ....[1]....
        /*0050*/ 	.word	0x00001d10


	//   ....[2]....
        /*0054*/ 	.word	0x00003100


	//----- nvinfo : EIATTR_MAX_THREADS
	.align		4
.L_1051:
        /*0058*/ 	.byte	0x04, 0x05
        /*005a*/ 	.short	(.L_1053 - .L_1052)
.L_1052:
        /*005c*/ 	.word	0x00000080
        /*0060*/ 	.word	0x00000001
        /*0064*/ 	.word	0x00000001


	//----- nvinfo : EIATTR_CRS_STACK_SIZE
	.align		4
.L_1053:
        /*0068*/ 	.byte	0x04, 0x1e
        /*006a*/ 	.short	(.L_1055 - .L_1054)
.L_1054:
        /*006c*/ 	.word	0x00000000


	//----- nvinfo : EIATTR_CBANK_PARAM_SIZE
	.align		4
.L_1055:
        /*0070*/ 	.byte	0x03, 0x19
        /*0072*/ 	.short	0x0030


	//----- nvinfo : EIATTR_PARAM_CBANK
	.align		4
        /*0074*/ 	.byte	0x04, 0x0a
        /*0076*/ 	.short	(.L_1057 - .L_1056)
	.align		4
.L_1056:
        /*0078*/ 	.word	index@(.nv.constant0._ZN2at6native29vectorized_elementwise_kernelILi2EZZZNS0_60_GLOBAL__N__171e0b9f_22_ActivationEluKernel_cu_1520ed90_290010elu_kernelERNS_18TensorIteratorBaseERKN3c106ScalarES8_S8_ENKUlvE_clEvENKUlvE2_clEvEUlNS5_8BFloat16EE_St5arrayIPcLm2EEEEviT0_T1_)
        /*007c*/ 	.short	0x0380
        /*007e*/ 	.short	0x0030


	//----- nvinfo : EIATTR_SW_WAR
	.align		4
.L_1057:
        /*0080*/ 	.byte	0x04, 0x36
        /*0082*/ 	.short	(.L_1059 - .L_1058)
.L_1058:
        /*0084*/ 	.word	0x00000008
.L_1059:


//--------------------- .nv.info._ZN2at6native29vectorized_elementwise_kernelILi4EZZZNS0_60_GLOBAL__N__171e0b9f_22_ActivationEluKernel_cu_1520ed90_290010elu_kernelERNS_18TensorIteratorBaseERKN3c106ScalarES8_S8_ENKUlvE_clEvENKUlvE2_clEvEUlNS5_8BFloat16EE_St5arrayIPcLm2EEEEviT0_T1_ --------------------------
	.section	.nv.info._ZN2at6native29vectorized_elementwise_kernelILi4EZZZNS0_60_GLOBAL__N__171e0b9f_22_ActivationEluKernel_cu_1520ed90_290010elu_kernelERNS_18TensorIteratorBaseERKN3c106ScalarES8_S8_ENKUlvE_clEvENKUlvE2_clEvEUlNS5_8BFloat16EE_St5arrayIPcLm2EEEEviT0_T1_,"",@"SHT_CUDA_INFO"
	.sectionflags	@""
	.align	4


	//----- nvinfo : EIATTR_CUDA_API_VERSION
	.align		4
        /*0000*/ 	.byte	0x04, 0x37
        /*0002*/ 	.short	(.L_1061 - .L_1060)
.L_1060:
        /*0004*/ 	.word	0x00000082


	//----- nvinfo : EIATTR_KPARAM_INFO
	.align		4
.L_1061:
        /*0008*/ 	.byte	0x04, 0x17
        /*000a*/ 	.short	(.L_1063 - .L_1062)
.L_1062:
        /*000c*/ 	.word	0x00000000
        /*0010*/ 	.short	0x0002
        /*0012*/ 	.short	0x0020
        /*0014*/ 	.byte	0x00, 0xf0, 0x41, 0x00


	//----- nvinfo : EIATTR_KPARAM_INFO
	.align		4
.L_1063:
        /*0018*/ 	.byte	0x04, 0x17
        /*001a*/ 	.short	(.L_1065 - .L_1064)
.L_1064:
        /*001c*/ 	.word	0x00000000
        /*0020*/ 	.short	0x0001
        /*0022*/ 	.short	0x0008
        /*0024*/ 	.byte	0x00, 0xf0, 0x61, 0x00


	//----- nvinfo : EIATTR_KPARAM_INFO
	.align		4
.L_1065:
        /*0028*/ 	.byte	0x04, 0x17
        /*002a*/ 	.short	(.L_1067 - .L_1066)
.L_1066:
        /*002c*/ 	.word	0x00000000
        /*0030*/ 	.short	0x0000
        /*0032*/ 	.short	0x0000
        /*0034*/ 	.byte	0x00, 0xf0, 0x11, 0x00


	//----- nvinfo : EIATTR_SPARSE_MMA_MASK
	.align		4
.L_1067:
        /*0038*/ 	.byte	0x03, 0x50
        /*003a*/ 	.short	0x0000


	//----- nvinfo : EIATTR_MAXREG_COUNT
	.align		4
        /*003c*/ 	.byte	0x03, 0x1b
        /*003e*/ 	.short	0x00ff


	//----- nvinfo : EIATTR_MERCURY_ISA_VERSION
	.align		4
        /*0040*/ 	.byte	0x03, 0x5f
        /*0042*/ 	.short	0x0101


	//----- nvinfo : EIATTR_VRC_CTA_INIT_COUNT
	.align		4
        /*0044*/ 	.byte	0x02, 0x4a
	.zero		1
	.zero		1


	//----- nvinfo : EIATTR_EXIT_INSTR_OFFSETS
	.align		4
        /*0048*/ 	.byte	0x04, 0x1c
        /*004a*/ 	.short	(.L_1069 - .L_1068)


	//   ....[0]....
.L_1068:
        /*004c*/ 	.word	0x00001cc0


	//   ....[1]....
        /*0050*/ 	.word	0x00001d10


	//   ....[2]....
        /*0054*/ 	.word	0x000030c0


	//----- nvinfo : EIATTR_MAX_THREADS
	.align		4
.L_1069:
        /*0058*/ 	.byte	0x04, 0x05
        /*005a*/ 	.short	(.L_1071 - .L_1070)
.L_1070:
        /*005c*/ 	.word	0x00000080
        /*0060*/ 	.word	0x00000001
        /*0064*/ 	.word	0x00000001


	//----- nvinfo : EIATTR_CRS_STACK_SIZE
	.align		4
.L_1071:
        /*0068*/ 	.byte	0x04, 0x1e
        /*006a*/ 	.short	(.L_1073 - .L_1072)
.L_1072:
        /*006c*/ 	.word	0x00000000


	//----- nvinfo : EIATTR_CBANK_PARAM_SIZE
	.align		4
.L_1073:
        /*0070*/ 	.byte	0x03, 0x19
        /*0072*/ 	.short	0x0030


	//----- nvinfo : EIATTR_PARAM_CBANK
	.align		4
        /*0074*/ 	.byte	0x04, 0x0a
        /*0076*/ 	.short	(.L_1075 - .L_1074)
	.align		4
.L_1074:
        /*0078*/ 	.word	index@(.nv.constant0._ZN2at6native29vectorized_elementwise_kernelILi4EZZZNS0_60_GLOBAL__N__171e0b9f_22_ActivationEluKernel_cu_1520ed90_290010elu_kernelERNS_18TensorIteratorBaseERKN3c106ScalarES8_S8_ENKUlvE_clEvENKUlvE2_clEvEUlNS5_8BFloat16EE_St5arrayIPcLm2EEEEviT0_T1_)
        /*007c*/ 	.short	0x0380
        /*007e*/ 	.short	0x0030


	//----- nvinfo : EIATTR_SW_WAR
	.align		4
.L_1075:
        /*0080*/ 	.byte	0x04, 0x36
        /*0082*/ 	.short	(.L_1077 - .L_1076)
.L_1076:
        /*0084*/ 	.word	0x00000008
.L_1077:


//--------------------- .nv.info._ZN2at6native29vectorized_elementwise_kernelILi8EZZZNS0_60_GLOBAL__N__171e0b9f_22_ActivationEluKernel_cu_1520ed90_290010elu_kernelERNS_18TensorIteratorBaseERKN3c106ScalarES8_S8_ENKUlvE_clEvENKUlvE2_clEvEUlNS5_8BFloat16EE_St5arrayIPcLm2EEEEviT0_T1_ --------------------------
	.section	.nv.info._ZN2at6native29vectorized_elementwise_kernelILi8EZZZNS0_60_GLOBAL__N__171e0b9f_22_ActivationEluKernel_cu_1520ed90_290010elu_kernelERNS_18TensorIteratorBaseERKN3c106ScalarES8_S8_ENKUlvE_clEvENKUlvE2_clEvEUlNS5_8BFloat16EE_St5arrayIPcLm2EEEEviT0_T1_,"",@"SHT_CUDA_INFO"
	.sectionflags	@""
	.align	4


	//----- nvinfo : EIATTR_CUDA_API_VERSION
	.align		4
        /*0000*/ 	.byte	0x04, 0x37
        /*0002*/ 	.short	(.L_1079 - .L_1078)
.L_1078:
        /*0004*/ 	.word	0x00000082


	//----- nvinfo : EIATTR_KPARAM_INFO
	.align		4
.L_1079:
        /*0008*/ 	.byte	0x04, 0x17
        /*000a*/ 	.short	(.L_1081 - .L_1080)
.L_1080:
        /*000c*/ 	.word	0x00000000
        /*0010*/ 	.short	0x0002
        /*0012*/ 	.short	0x0020
        /*0014*/ 	.byte	0x00, 0xf0, 0x41, 0x00


	//----- nvinfo : EIATTR_KPARAM_INFO
	.align		4
.L_1081:
        /*0018*/ 	.byte	0x04, 0x17
        /*001a*/ 	.short	(.L_1083 - .L_1082)
.L_1082:
        /*001c*/ 	.word	0x00000000
        /*0020*/ 	.short	0x0001
        /*0022*/ 	.short	0x0008
        /*0024*/ 	.byte	0x00, 0xf0, 0x61, 0x00


	//----- nvinfo : EIATTR_KPARAM_INFO
	.align		4
.L_1083:
        /*0028*/ 	.byte	0x04, 0x17
        /*002a*/ 	.short	(.L_1085 - .L_1084)
.L_1084:
        /*002c*/ 	.word	0x00000000
        /*0030*/ 	.short	0x0000
        /*0032*/ 	.short	0x0000
        /*0034*/ 	.byte	0x00, 0xf0, 0x11, 0x00


	//----- nvinfo : EIATTR_SPARSE_MMA_MASK
	.align		4
.L_1085:
        /*0038*/ 	.byte	0x03, 0x50
        /*003a*/ 	.short	0x0000


	//----- nvinfo : EIATTR_MAXREG_COUNT
	.align		4
        /*003c*/ 	.byte	0x03, 0x1b
        /*003e*/ 	.short	0x00ff


	//----- nvinfo : EIATTR_MERCURY_ISA_VERSION
	.align		4
        /*0040*/ 	.byte	0x03, 0x5f
        /*0042*/ 	.short	0x0101


	//----- nvinfo : EIATTR_VRC_CTA_INIT_COUNT
	.align		4
        /*0044*/ 	.byte	0x02, 0x4a
	.zero		1
	.zero		1


	//----- nvinfo : EIATTR_EXIT_INSTR_OFFSETS
	.align		4
        /*0048*/ 	.byte	0x04, 0x1c
        /*004a*/ 	.short	(.L_1087 - .L_1086)


	//   ....[0]....
.L_1086:
        /*004c*/ 	.word	0x00000010


	//----- nvinfo : EIATTR_MAX_THREADS
	.align		4
.L_1087:
        /*0050*/ 	.byte	0x04, 0x05
        /*0052*/ 	.short	(.L_1089 - .L_1088)
.L_1088:
        /*0054*/ 	.word	0x00000080
        /*0058*/ 	.word	0x00000001
        /*005c*/ 	.word	0x00000001


	//----- nvinfo : EIATTR_CBANK_PARAM_SIZE
	.align		4
.L_1089:
        /*0060*/ 	.byte	0x03, 0x19
        /*0062*/ 	.short	0x0030


	//----- nvinfo : EIATTR_PARAM_CBANK
	.align		4
        /*0064*/ 	.byte	0x04, 0x0a
        /*0066*/ 	.short	(.L_1091 - .L_1090)
	.align		4
.L_1090:
        /*0068*/ 	.word	index@(.nv.constant0._ZN2at6native29vectorized_elementwise_kernelILi8EZZZNS0_60_GLOBAL__N__171e0b9f_22_ActivationEluKernel_cu_1520ed90_290010elu_kernelERNS_18TensorIteratorBaseERKN3c106ScalarES8_S8_ENKUlvE_clEvENKUlvE2_clEvEUlNS5_8BFloat16EE_St5arrayIPcLm2EEEEviT0_T1_)
        /*006c*/ 	.short	0x0380
        /*006e*/ 	.short	0x0030


	//----- nvinfo : EIATTR_SW_WAR
	.align		4
.L_1091:
        /*0070*/ 	.byte	0x04, 0x36
        /*0072*/ 	.short	(.L_1093 - .L_1092)
.L_1092:
        /*0074*/ 	.word	0x00000008
.L_1093:


//--------------------- .nv.info._ZN2at6native18elementwise_kernelILi128ELi4EZNS0_15gpu_kernel_implIZZZNS0_60_GLOBAL__N__171e0b9f_22_ActivationEluKernel_cu_1520ed90_290010elu_kernelERNS_18TensorIteratorBaseERKN3c106ScalarES9_S9_ENKUlvE_clEvENKUlvE1_clEvEUlNS6_4HalfEE_EEvS5_RKT_EUliE_EEviT1_ --------------------------
	.section	.nv.info._ZN2at6native18elementwise_kernelILi128ELi4EZNS0_15gpu_kernel_implIZZZNS0_60_GLOBAL__N__171e0b9f_22_ActivationEluKernel_cu_1520ed90_290010elu_kernelERNS_18TensorIteratorBaseERKN3c106ScalarES9_S9_ENKUlvE_clEvENKUlvE1_clEvEUlNS6_4HalfEE_EEvS5_RKT_EUliE_EEviT1_,"",@"SHT_CUDA_INFO"
	.sectionflags	@""
	.align	4


	//----- nvinfo : EIATTR_CUDA_API_VERSION
	.align		4
        /*0000*/ 	.byte	0x04, 0x37
        /*0002*/ 	.short	(.L_1095 - .L_1094)
.L_1094:
        /*0004*/ 	.word	0x00000082


	//----- nvinfo : EIATTR_KPARAM_INFO
	.align		4
.L_1095:
        /*0008*/ 	.byte	0x04, 0x17
        /*000a*/ 	.short	(.L_1097 - .L_1096)
.L_1096:
        /*000c*/ 	.word	0x00000000
        /*0010*/ 	.short	0x0001
        /*0012*/ 	.short	0x0008
        /*0014*/ 	.byte	0x00, 0xf0, 0xc1, 0x08


	//----- nvinfo : EIATTR_KPARAM_INFO
	.align		4
.L_1097:
        /*0018*/ 	.byte	0x04, 0x17
        /*001a*/ 	.short	(.L_1099 - .L_1098)
.L_1098:
        /*001c*/ 	.word	0x00000000
        /*0020*/ 	.short	0x0000
        /*0022*/ 	.short	0x0000
        /*0024*/ 	.byte	0x00, 0xf0, 0x11, 0x00


	//----- nvinfo : EIATTR_SPARSE_MMA_MASK
	.align		4
.L_1099:
        /*0028*/ 	.byte	0x03, 0x50
        /*002a*/ 	.short	0x0000


	//----- nvinfo : EIATTR_MAXREG_COUNT
	.align		4
        /*002c*/ 	.byte	0x03, 0x1b
        /*002e*/ 	.short	0x0080


	//----- nvinfo : EIATTR_EXTERNS
	.align		4
        /*0030*/ 	.byte	0x04, 0x0f
        /*0032*/ 	.short	(.L_1101 - .L_1100)


	//   ....[0]....
	.align		4
.L_1100:
        /*0034*/ 	.word	index@(__assertfail)


	//----- nvinfo : EIATTR_MERCURY_ISA_VERSION
	.align		4
.L_1101:
        /*0038*/ 	.byte	0x03, 0x5f
        /*003a*/ 	.short	0x0101


	//----- nvinfo : EIATTR_VRC_CTA_INIT_COUNT
	.align		4
        /*003c*/ 	.byte	0x02, 0x4a
	.zero		1
	.zero		1


	//----- nvinfo : EIATTR_SYSCALL_OFFSETS
	.align		4
        /*0040*/ 	.byte	0x04, 0x46
        /*0042*/ 	.short	(.L_1103 - .L_1102)


	//   ....[0]....
.L_1102:
        /*0044*/ 	.word	0x00002270


	//   ....[1]....
        /*0048*/ 	.word	0x000033a0


	//   ....[2]....
        /*004c*/ 	.word	0x000057b0


	//   ....[3]....
        /*0050*/ 	.word	0x00006720


	//   ....[4]....
        /*0054*/ 	.word	0x00008c40


	//   ....[5]....
        /*0058*/ 	.word	0x00009bb0


	//   ....[6]....
        /*005c*/ 	.word	0x0000c0e0


	//   ....[7]....
        /*0060*/ 	.word	0x0000d020


	//----- nvinfo : EIATTR_EXIT_INSTR_OFFSETS
	.align		4
.L_1103:
        /*0064*/ 	.byte	0x04, 0x1c
        /*0066*/ 	.short	(.L_1105 - .L_1104)


	//   ....[0]....
.L_1104:
        /*0068*/ 	.word	0x00009e90


	//   ....[1]....
        /*006c*/ 	.word	0x0000c4c0


	//   ....[2]....
        /*0070*/ 	.word	0x0000c500


	//   ....[3]....
        /*0074*/ 	.word	0x0000c5a0


	//   ....[4]....
        /*0078*/ 	.word	0x0000c5e0


	//   ....[5]....
        /*007c*/ 	.word	0x0000c620


	//   ....[6]....
        /*0080*/ 	.word	0x0000c6b0


	//   ....[7]....
        /*0084*/ 	.word	0x0000c6d0


	//   ....[8]....
        /*0088*/ 	.word	0x0000c770


	//   ....[9]....
        /*008c*/ 	.word	0x0000c7c0


	//   ....[10]....
        /*0090*/ 	.word	0x0000c810


	//   ....[11]....
        /*0094*/ 	.word	0x0000c8f0


	//   ....[12]....
        /*0098*/ 	.word	0x0000ca60


	//   ....[13]....
        /*009c*/ 	.word	0x0000cbd0


	//   ....[14]....
        /*00a0*/ 	.word	0x0000cd30


	//   ....[15]....
        /*00a4*/ 	.word	0x0000cd70


	//   ....[16]....
        /*00a8*/ 	.word	0x0000cdb0


	//   ....[17]....
        /*00ac*/ 	.word	0x0000ce60


	//   ....[18]....
        /*00b0*/ 	.word	0x0000cec0


	//   ....[19]....
        /*00b4*/ 	.word	0x0000d030


	//   ....[20]....
        /*00b8*/ 	.word	0x0000d140


	//   ....[21]....
        /*00bc*/ 	.word	0x0000d280


	//   ....[22]....
        /*00c0*/ 	.word	0x0000d2c0


	//----- nvinfo : EIATTR_MAX_THREADS
	.align		4
.L_1105:
        /*00c4*/ 	.byte	0x04, 0x05
        /*00c6*/ 	.short	(.L_1107 - .L_1106)
.L_1106:
        /*00c8*/ 	.word	0x00000080
        /*00cc*/ 	.word	0x00000001
        /*00d0*/ 	.word	0x00000001


	//----- nvinfo : EIATTR_CRS_STACK_SIZE
	.align		4
.L_1107:
        /*00d4*/ 	.byte	0x04, 0x1e
        /*00d6*/ 	.short	(.L_1109 - .L_1108)
.L_1108:
        /*00d8*/ 	.word	0x00000000


	//----- nvinfo : EIATTR_CBANK_PARAM_SIZE
	.align		4
.L_1109:
        /*00dc*/ 	.byte	0x03, 0x19
        /*00de*/ 	.short	0x0238


	//----- nvinfo : EIATTR_PARAM_CBANK
	.align		4
        /*00e0*/ 	.byte	0x04, 0x0a
        /*00e2*/ 	.short	(.L_1111 - .L_1110)
	.align		4
.L_1110:
        /*00e4*/ 	.word	index@(.nv.constant0._ZN2at6native18elementwise_kernelILi128ELi4EZNS0_15gpu_kernel_implIZZZNS0_60_GLOBAL__N__171e0b9f_22_ActivationEluKernel_cu_1520ed90_290010elu_kernelERNS_18TensorIteratorBaseERKN3c106ScalarES9_S9_ENKUlvE_clEvENKUlvE1_clEvEUlNS6_4HalfEE_EEvS5_RKT_EUliE_EEviT1_)
        /*00e8*/ 	.short	0x0380
        /*00ea*/ 	.short	0x0238


	//----- nvinfo : EIATTR_SW_WAR
	.align		4
.L_1111:
        /*00ec*/ 	.byte	0x04, 0x36
        /*00ee*/ 	.short	(.L_1113 - .L_1112)
.L_1112:
        /*00f0*/ 	.word	0x00000008
.L_1113:


//--------------------- .nv.info._ZN2at6native27unrolled_elementwise_kernelIZZZNS0_60_GLOBAL__N__171e0b9f_22_ActivationEluKernel_cu_1520ed90_290010elu_kernelERNS_18TensorIteratorBaseERKN3c106ScalarES8_S8_ENKUlvE_clEvENKUlvE1_clEvEUlNS5_4HalfEE_St5arrayIPcLm2EELi4E23TrivialOffsetCalculatorILi1EjESH_NS0_6memory12LoadWithCastILi1EEENSI_13StoreWithCastILi1EEEEEviT_T0_T2_T3_T4_T5_ --------------------------
	.section	.nv.info._ZN2at6native27unrolled_elementwise_kernelIZZZNS0_60_GLOBAL__N__171e0b9f_22_ActivationEluKernel_cu_1520ed90_290010elu_kernelERNS_18TensorIteratorBaseERKN3c106ScalarES8_S8_ENKUlvE_clEvENKUlvE1_clEvEUlNS5_4HalfEE_St5arrayIPcLm2EELi4E23TrivialOffsetCalculatorILi1EjESH_NS0_6memory12LoadWithCastILi1EEENSI_13StoreWithCastILi1EEEEEviT_T0_T2_T3_T4_T5_,"",@"SHT_CUDA_INFO"
	.sectionflags	@""
	.align	4


	//----- nvinfo : EIATTR_CUDA_API_VERSION
	.align		4
        /*0000*/ 	.byte	0x04, 0x37
        /*0002*/ 	.short	(.L_1115 - .L_1114)
.L_1114:
        /*0004*/ 	.word	0x00000082


	//----- nvinfo : EIATTR_KPARAM_INFO
	.align		4
.L_1115:
        /*0008*/ 	.byte	0x04, 0x17
        /*000a*/ 	.short	(.L_1117 - .L_1116)
.L_1116:
        /*000c*/ 	.word	0x00000000
        /*0010*/ 	.short	0x0006
        /*0012*/ 	.short	0x003c
        /*0014*/ 	.byte	0x00, 0xf0, 0x21, 0x00


	//----- nvinfo : EIATTR_KPARAM_INFO
	.align		4
.L_1117:
        /*0018*/ 	.byte	0x04, 0x17
        /*001a*/ 	.short	(.L_1119 - .L_1118)
.L_1118:
        /*001c*/ 	.word	0x00000000
        /*0020*/ 	.short	0x0005
        /*0022*/ 	.short	0x0034
        /*0024*/ 	.byte	0x00, 0xf0, 0x21, 0x00


	//----- nvinfo : EIATTR_KPARAM_INFO
	.align		4
.L_1119:
        /*0028*/ 	.byte	0x04, 0x17
        /*002a*/ 	.short	(.L_1121 - .L_1120)
.L_1120:
        /*002c*/ 	.word	0x00000000
        /*0030*/ 	.short	0x0004
        /*0032*/ 	.short	0x0031
        /*0034*/ 	.byte	0x00, 0xf0, 0x05, 0x00


	//----- nvinfo : EIATTR_KPARAM_INFO
	.align		4
.L_1121:
        /*0038*/ 	.byte	0x04, 0x17
        /*003a*/ 	.short	(.L_1123 - .L_1122)
.L_1122:
        /*003c*/ 	.word	0x00000000
        /*0040*/ 	.short	0x0003
        /*0042*/ 	.short	0x0030
        /*0044*/ 	.byte	0x00, 0xf0, 0x05, 0x00


	//----- nvinfo : EIATTR_KPARAM_INFO
	.align		4
.L_1123:
        /*0048*/ 	.byte	0x04, 0x17
        /*004a*/ 	.short	(.L_1125 - .L_1124)
.L_1124:
        /*004c*/ 	.word	0x00000000
        /*0050*/ 	.short	0x0002
        /*0052*/ 	.short	0x0020
        /*0054*/ 	.byte	0x00, 0xf0, 0x41, 0x00


	//----- nvinfo : EIATTR_KPARAM_INFO
	.align		4
.L_1125:
        /*0058*/ 	.byte	0x04, 0x17
        /*005a*/ 	.short	(.L_1127 - .L_1126)
.L_1126:
        /*005c*/ 	.word	0x00000000
        /*0060*/ 	.short	0x0001
        /*0062*/ 	.short	0x0008
        /*0064*/ 	.byte	0x00, 0xf0, 0x61, 0x00


	//----- nvinfo : EIATTR_KPARAM_INFO
	.align		4
.L_1127:
        /*0068*/ 	.byte	0x04, 0x17
        /*006a*/ 	.short	(.L_1129 - .L_1128)
.L_1128:
        /*006c*/ 	.word	0x00000000
        /*0070*/ 	.short	0x0000
        /*0072*/ 	.short	0x0000
        /*0074*/ 	.byte	0x00, 0xf0, 0x11, 0x00


	//----- nvinfo : EIATTR_SPARSE_MMA_MASK
	.align		4
.L_1129:
        /*0078*/ 	.byte	0x03, 0x50
        /*007a*/ 	.short	0x0000


	//----- nvinfo : EIATTR_MAXREG_COUNT
	.align		4
        /*007c*/ 	.byte	0x03, 0x1b
        /*007e*/ 	.short	0x00ff


	//----- nvinfo : EIATTR_EXTERNS
	.align		4
        /*0080*/ 	.byte	0x04, 0x0f
        /*0082*/ 	.short	(.L_1131 - .L_1130)


	//   ....[0]....
	.align		4
.L_1130:
        /*0084*/ 	.word	index@(__assertfail)


	//----- nvinfo : EIATTR_MERCURY_ISA_VERSION
	.align		4
.L_1131:
        /*0088*/ 	.byte	0x03, 0x5f
        /*008a*/ 	.short	0x0101


	//----- nvinfo : EIATTR_VRC_CTA_INIT_COUNT
	.align		4
        /*008c*/ 	.byte	0x02, 0x4a
	.zero		1
	.zero		1


	//----- nvinfo : EIATTR_SYSCALL_OFFSETS
	.align		4
        /*0090*/ 	.byte	0x04, 0x46
        /*0092*/ 	.short	(.L_1133 - .L_1132)


	//   ....[0]....
.L_1132:
        /*0094*/ 	.word	0x00001040


	//   ....[1]....
        /*0098*/ 	.word	0x00002260


	//   ....[2]....
        /*009c*/ 	.word	0x000033c0


	//   ....[3]....
        /*00a0*/ 	.word	0x00004440


	//   ....[4]....
        /*00a4*/ 	.word	0x00005eb0


	//   ....[5]....
        /*00a8*/ 	.word	0x00006d70


	//   ....[6]....
        /*00ac*/ 	.word	0x00007cf0


	//   ....[7]....
        /*00b0*/ 	.word	0x00008c70


	//----- nvinfo : EIATTR_EXIT_INSTR_OFFSETS
	.align		4
.L_1133:
        /*00b4*/ 	.byte	0x04, 0x1c
        /*00b6*/ 	.short	(.L_1135 - .L_1134)


	//   ....[0]....
.L_1134:
        /*00b8*/ 	.word	0x00007fc0


	//   ....[1]....
        /*00bc*/ 	.word	0x00008110


	//   ....[2]....
        /*00c0*/ 	.word	0x00008150


	//   ....[3]....
        /*00c4*/ 	.word	0x000081f0


	//   ....[4]....
        /*00c8*/ 	.word	0x00008230


	//   ....[5]....
        /*00cc*/ 	.word	0x00008270


	//   ....[6]....
        /*00d0*/ 	.word	0x00008300


	//   ....[7]....
        /*00d4*/ 	.word	0x00008320


	//   ....[8]....
        /*00d8*/ 	.word	0x000083c0


	//   ....[9]....
        /*00dc*/ 	.word	0x00008410


	//   ....[10]....
        /*00e0*/ 	.word	0x00008460


	//   ....[11]....
        /*00e4*/ 	.word	0x00008540


	//   ....[12]....
        /*00e8*/ 	.word	0x000086b0


	//   ....[13]....
        /*00ec*/ 	.word	0x00008820


	//   ....[14]....
        /*00f0*/ 	.word	0x00008980


	//   ....[15]....
        /*00f4*/ 	.word	0x000089c0


	//   ....[16]....
        /*00f8*/ 	.word	0x00008a00


	//   ....[17]....
        /*00fc*/ 	.word	0x00008ab0


	//   ....[18]....
        /*0100*/ 	.word	0x00008b10


	//   ....[19]....
        /*0104*/ 	.word	0x00008c80


	//   ....[20]....
        /*0108*/ 	.word	0x00008d90


	//   ....[21]....
        /*010c*/ 	.word	0x00008ed0


	//   ....[22]....
        /*0110*/ 	.word	0x00008f10


	//----- nvinfo : EIATTR_MAX_THREADS
	.align		4
.L_1135:
        /*0114*/ 	.byte	0x04, 0x05
        /*0116*/ 	.short	(.L_1137 - .L_1136)
.L_1136:
        /*0118*/ 	.word	0x00000080
        /*011c*/ 	.word	0x00000001
        /*0120*/ 	.word	0x00000001


	//----- nvinfo : EIATTR_CRS_STACK_SIZE
	.align		4
.L_1137:
        /*0124*/ 	.byte	0x04, 0x1e
        /*0126*/ 	.short	(.L_1139 - .L_1138)
.L_1138:
        /*0128*/ 	.word	0x00000000


	//----- nvinfo : EIATTR_CBANK_PARAM_SIZE
	.align		4
.L_1139:
        /*012c*/ 	.byte	0x03, 0x19
        /*012e*/ 	.short	0x0044


	//----- nvinfo : EIATTR_PARAM_CBANK
	.align		4
        /*0130*/ 	.byte	0x04, 0x0a
        /*0132*/ 	.short	(.L_1141 - .L_1140)
	.align		4
.L_1140:
        /*0134*/ 	.word	index@(.nv.constant0._ZN2at6native27unrolled_elementwise_kernelIZZZNS0_60_GLOBAL__N__171e0b9f_22_ActivationEluKernel_cu_1520ed90_290010elu_kernelERNS_18TensorIteratorBaseERKN3c106ScalarES8_S8_ENKUlvE_clEvENKUlvE1_clEvEUlNS5_4HalfEE_St5arrayIPcLm2EELi4E23TrivialOffsetCalculatorILi1EjESH_NS0_6memory12LoadWithCastILi1EEENSI_13StoreWithCastILi1EEEEEviT_T0_T2_T3_T4_T5_)
        /*0138*/ 	.short	0x0380
        /*013a*/ 	.short	0x0044


	//----- nvinfo : EIATTR_SW_WAR
	.align		4
.L_1141:
        /*013c*/ 	.byte	0x04, 0x36
        /*013e*/ 	.short	(.L_1143 - .L_1142)
.L_1142:
        /*0140*/ 	.word	0x00000008
.L_1143:


//--------------------- .nv.info._ZN2at6native18elementwise_kernelILi128ELi4EZNS0_22gpu_kernel_impl_nocastIZZZNS0_60_GLOBAL__N__171e0b9f_22_ActivationEluKernel_cu_1520ed90_290010elu_kernelERNS_18TensorIteratorBaseERKN3c106ScalarES9_S9_ENKUlvE_clEvENKUlvE1_clEvEUlNS6_4HalfEE_EEvS5_RKT_EUliE_EEviT1_ --------------------------
	.section	.nv.info._ZN2at6native18elementwise_kernelILi128ELi4EZNS0_22gpu_kernel_impl_nocastIZZZNS0_60_GLOBAL__N__171e0b9f_22_ActivationEluKernel_cu_1520ed90_290010elu_kernelERNS_18TensorIteratorBaseERKN3c106ScalarES9_S9_ENKUlvE_clEvENKUlvE1_clEvEUlNS6_4HalfEE_EEvS5_RKT_EUliE_EEviT1_,"",@"SHT_CUDA_INFO"
	.sectionflags	@""
	.align	4


	//----- nvinfo : EIATTR_CUDA_API_VERSION
	.align		4
        /*0000*/ 	.byte	0x04, 0x37
        /*0002*/ 	.short	(.L_1145 - .L_1144)
.L_1144:
        /*0004*/ 	.word	0x00000082


	//----- nvinfo : EIATTR_KPARAM_INFO
	.align		4
.L_1145:
        /*0008*/ 	.byte	0x04, 0x17
        /*000a*/ 	.short	(.L_1147 - .L_1146)
.L_1146:
        /*000c*/ 	.word	0x00000000
        /*0010*/ 	.short	0x0001
        /*0012*/ 	.short	0x0008
        /*0014*/ 	.byte	0x00, 0xf0, 0xa1, 0x08


	//----- nvinfo : EIATTR_KPARAM_INFO
	.align		4
.L_1147:
        /*0018*/ 	.byte	0x04, 0x17
        /*001a*/ 	.short	(.L_1149 - .L_1148)
.L_1148:
        /*001c*/ 	.word	0x00000000
        /*0020*/ 	.short	0x0000
        /*0022*/ 	.short	0x0000
        /*0024*/ 	.byte	0x00, 0xf0, 0x11, 0x00


	//----- nvinfo : EIATTR_SPARSE_MMA_MASK
	.align		4
.L_1149:
        /*0028*/ 	.byte	0x03, 0x50
        /*002a*/ 	.short	0x0000


	//----- nvinfo : EIATTR_MAXREG_COUNT
	.align		4
        /*002c*/ 	.byte	0x03, 0x1b
        /*002e*/ 	.short	0x0080


	//----- nvinfo : EIATTR_MERCURY_ISA_VERSION
	.align		4
        /*0030*/ 	.byte	0x03, 0x5f
        /*0032*/ 	.short	0x0101


	//----- nvinfo : EIATTR_VRC_CTA_INIT_COUNT
	.align		4
        /*0034*/ 	.byte	0x02, 0x4a
	.zero		1
	.zero		1


	//----- nvinfo : EIATTR_EXIT_INSTR_OFFSETS
	.align		4
        /*0038*/ 	.byte	0x04, 0x1c
        /*003a*/ 	.short	(.L_1151 - .L_1150)


	//   ....[0]....
.L_1150:
        /*003c*/ 	.word	0x00000930


	//   ....[1]....
        /*0040*/ 	.word	0x00000bc0


	//   ....[2]....
        /*0044*/ 	.word	0x00004d90


	//   ....[3]....
        /*0048*/ 	.word	0x00006310


	//----- nvinfo : EIATTR_MAX_THREADS
	.align		4
.L_1151:
        /*004c*/ 	.byte	0x04, 0x05
        /*004e*/ 	.short	(.L_1153 - .L_1152)
.L_1152:
        /*0050*/ 	.word	0x00000080
        /*0054*/ 	.word	0x00000001
        /*0058*/ 	.word	0x00000001


	//----- nvinfo : EIATTR_CRS_STACK_SIZE
	.align		4
.L_1153:
        /*005c*/ 	.byte	0x04, 0x1e
        /*005e*/ 	.short	(.L_1155 - .L_1154)
.L_1154:
        /*0060*/ 	.word	0x00000000


	//----- nvinfo : EIATTR_CBANK_PARAM_SIZE
	.align		4
.L_1155:
        /*0064*/ 	.byte	0x03, 0x19
        /*0066*/ 	.short	0x0230


	//----- nvinfo : EIATTR_PARAM_CBANK
	.align		4
        /*0068*/ 	.byte	0x04, 0x0a
        /*006a*/ 	.short	(.L_1157 - .L_1156)
	.align		4
.L_1156:
        /*006c*/ 	.word	index@(.nv.constant0._ZN2at6native18elementwise_kernelILi128ELi4EZNS0_22gpu_kernel_impl_nocastIZZZNS0_60_GLOBAL__N__171e0b9f_22_ActivationEluKernel_cu_1520ed90_290010elu_kernelERNS_18TensorIteratorBaseERKN3c106ScalarES9_S9_ENKUlvE_clEvENKUlvE1_clEvEUlNS6_4HalfEE_EEvS5_RKT_EUliE_EEviT1_)
        /*0070*/ 	.short	0x0380
        /*0072*/ 	.short	0x0230


	//----- nvinfo : EIATTR_SW_WAR
	.align		4
.L_1157:
        /*0074*/ 	.byte	0x04, 0x36
        /*0076*/ 	.short	(.L_1159 - .L_1158)
.L_1158:
        /*0078*/ 	.word	0x00000008
.L_1159:


//--------------------- .nv.info._ZN2at6native27unrolled_elementwise_kernelIZZZNS0_60_GLOBAL__N__171e0b9f_22_ActivationEluKernel_cu_1520ed90_290010elu_kernelERNS_18TensorIteratorBaseERKN3c106ScalarES8_S8_ENKUlvE_clEvENKUlvE1_clEvEUlNS5_4HalfEE_St5arrayIPcLm2EELi4E23TrivialOffsetCalculatorILi1EjESH_NS0_6memory15LoadWithoutCastENSI_16StoreWithoutCastEEEviT_T0_T2_T3_T4_T5_ --------------------------
	.section	.nv.info._ZN2at6native27unrolled_elementwise_kernelIZZZNS0_60_GLOBAL__N__171e0b9f_22_ActivationEluKernel_cu_1520ed90_290010elu_kernelERNS_18TensorIteratorBaseERKN3c106ScalarES8_S8_ENKUlvE_clEvENKUlvE1_clEvEUlNS5_4HalfEE_St5arrayIPcLm2EELi4E23TrivialOffsetCalculatorILi1EjESH_NS0_6memory15LoadWithoutCastENSI_16StoreWithoutCastEEEviT_T0_T2_T3_T4_T5_,"",@"SHT_CUDA_INFO"
	.sectionflags	@""
	.align	4


	//----- nvinfo : EIATTR_CUDA_API_VERSION
	.align		4
        /*0000*/ 	.byte	0x04, 0x37
        /*0002*/ 	.short	(.L_1161 - .L_1160)
.L_1160:
        /*0004*/ 	.word	0x00000082


	//----- nvinfo : EIATTR_KPARAM_INFO
	.align		4
.L_1161:
        /*0008*/ 	.byte	0x04, 0x17
        /*000a*/ 	.short	(.L_1163 - .L_1162)
.L_1162:
        /*000c*/ 	.word	0x00000000
        /*0010*/ 	.short	0x0006
        /*0012*/ 	.short	0x0033
        /*0014*/ 	.byte	0x00, 0xf0, 0x05, 0x00


	//----- nvinfo : EIATTR_KPARAM_INFO
	.align		4
.L_1163:
        /*0018*/ 	.byte	0x04, 0x17
        /*001a*/ 	.short	(.L_1165 - .L_1164)
.L_1164:
        /*001c*/ 	.word	0x00000000
        /*0020*/ 	.short	0x0005
        /*0022*/ 	.short	0x0032
        /*0024*/ 	.byte	0x00, 0xf0, 0x05, 0x00


	//----- nvinfo : EIATTR_KPARAM_INFO
	.align		4
.L_1165:
        /*0028*/ 	.byte	0x04, 0x17
        /*002a*/ 	.short	(.L_1167 - .L_1166)
.L_1166:
        /*002c*/ 	.word	0x00000000
        /*0030*/ 	.short	0x0004
        /*0032*/ 	.short	0x0031
        /*0034*/ 	.byte	0x00, 0xf0, 0x05, 0x00


	//----- nvinfo : EIATTR_KPARAM_INFO
	.align		4
.L_1167:
        /*0038*/ 	.byte	0x04, 0x17
        /*003a*/ 	.short	(.L_1169 - .L_1168)
.L_1168:
        /*003c*/ 	.word	0x00000000
        /*0040*/ 	.short	0x0003
        /*0042*/ 	.short	0x0030
        /*0044*/ 	.byte	0x00, 0xf0, 0x05, 0x00


	//----- nvinfo : EIATTR_KPARAM_INFO
	.align		4
.L_1169:
        /*0048*/ 	.byte	0x04, 0x17
        /*004a*/ 	.short	(.L_1171 - .L_1170)
.L_1170:
        /*004c*/ 	.word	0x00000000
        /*0050*/ 	.short	0x0002
        /*0052*/ 	.short	0x0020
        /*0054*/ 	.byte	0x00, 0xf0, 0x41, 0x00


	//----- nvinfo : EIATTR_KPARAM_INFO
	.align		4
.L_1171:
        /*0058*/ 	.byte	0x04, 0x17
        /*005a*/ 	.short	(.L_1173 - .L_1172)
.L_1172:
        /*005c*/ 	.word	0x00000000
        /*0060*/ 	.short	0x0001
        /*0062*/ 	.short	0x0008
        /*0064*/ 	.byte	0x00, 0xf0, 0x61, 0x00


	//----- nvinfo : EIATTR_KPARAM_INFO
	.align		4
.L_1173:
        /*0068*/ 	.byte	0x04, 0x17
        /*006a*/ 	.short	(.L_1175 - .L_1174)
.L_1174:
        /*006c*/ 	.word	0x00000000
        /*0070*/ 	.short	0x0000
        /*0072*/ 	.short	0x0000
        /*0074*/ 	.byte	0x00, 0xf0, 0x11, 0x00


	//----- nvinfo : EIATTR_SPARSE_MMA_MASK
	.align		4
.L_1175:
        /*0078*/ 	.byte	0x03, 0x50
        /*007a*/ 	.short	0x0000


	//----- nvinfo : EIATTR_MAXREG_COUNT
	.align		4
        /*007c*/ 	.byte	0x03, 0x1b
        /*007e*/ 	.short	0x00ff


	//----- nvinfo : EIATTR_MERCURY_ISA_VERSION
	.align		4
        /*0080*/ 	.byte	0x03, 0x5f
        /*0082*/ 	.short	0x0101


	//----- nvinfo : EIATTR_VRC_CTA_INIT_COUNT
	.align		4
        /*0084*/ 	.byte	0x02, 0x4a
	.zero		1
	.zero		1


	//----- nvinfo : EIATTR_EXIT_INSTR_OFFSETS
	.align		4
        /*0088*/ 	.byte	0x04, 0x1c
        /*008a*/ 	.short	(.L_1177 - .L_1176)


	//   ....[0]....
.L_1176:
        /*008c*/ 	.word	0x00000e20


	//   ....[1]....
        /*0090*/ 	.word	0x00000e70


	//----- nvinfo : EIATTR_MAX_THREADS
	.align		4
.L_1177:
        /*0094*/ 	.byte	0x04, 0x05
        /*0096*/ 	.short	(.L_1179 - .L_1178)
.L_1178:
        /*0098*/ 	.word	0x00000080
        /*009c*/ 	.word	0x00000001
        /*00a0*/ 	.word	0x00000001


	//----- nvinfo : EIATTR_CRS_STACK_SIZE
	.align		4
.L_1179:
        /*00a4*/ 	.byte	0x04, 0x1e
        /*00a6*/ 	.short	(.L_1181 - .L_1180)
.L_1180:
        /*00a8*/ 	.word	0x00000000


	//----- nvinfo : EIATTR_CBANK_PARAM_SIZE
	.align		4
.L_1181:
        /*00ac*/ 	.byte	0x03, 0x19
        /*00ae*/ 	.short	0x0034


	//----- nvinfo : EIATTR_PARAM_CBANK
	.align		4
        /*00b0*/ 	.byte	0x04, 0x0a
        /*00b2*/ 	.short	(.L_1183 - .L_1182)
	.align		4
.L_1182:
        /*00b4*/ 	.word	index@(.nv.constant0._ZN2at6native27unrolled_elementwise_kernelIZZZNS0_60_GLOBAL__N__171e0b9f_22_ActivationEluKernel_cu_1520ed90_290010elu_kernelERNS_18TensorIteratorBaseERKN3c106ScalarES8_S8_ENKUlvE_clEvENKUlvE1_clEvEUlNS5_4HalfEE_St5arrayIPcLm2EELi4E23TrivialOffsetCalculatorILi1EjESH_NS0_6memory15LoadWithoutCastENSI_16StoreWithoutCastEEEviT_T0_T2_T3_T4_T5_)
        /*00b8*/ 	.short	0x0380
        /*00ba*/ 	.short	0x0034


	//----- nvinfo : EIATTR_SW_WAR
	.align		4
.L_1183:
        /*00bc*/ 	.byte	0x04, 0x36
        /*00be*/ 	.short	(.L_1185 - .L_1184)
.L_1184:
        /*00c0*/ 	.word	0x00000008
.L_1185:


//--------------------- .nv.info._ZN2at6native29vectorized_elementwise_kernelILi2EZZZNS0_60_GLOBAL__N__171e0b9f_22_ActivationEluKernel_cu_1520ed90_290010elu_kernelERNS_18TensorIteratorBaseERKN3c106ScalarES8_S8_ENKUlvE_clEvENKUlvE1_clEvEUlNS5_4HalfEE_St5arrayIPcLm2EEEEviT0_T1_ --------------------------
	.section	.nv.info._ZN2at6native29vectorized_elementwise_kernelILi2EZZZNS0_60_GLOBAL__N__171e0b9f_22_ActivationEluKernel_cu_1520ed90_290010elu_kernelERNS_18TensorIteratorBaseERKN3c106ScalarES8_S8_ENKUlvE_clEvENKUlvE1_clEvEUlNS5_4HalfEE_St5arrayIPcLm2EEEEviT0_T1_,"",@"SHT_CUDA_INFO"
	.sectionflags	@""
	.align	4


	//----- nvinfo : EIATTR_CUDA_API_VERSION
	.align		4
        /*0000*/ 	.byte	0x04, 0x37
        /*0002*/ 	.short	(.L_1187 - .L_1186)
.L_1186:
        /*0004*/ 	.word	0x00000082


	//----- nvinfo : EIATTR_KPARAM_INFO
	.align		4
.L_1187:
        /*0008*/ 	.byte	0x04, 0x17
        /*000a*/ 	.short	(.L_1189 - .L_1188)
.L_1188:
        /*000c*/ 	.word	0x00000000
        /*0010*/ 	.short	0x0002
        /*0012*/ 	.short	0x0020
        /*0014*/ 	.byte	0x00, 0xf0, 0x41, 0x00


	//----- nvinfo : EIATTR_KPARAM_INFO
	.align		4
.L_1189:
        /*0018*/ 	.byte	0x04, 0x17
        /*001a*/ 	.short	(.L_1191 - .L_1190)
.L_1190:
        /*001c*/ 	.word	0x00000000
        /*0020*/ 	.short	0x0001
        /*0022*/ 	.short	0x0008
        /*0024*/ 	.byte	0x00, 0xf0, 0x61, 0x00


	//----- nvinfo : EIATTR_KPARAM_INFO
	.align		4
.L_1191:
        /*0028*/ 	.byte	0x04, 0x17
        /*002a*/ 	.short	(.L_1193 - .L_1192)
.L_1192:
        /*002c*/ 	.word	0x00000000
        /*0030*/ 	.short	0x0000
        /*0032*/ 	.short	0x0000
        /*0034*/ 	.byte	0x00, 0xf0, 0x11, 0x00


	//----- nvinfo : EIATTR_SPARSE_MMA_MASK
	.align		4
.L_1193:
        /*0038*/ 	.byte	0x03, 0x50
        /*003a*/ 	.short	0x0000


	//----- nvinfo : EIATTR_MAXREG_COUNT
	.align		4
        /*003c*/ 	.byte	0x03, 0x1b
        /*003e*/ 	.short	0x00ff


	//----- nvinfo : EIATTR_MERCURY_ISA_VERSION
	.align		4
        /*0040*/ 	.byte	0x03, 0x5f
        /*0042*/ 	.short	0x0101


	//----- nvinfo : EIATTR_VRC_CTA_INIT_COUNT
	.align		4
        /*0044*/ 	.byte	0x02, 0x4a
	.zero		1
	.zero		1


	//----- nvinfo : EIATTR_EXIT_INSTR_OFFSETS
	.align		4
        /*0048*/ 	.byte	0x04, 0x1c
        /*004a*/ 	.short	(.L_1195 - .L_1194)


	//   ....[0]....
.L_1194:
        /*004c*/ 	.word	0x00001cc0


	//   ....[1]....
        /*0050*/ 	.word	0x00001d10


	//   ....[2]....
        /*0054*/ 	.word	0x000030c0


	//----- nvinfo : EIATTR_MAX_THREADS
	.align		4
.L_1195:
        /*0058*/ 	.byte	0x04, 0x05
        /*005a*/ 	.short	(.L_1197 - .L_1196)
.L_1196:
        /*005c*/ 	.word	0x00000080
        /*0060*/ 	.word	0x00000001
        /*0064*/ 	.word	0x00000001


	//----- nvinfo : EIATTR_CRS_STACK_SIZE
	.align		4
.L_1197:
        /*0068*/ 	.byte	0x04, 0x1e
        /*006a*/ 	.short	(.L_1199 - .L_1198)
.L_1198:
        /*006c*/ 	.word	0x00000000


	//----- nvinfo : EIATTR_CBANK_PARAM_SIZE
	.align		4
.L_1199:
        /*0070*/ 	.byte	0x03, 0x19
        /*0072*/ 	.short	0x0030


	//----- nvinfo : EIATTR_PARAM_CBANK
	.align		4
        /*0074*/ 	.byte	0x04, 0x0a
        /*0076*/ 	.short	(.L_1201 - .L_1200)
	.align		4
.L_1200:
        /*0078*/ 	.word	index@(.nv.constant0._ZN2at6native29vectorized_elementwise_kernelILi2EZZZNS0_60_GLOBAL__N__171e0b9f_22_ActivationEluKernel_cu_1520ed90_290010elu_kernelERNS_18TensorIteratorBaseERKN3c106ScalarES8_S8_ENKUlvE_clEvENKUlvE1_clEvEUlNS5_4HalfEE_St5arrayIPcLm2EEEEviT0_T1_)
        /*007c*/ 	.short	0x0380
        /*007e*/ 	.short	0x0030


	//----- nvinfo : EIATTR_SW_WAR
	.align		4
.L_1201:
        /*0080*/ 	.byte	0x04, 0x36
        /*0082*/ 	.short	(.L_1203 - .L_1202)
.L_1202:
        /*0084*/ 	.word	0x00000008
.L_1203:


//--------------------- .nv.info._ZN2at6native29vectorized_elementwise_kernelILi4EZZZNS0_60_GLOBAL__N__171e0b9f_22_ActivationEluKernel_cu_1520ed90_290010elu_kernelERNS_18TensorIteratorBaseERKN3c106ScalarES8_S8_ENKUlvE_clEvENKUlvE1_clEvEUlNS5_4HalfEE_St5arrayIPcLm2EEEEviT0_T1_ --------------------------
	.section	.nv.info._ZN2at6native29vectorized_elementwise_kernelILi4EZZZNS0_60_GLOBAL__N__171e0b9f_22_ActivationEluKernel_cu_1520ed90_290010elu_kernelERNS_18TensorIteratorBaseERKN3c106ScalarES8_S8_ENKUlvE_clEvENKUlvE1_clEvEUlNS5_4HalfEE_St5arrayIPcLm2EEEEviT0_T1_,"",@"SHT_CUDA_INFO"
	.sectionflags	@""
	.align	4


	//----- nvinfo : EIATTR_CUDA_API_VERSION
	.align		4
        /*0000*/ 	.byte	0x04, 0x37
        /*0002*/ 	.short	(.L_1205 - .L_1204)
.L_1204:
        /*0004*/ 	.word	0x00000082


	//----- nvinfo : EIATTR_KPARAM_INFO
	.align		4
.L_1205:
        /*0008*/ 	.byte	0x04, 0x17
        /*000a*/ 	.short	(.L_1207 - .L_1206)
.L_1206:
        /*000c*/ 	.word	0x00000000
        /*0010*/ 	.short	0x0002
        /*0012*/ 	.short	0x0020
        /*0014*/ 	.byte	0x00, 0xf0, 0x41, 0x00


	//----- nvinfo : EIATTR_KPARAM_INFO
	.align		4
.L_1207:
        /*0018*/ 	.byte	0x04, 0x17
        /*001a*/ 	.short	(.L_1209 - .L_1208)
.L_1208:
        /*001c*/ 	.word	0x00000000
        /*0020*/ 	.short	0x0001
        /*0022*/ 	.short	0x0008
        /*0024*/ 	.byte	0x00, 0xf0, 0x61, 0x00


	//----- nvinfo : EIATTR_KPARAM_INFO
	.align		4
.L_1209:
        /*0028*/ 	.byte	0x04, 0x17
        /*002a*/ 	.short	(.L_1211 - .L_1210)
.L_1210:
        /*002c*/ 	.word	0x00000000
        /*0030*/ 	.short	0x0000
        /*0032*/ 	.short	0x0000
        /*0034*/ 	.byte	0x00, 0xf0, 0x11, 0x00


	//----- nvinfo : EIATTR_SPARSE_MMA_MASK
	.align		4
.L_1211:
        /*0038*/ 	.byte	0x03, 0x50
        /*003a*/ 	.short	0x0000


	//----- nvinfo : EIATTR_MAXREG_COUNT
	.align		4
        /*003c*/ 	.byte	0x03, 0x1b
        /*003e*/ 	.short	0x00ff


	//----- nvinfo : EIATTR_MERCURY_ISA_VERSION
	.align		4
        /*0040*/ 	.byte	0x03, 0x5f
        /*0042*/ 	.short	0x0101


	//----- nvinfo : EIATTR_VRC_CTA_INIT_COUNT
	.align		4
        /*0044*/ 	.byte	0x02, 0x4a
	.zero		1
	.zero		1


	//----- nvinfo : EIATTR_EXIT_INSTR_OFFSETS
	.align		4
        /*0048*/ 	.byte	0x04, 0x1c
        /*004a*/ 	.short	(.L_1213 - .L_1212)


	//   ....[0]....
.L_1212:
        /*004c*/ 	.word	0x00001cc0


	//   ....[1]....
        /*0050*/ 	.word	0x00001d10


	//   ....[2]....
        /*0054*/ 	.word	0x00003080


	//----- nvinfo : EIATTR_MAX_THREADS
	.align		4
.L_1213:
        /*0058*/ 	.byte	0x04, 0x05
        /*005a*/ 	.short	(.L_1215 - .L_1214)
.L_1214:
        /*005c*/ 	.word	0x00000080
        /*0060*/ 	.word	0x00000001
        /*0064*/ 	.word	0x00000001


	//----- nvinfo : EIATTR_CRS_STACK_SIZE
	.align		4
.L_1215:
        /*0068*/ 	.byte	0x04, 0x1e
        /*006a*/ 	.short	(.L_1217 - .L_1216)
.L_1216:
        /*006c*/ 	.word	0x00000000


	//----- nvinfo : EIATTR_CBANK_PARAM_SIZE
	.align		4
.L_1217:
        /*0070*/ 	.byte	0x03, 0x19
        /*0072*/ 	.short	0x0030


	//----- nvinfo : EIATTR_PARAM_CBANK
	.align		4
        /*0074*/ 	.byte	0x04, 0x0a
        /*0076*/ 	.short	(.L_1219 - .L_1218)
	.align		4
.L_1218:
        /*0078*/ 	.word	index@(.nv.constant0._ZN2at6native29vectorized_elementwise_kernelILi4EZZZNS0_60_GLOBAL__N__171e0b9f_22_ActivationEluKernel_cu_1520ed90_290010elu_kernelERNS_18TensorIteratorBaseERKN3c106ScalarES8_S8_ENKUlvE_clEvENKUlvE1_clEvEUlNS5_4HalfEE_St5arrayIPcLm2EEEEviT0_T1_)
        /*007c*/ 	.short	0x0380
        /*007e*/ 	.short	0x0030


	//----- nvinfo : EIATTR_SW_WAR
	.align		4
.L_1219:
        /*0080*/ 	.byte	0x04, 0x36
        /*0082*/ 	.short	(.L_1221 - .L_1220)
.L_1220:
        /*0084*/ 	.word	0x00000008
.L_1221:


//--------------------- .nv.info._ZN2at6native29vectorized_elementwise_kernelILi8EZZZNS0_60_GLOBAL__N__171e0b9f_22_ActivationEluKernel_cu_1520ed90_290010elu_kernelERNS_18TensorIteratorBaseERKN3c106ScalarES8_S8_ENKUlvE_clEvENKUlvE1_clEvEUlNS5_4HalfEE_St5arrayIPcLm2EEEEviT0_T1_ --------------------------
	.section	.nv.info._ZN2at6native29vectorized_elementwise_kernelILi8EZZZNS0_60_GLOBAL__N__171e0b9f_22_ActivationEluKernel_cu_1520ed90_290010elu_kernelERNS_18TensorIteratorBaseERKN3c106ScalarES8_S8_ENKUlvE_clEvENKUlvE1_clEvEUlNS5_4HalfEE_St5arrayIPcLm2EEEEviT0_T1_,"",@"SHT_CUDA_INFO"
	.sectionflags	@""
	.align	4


	//----- nvinfo : EIATTR_CUDA_API_VERSION
	.align		4
        /*0000*/ 	.byte	0x04, 0x37
        /*0002*/ 	.short	(.L_1223 - .L_1222)
.L_1222:
        /*0004*/ 	.word	0x00000082


	//----- nvinfo : EIATTR_KPARAM_INFO
	.align		4
.L_1223:
        /*0008*/ 	.byte	0x04, 0x17
        /*000a*/ 	.short	(.L_1225 - .L_1224)
.L_1224:
        /*000c*/ 	.word	0x00000000
        /*0010*/ 	.short	0x0002
        /*0012*/ 	.short	0x0020
        /*0014*/ 	.byte	0x00, 0xf0, 0x41, 0x00


	//----- nvinfo : EIATTR_KPARAM_INFO
	.align		4
.L_1225:
        /*0018*/ 	.byte	0x04, 0x17
        /*001a*/ 	.short	(.L_1227 - .L_1226)
.L_1226:
        /*001c*/ 	.word	0x00000000
        /*0020*/ 	.short	0x0001
        /*0022*/ 	.short	0x0008
        /*0024*/ 	.byte	0x00, 0xf0, 0x61, 0x00


	//----- nvinfo : EIATTR_KPARAM_INFO
	.align		4
.L_1227:
        /*0028*/ 	.byte	0x04, 0x17
        /*002a*/ 	.short	(.L_1229 - .L_1228)
.L_1228:
        /*002c*/ 	.word	0x00000000
        /*0030*/ 	.short	0x0000
        /*0032*/ 	.short	0x0000
        /*0034*/ 	.byte	0x00, 0xf0, 0x11, 0x00


	//----- nvinfo : EIATTR_SPARSE_MMA_MASK
	.align		4
.L_1229:
        /*0038*/ 	.byte	0x03, 0x50
        /*003a*/ 	.short	0x0000


	//----- nvinfo : EIATTR_MAXREG_COUNT
	.align		4
        /*003c*/ 	.byte	0x03, 0x1b
        /*003e*/ 	.short	0x00ff


	//----- nvinfo : EIATTR_MERCURY_ISA_VERSION
	.align		4
        /*0040*/ 	.byte	0x03, 0x5f
        /*0042*/ 	.short	0x0101


	//----- nvinfo : EIATTR_VRC_CTA_INIT_COUNT
	.align		4
        /*0044*/ 	.byte	0x02, 0x4a
	.zero		1
	.zero		1


	//----- nvinfo : EIATTR_EXIT_INSTR_OFFSETS
	.align		4
        /*0048*/ 	.byte	0x04, 0x1c
        /*004a*/ 	.short	(.L_1231 - .L_1230)


	//   ....[0]....
.L_1230:
        /*004c*/ 	.word	0x00000010


	//----- nvinfo : EIATTR_MAX_THREADS
	.align		4
.L_1231:
        /*0050*/ 	.byte	0x04, 0x05
        /*0052*/ 	.short	(.L_1233 - .L_1232)
.L_1232:
        /*0054*/ 	.word	0x00000080
        /*0058*/ 	.word	0x00000001
        /*005c*/ 	.word	0x00000001


	//----- nvinfo : EIATTR_CBANK_PARAM_SIZE
	.align		4
.L_1233:
        /*0060*/ 	.byte	0x03, 0x19
        /*0062*/ 	.short	0x0030


	//----- nvinfo : EIATTR_PARAM_CBANK
	.align		4
        /*0064*/ 	.byte	0x04, 0x0a
        /*0066*/ 	.short	(.L_1235 - .L_1234)
	.align		4
.L_1234:
        /*0068*/ 	.word	index@(.nv.constant0._ZN2at6native29vectorized_elementwise_kernelILi8EZZZNS0_60_GLOBAL__N__171e0b9f_22_ActivationEluKernel_cu_1520ed90_290010elu_kernelERNS_18TensorIteratorBaseERKN3c106ScalarES8_S8_ENKUlvE_clEvENKUlvE1_clEvEUlNS5_4HalfEE_St5arrayIPcLm2EEEEviT0_T1_)
        /*006c*/ 	.short	0x0380
        /*006e*/ 	.short	0x0030


	//----- nvinfo : EIATTR_SW_WAR
	.align		4
.L_1235:
        /*0070*/ 	.byte	0x04, 0x36
        /*0072*/ 	.short	(.L_1237 - .L_1236)
.L_1236:
        /*0074*/ 	.word	0x00000008
.L_1237:


//--------------------- .nv.info._ZN2at6native18elementwise_kernelILi128ELi4EZNS0_15gpu_kernel_implIZZZNS0_60_GLOBAL__N__171e0b9f_22_ActivationEluKernel_cu_1520ed90_290010elu_kernelERNS_18TensorIteratorBaseERKN3c106ScalarES9_S9_ENKUlvE_clEvENKUlvE0_clEvEUlfE_EEvS5_RKT_EUliE_EEviT1_ --------------------------
	.section	.nv.info._ZN2at6native18elementwise_kernelILi128ELi4EZNS0_15gpu_kernel_implIZZZNS0_60_GLOBAL__N__171e0b9f_22_ActivationEluKernel_cu_1520ed90_290010elu_kernelERNS_18TensorIteratorBaseERKN3c106ScalarES9_S9_ENKUlvE_clEvENKUlvE0_clEvEUlfE_EEvS5_RKT_EUliE_EEviT1_,"",@"SHT_CUDA_INFO"
	.sectionflags	@""
	.align	4


	//----- nvinfo : EIATTR_CUDA_API_VERSION
	.align		4
        /*0000*/ 	.byte	0x04, 0x37
        /*0002*/ 	.short	(.L_1239 - .L_1238)
.L_1238:
        /*0004*/ 	.word	0x00000082


	//----- nvinfo : EIATTR_KPARAM_INFO
	.align		4
.L_1239:
        /*0008*/ 	.byte	0x04, 0x17
        /*000a*/ 	.short	(.L_1241 - .L_1240)
.L_1240:
        /*000c*/ 	.word	0x00000000
        /*0010*/ 	.short	0x0001
        /*0012*/ 	.short	0x0008
        /*0014*/ 	.byte	0x00, 0xf0, 0xc1, 0x08


	//----- nvinfo : EIATTR_KPARAM_INFO
	.align		4
.L_1241:
        /*0018*/ 	.byte	0x04, 0x17
        /*001a*/ 	.short	(.L_1243 - .L_1242)
.L_1242:
        /*001c*/ 	.word	0x00000000
        /*0020*/ 	.short	0x0000
        /*0022*/ 	.short	0x0000
        /*0024*/ 	.byte	0x00, 0xf0, 0x11, 0x00


	//----- nvinfo : EIATTR_SPARSE_MMA_MASK
	.align		4
.L_1243:
        /*0028*/ 	.byte	0x03, 0x50
        /*002a*/ 	.short	0x0000


	//----- nvinfo : EIATTR_MAXREG_COUNT
	.align		4
        /*002c*/ 	.byte	0x03, 0x1b
        /*002e*/ 	.short	0x0080


	//----- nvinfo : EIATTR_EXTERNS
	.align		4
        /*0030*/ 	.byte	0x04, 0x0f
        /*0032*/ 	.short	(.L_1245 - .L_1244)


	//   ....[0]....
	.align		4
.L_1244:
        /*0034*/ 	.word	index@(__assertfail)


	//----- nvinfo : EIATTR_MERCURY_ISA_VERSION
	.align		4
.L_1245:
        /*0038*/ 	.byte	0x03, 0x5f
        /*003a*/ 	.short	0x0101


	//----- nvinfo : EIATTR_VRC_CTA_INIT_COUNT
	.align		4
        /*003c*/ 	.byte	0x02, 0x4a
	.zero		1
	.zero		1


	//----- nvinfo : EIATTR_SYSCALL_OFFSETS
	.align		4
        /*0040*/ 	.byte	0x04, 0x46
        /*0042*/ 	.short	(.L_1247 - .L_1246)


	//   ....[0]....
.L_1246:
        /*0044*/ 	.word	0x00002180


	//   ....[1]....
        /*0048*/ 	.word	0x00003160


	//   ....[2]....
        /*004c*/ 	.word	0x00005440


	//   ....[3]....
        /*0050*/ 	.word	0x00006260


	//   ....[4]....
        /*0054*/ 	.word	0x00008650


	//   ....[5]....
        /*0058*/ 	.word	0x00009470


	//   ....[6]....
        /*005c*/ 	.word	0x0000b870


	//   ....[7]....
        /*0060*/ 	.word	0x0000c660


	//----- nvinfo : EIATTR_EXIT_INSTR_OFFSETS
	.align		4
.L_1247:
        /*0064*/ 	.byte	0x04, 0x1c
        /*0066*/ 	.short	(.L_1249 - .L_1248)


	//   ....[0]....
.L_1248:
        /*0068*/ 	.word	0x00009720


	//   ....[1]....
        /*006c*/ 	.word	0x0000bbe0


	//   ....[2]....
        /*0070*/ 	.word	0x0000bc20


	//   ....[3]....
        /*0074*/ 	.word	0x0000bcb0


	//   ....[4]....
        /*0078*/ 	.word	0x0000bce0


	//   ....[5]....
        /*007c*/ 	.word	0x0000bd10


	//   ....[6]....
        /*0080*/ 	.word	0x0000bd90


	//   ....[7]....
        /*0084*/ 	.word	0x0000bdc0


	//   ....[8]....
        /*0088*/ 	.word	0x0000be50


	//   ....[9]....
        /*008c*/ 	.word	0x0000be90


	//   ....[10]....
        /*0090*/ 	.word	0x0000bed0


	//   ....[11]....
        /*0094*/ 	.word	0x0000bfa0


	//   ....[12]....
        /*0098*/ 	.word	0x0000c100


	//   ....[13]....
        /*009c*/ 	.word	0x0000c260


	//   ....[14]....
        /*00a0*/ 	.word	0x0000c3b0


	//   ....[15]....
        /*00a4*/ 	.word	0x0000c3e0


	//   ....[16]....
        /*00a8*/ 	.word	0x0000c410


	//   ....[17]....
        /*00ac*/ 	.word	0x0000c4b0


	//   ....[18]....
        /*00b0*/ 	.word	0x0000c500


	//   ....[19]....
        /*00b4*/ 	.word	0x0000c670


	//   ....[20]....
        /*00b8*/ 	.word	0x0000c770


	//   ....[21]....
        /*00bc*/ 	.word	0x0000c8a0


	//   ....[22]....
        /*00c0*/ 	.word	0x0000c8d0


	//----- nvinfo : EIATTR_MAX_THREADS
	.align		4
.L_1249:
        /*00c4*/ 	.byte	0x04, 0x05
        /*00c6*/ 	.short	(.L_1251 - .L_1250)
.L_1250:
        /*00c8*/ 	.word	0x00000080
        /*00cc*/ 	.word	0x00000001
        /*00d0*/ 	.word	0x00000001


	//----- nvinfo : EIATTR_CRS_STACK_SIZE
	.align		4
.L_1251:
        /*00d4*/ 	.byte	0x04, 0x1e
        /*00d6*/ 	.short	(.L_1253 - .L_1252)
.L_1252:
        /*00d8*/ 	.word	0x00000000


	//----- nvinfo : EIATTR_CBANK_PARAM_SIZE
	.align		4
.L_1253:
        /*00dc*/ 	.byte	0x03, 0x19
        /*00de*/ 	.short	0x0238


	//----- nvinfo : EIATTR_PARAM_CBANK
	.align		4
        /*00e0*/ 	.byte	0x04, 0x0a
        /*00e2*/ 	.short	(.L_1255 - .L_1254)
	.align		4
.L_1254:
        /*00e4*/ 	.word	index@(.nv.constant0._ZN2at6native18elementwise_kernelILi128ELi4EZNS0_15gpu_kernel_implIZZZNS0_60_GLOBAL__N__171e0b9f_22_ActivationEluKernel_cu_1520ed90_290010elu_kernelERNS_18TensorIteratorBaseERKN3c106ScalarES9_S9_ENKUlvE_clEvENKUlvE0_clEvEUlfE_EEvS5_RKT_EUliE_EEviT1_)
        /*00e8*/ 	.short	0x0380
        /*00ea*/ 	.short	0x0238


	//----- nvinfo : EIATTR_SW_WAR
	.align		4
.L_1255:
        /*00ec*/ 	.byte	0x04, 0x36
        /*00ee*/ 	.short	(.L_1257 - .L_1256)
.L_1256:
        /*00f0*/ 	.word	0x00000008
.L_1257:


//--------------------- .nv.info._ZN2at6native27unrolled_elementwise_kernelIZZZNS0_60_GLOBAL__N__171e0b9f_22_ActivationEluKernel_cu_1520ed90_290010elu_kernelERNS_18TensorIteratorBaseERKN3c106ScalarES8_S8_ENKUlvE_clEvENKUlvE0_clEvEUlfE_St5arrayIPcLm2EELi4E23TrivialOffsetCalculatorILi1EjESG_NS0_6memory12LoadWithCastILi1EEENSH_13StoreWithCastILi1EEEEEviT_T0_T2_T3_T4_T5_ --------------------------
	.section	.nv.info._ZN2at6native27unrolled_elementwise_kernelIZZZNS0_60_GLOBAL__N__171e0b9f_22_ActivationEluKernel_cu_1520ed90_290010elu_kernelERNS_18TensorIteratorBaseERKN3c106ScalarES8_S8_ENKUlvE_clEvENKUlvE0_clEvEUlfE_St5arrayIPcLm2EELi4E23TrivialOffsetCalculatorILi1EjESG_NS0_6memory12LoadWithCastILi1EEENSH_13StoreWithCastILi1EEEEEviT_T0_T2_T3_T4_T5_,"",@"SHT_CUDA_INFO"
	.sectionflags	@""
	.align	4


	//----- nvinfo : EIATTR_CUDA_API_VERSION
	.align		4
        /*0000*/ 	.byte	0x04, 0x37
        /*0002*/ 	.short	(.L_1259 - .L_1258)
.L_1258:
        /*0004*/ 	.word	0x00000082


	//----- nvinfo : EIATTR_KPARAM_INFO
	.align		4
.L_1259:
        /*0008*/ 	.byte	0x04, 0x17
        /*000a*/ 	.short	(.L_1261 - .L_1260)
.L_1260:
        /*000c*/ 	.word	0x00000000
        /*0010*/ 	.short	0x0006
        /*0012*/ 	.short	0x003c
        /*0014*/ 	.byte	0x00, 0xf0, 0x21, 0x00


	//----- nvinfo : EIATTR_KPARAM_INFO
	.align		4
.L_1261:
        /*0018*/ 	.byte	0x04, 0x17
        /*001a*/ 	.short	(.L_1263 - .L_1262)
.L_1262:
        /*001c*/ 	.word	0x00000000
        /*0020*/ 	.short	0x0005
        /*0022*/ 	.short	0x0034
        /*0024*/ 	.byte	0x00, 0xf0, 0x21, 0x00


	//----- nvinfo : EIATTR_KPARAM_INFO
	.align		4
.L_1263:
        /*0028*/ 	.byte	0x04, 0x17
        /*002a*/ 	.short	(.L_1265 - .L_1264)
.L_1264:
        /*002c*/ 	.word	0x00000000
        /*0030*/ 	.short	0x0004
        /*0032*/ 	.short	0x0031
        /*0034*/ 	.byte	0x00, 0xf0, 0x05, 0x00


	//----- nvinfo : EIATTR_KPARAM_INFO
	.align		4
.L_1265:
        /*0038*/ 	.byte	0x04, 0x17
        /*003a*/ 	.short	(.L_1267 - .L_1266)
.L_1266:
        /*003c*/ 	.word	0x00000000
        /*0040*/ 	.short	0x0003
        /*0042*/ 	.short	0x0030
        /*0044*/ 	.byte	0x00, 0xf0, 0x05, 0x00


	//----- nvinfo : EIATTR_KPARAM_INFO
	.align		4
.L_1267:
        /*0048*/ 	.byte	0x04, 0x17
        /*004a*/ 	.short	(.L_1269 - .L_1268)
.L_1268:
        /*004c*/ 	.word	0x00000000
        /*0050*/ 	.short	0x0002
        /*0052*/ 	.short	0x0020
        /*0054*/ 	.byte	0x00, 0xf0, 0x41, 0x00


	//----- nvinfo : EIATTR_KPARAM_INFO
	.align		4
.L_1269:
        /*0058*/ 	.byte	0x04, 0x17
        /*005a*/ 	.short	(.L_1271 - .L_1270)
.L_1270:
        /*005c*/ 	.word	0x00000000
        /*0060*/ 	.short	0x0001
        /*0062*/ 	.short	0x0008
        /*0064*/ 	.byte	0x00, 0xf0, 0x61, 0x00


	//----- nvinfo : EIATTR_KPARAM_INFO
	.align		4
.L_1271:
        /*0068*/ 	.byte	0x04, 0x17
        /*006a*/ 	.short	(.L_1273 - .L_1272)
.L_1272:
        /*006c*/ 	.word	0x00000000
        /*0070*/ 	.short	0x0000
        /*0072*/ 	.short	0x0000
        /*0074*/ 	.byte	0x00, 0xf0, 0x11, 0x00


	//----- nvinfo : EIATTR_SPARSE_MMA_MASK
	.align		4
.L_1273:
        /*0078*/ 	.byte	0x03, 0x50
        /*007a*/ 	.short	0x0000


	//----- nvinfo : EIATTR_MAXREG_COUNT
	.align		4
        /*007c*/ 	.byte	0x03, 0x1b
        /*007e*/ 	.short	0x00ff


	//----- nvinfo : EIATTR_EXTERNS
	.align		4
        /*0080*/ 	.byte	0x04, 0x0f
        /*0082*/ 	.short	(.L_1275 - .L_1274)


	//   ....[0]....
	.align		4
.L_1274:
        /*0084*/ 	.word	index@(__assertfail)


	//----- nvinfo : EIATTR_MERCURY_ISA_VERSION
	.align		4
.L_1275:
        /*0088*/ 	.byte	0x03, 0x5f
        /*008a*/ 	.short	0x0101


	//----- nvinfo : EIATTR_VRC_CTA_INIT_COUNT
	.align		4
        /*008c*/ 	.byte	0x02, 0x4a
	.zero		1
	.zero		1


	//----- nvinfo : EIATTR_SYSCALL_OFFSETS
	.align		4
        /*0090*/ 	.byte	0x04, 0x46
        /*0092*/ 	.short	(.L_1277 - .L_1276)


	//   ....[0]....
.L_1276:
        /*0094*/ 	.word	0x00000e60


	//   ....[1]....
        /*0098*/ 	.word	0x00001df0


	//   ....[2]....
        /*009c*/ 	.word	0x00002d00


	//   ....[3]....
        /*00a0*/ 	.word	0x00003be0


	//   ....[4]....
        /*00a4*/ 	.word	0x00005430


	//   ....[5]....
        /*00a8*/ 	.word	0x000061d0


	//   ....[6]....
        /*00ac*/ 	.word	0x00007030


	//   ....[7]....
        /*00b0*/ 	.word	0x00007e90


	//----- nvinfo : EIATTR_EXIT_INSTR_OFFSETS
	.align		4
.L_1277:
        /*00b4*/ 	.byte	0x04, 0x1c
        /*00b6*/ 	.short	(.L_1279 - .L_1278)


	//   ....[0]....
.L_1278:
        /*00b8*/ 	.word	0x000072d0


	//   ....[1]....
        /*00bc*/ 	.word	0x00007410


	//   ....[2]....
        /*00c0*/ 	.word	0x00007450


	//   ....[3]....
        /*00c4*/ 	.word	0x000074e0


	//   ....[4]....
        /*00c8*/ 	.word	0x00007510


	//   ....[5]....
        /*00cc*/ 	.word	0x00007540


	//   ....[6]....
        /*00d0*/ 	.word	0x000075c0


	//   ....[7]....
        /*00d4*/ 	.word	0x000075f0


	//   ....[8]....
        /*00d8*/ 	.word	0x00007680


	//   ....[9]....
        /*00dc*/ 	.word	0x000076c0


	//   ....[10]....
        /*00e0*/ 	.word	0x00007700


	//   ....[11]....
        /*00e4*/ 	.word	0x000077d0


	//   ....[12]....
        /*00e8*/ 	.word	0x00007930


	//   ....[13]....
        /*00ec*/ 	.word	0x00007a90


	//   ....[14]....
        /*00f0*/ 	.word	0x00007be0


	//   ....[15]....
        /*00f4*/ 	.word	0x00007c10


	//   ....[16]....
        /*00f8*/ 	.word	0x00007c40


	//   ....[17]....
        /*00fc*/ 	.word	0x00007ce0


	//   ....[18]....
        /*0100*/ 	.word	0x00007d30


	//   ....[19]....
        /*0104*/ 	.word	0x00007ea0


	//   ....[20]....
        /*0108*/ 	.word	0x00007fa0


	//   ....[21]....
        /*010c*/ 	.word	0x000080d0


	//   ....[22]....
        /*0110*/ 	.word	0x00008100


	//----- nvinfo : EIATTR_MAX_THREADS
	.align		4
.L_1279:
        /*0114*/ 	.byte	0x04, 0x05
        /*0116*/ 	.short	(.L_1281 - .L_1280)
.L_1280:
        /*0118*/ 	.word	0x00000080
        /*011c*/ 	.word	0x00000001
        /*0120*/ 	.word	0x00000001


	//----- nvinfo : EIATTR_CRS_STACK_SIZE
	.align		4
.L_1281:
        /*0124*/ 	.byte	0x04, 0x1e
        /*0126*/ 	.short	(.L_1283 - .L_1282)
.L_1282:
        /*0128*/ 	.word	0x00000000


	//----- nvinfo : EIATTR_CBANK_PARAM_SIZE
	.align		4
.L_1283:
        /*012c*/ 	.byte	0x03, 0x19
        /*012e*/ 	.short	0x0044


	//----- nvinfo : EIATTR_PARAM_CBANK
	.align		4
        /*0130*/ 	.byte	0x04, 0x0a
        /*0132*/ 	.short	(.L_1285 - .L_1284)
	.align		4
.L_1284:
        /*0134*/ 	.word	index@(.nv.constant0._ZN2at6native27unrolled_elementwise_kernelIZZZNS0_60_GLOBAL__N__171e0b9f_22_ActivationEluKernel_cu_1520ed90_290010elu_kernelERNS_18TensorIteratorBaseERKN3c106ScalarES8_S8_ENKUlvE_clEvENKUlvE0_clEvEUlfE_St5arrayIPcLm2EELi4E23TrivialOffsetCalculatorILi1EjESG_NS0_6memory12LoadWithCastILi1EEENSH_13StoreWithCastILi1EEEEEviT_T0_T2_T3_T4_T5_)
        /*0138*/ 	.short	0x0380
        /*013a*/ 	.short	0x0044


	//----- nvinfo : EIATTR_SW_WAR
	.align		4
.L_1285:
        /*013c*/ 	.byte	0x04, 0x36
        /*013e*/ 	.short	(.L_1287 - .L_1286)
.L_1286:
        /*0140*/ 	.word	0x00000008
.L_1287:


//--------------------- .nv.info._ZN2at6native18elementwise_kernelILi128ELi2EZNS0_22gpu_kernel_impl_nocastIZZZNS0_60_GLOBAL__N__171e0b9f_22_ActivationEluKernel_cu_1520ed90_290010elu_kernelERNS_18TensorIteratorBaseERKN3c106ScalarES9_S9_ENKUlvE_clEvENKUlvE0_clEvEUlfE_EEvS5_RKT_EUliE_EEviT1_ --------------------------
	.section	.nv.info._ZN2at6native18elementwise_kernelILi128ELi2EZNS0_22gpu_kernel_impl_nocastIZZZNS0_60_GLOBAL__N__171e0b9f_22_ActivationEluKernel_cu_1520ed90_290010elu_kernelERNS_18TensorIteratorBaseERKN3c106ScalarES9_S9_ENKUlvE_clEvENKUlvE0_clEvEUlfE_EEvS5_RKT_EUliE_EEviT1_,"",@"SHT_CUDA_INFO"
	.sectionflags	@""
	.align	4


	//----- nvinfo : EIATTR_CUDA_API_VERSION
	.align		4
        /*0000*/ 	.byte	0x04, 0x37
        /*0002*/ 	.short	(.L_1289 - .L_1288)
.L_1288:
        /*0004*/ 	.word	0x00000082


	//----- nvinfo : EIATTR_KPARAM_INFO
	.align		4
.L_1289:
        /*0008*/ 	.byte	0x04, 0x17
        /*000a*/ 	.short	(.L_1291 - .L_1290)
.L_1290:
        /*000c*/ 	.word	0x00000000
        /*0010*/ 	.short	0x0001
        /*0012*/ 	.short	0x0008
        /*0014*/ 	.byte	0x00, 0xf0, 0xa1, 0x08


	//----- nvinfo : EIATTR_KPARAM_INFO
	.align		4
.L_1291:
        /*0018*/ 	.byte	0x04, 0x17
        /*001a*/ 	.short	(.L_1293 - .L_1292)
.L_1292:
        /*001c*/ 	.word	0x00000000
        /*0020*/ 	.short	0x0000
        /*0022*/ 	.short	0x0000
        /*0024*/ 	.byte	0x00, 0xf0, 0x11, 0x00


	//----- nvinfo : EIATTR_SPARSE_MMA_MASK
	.align		4
.L_1293:
        /*0028*/ 	.byte	0x03, 0x50
        /*002a*/ 	.short	0x0000


	//----- nvinfo : EIATTR_MAXREG_COUNT
	.align		4
        /*002c*/ 	.byte	0x03, 0x1b
        /*002e*/ 	.short	0x0080


	//----- nvinfo : EIATTR_MERCURY_ISA_VERSION
	.align		4
        /*0030*/ 	.byte	0x03, 0x5f
        /*0032*/ 	.short	0x0101


	//----- nvinfo : EIATTR_VRC_CTA_INIT_COUNT
	.align		4
        /*0034*/ 	.byte	0x02, 0x4a
	.zero		1
	.zero		1


	//----- nvinfo : EIATTR_EXIT_INSTR_OFFSETS
	.align		4
        /*0038*/ 	.byte	0x04, 0x1c
        /*003a*/ 	.short	(.L_1295 - .L_1294)


	//   ....[0]....
.L_1294:
        /*003c*/ 	.word	0x00000360


	//   ....[1]....
        /*0040*/ 	.word	0x000005a0


	//   ....[2]....
        /*0044*/ 	.word	0x000005f0


	//   ....[3]....
        /*0048*/ 	.word	0x00001bf0


	//   ....[4]....
        /*004c*/ 	.word	0x00003150


	//----- nvinfo : EIATTR_MAX_THREADS
	.align		4
.L_1295:
        /*0050*/ 	.byte	0x04, 0x05
        /*0052*/ 	.short	(.L_1297 - .L_1296)
.L_1296:
        /*0054*/ 	.word	0x00000080
        /*0058*/ 	.word	0x00000001
        /*005c*/ 	.word	0x00000001


	//----- nvinfo : EIATTR_CRS_STACK_SIZE
	.align		4
.L_1297:
        /*0060*/ 	.byte	0x04, 0x1e
        /*0062*/ 	.short	(.L_1299 - .L_1298)
.L_1298:
        /*0064*/ 	.word	0x00000000


	//----- nvinfo : EIATTR_CBANK_PARAM_SIZE
	.align		4
.L_1299:
        /*0068*/ 	.byte	0x03, 0x19
        /*006a*/ 	.short	0x0230


	//----- nvinfo : EIATTR_PARAM_CBANK
	.align		4
        /*006c*/ 	.byte	0x04, 0x0a
        /*006e*/ 	.short	(.L_1301 - .L_1300)
	.align		4
.L_1300:
        /*0070*/ 	.word	index@(.nv.constant0._ZN2at6native18elementwise_kernelILi128ELi2EZNS0_22gpu_kernel_impl_nocastIZZZNS0_60_GLOBAL__N__171e0b9f_22_ActivationEluKernel_cu_1520ed90_290010elu_kernelERNS_18TensorIteratorBaseERKN3c106ScalarES9_S9_ENKUlvE_clEvENKUlvE0_clEvEUlfE_EEvS5_RKT_EUliE_EEviT1_)
        /*0074*/ 	.short	0x0380
        /*0076*/ 	.short	0x0230


	//----- nvinfo : EIATTR_SW_WAR
	.align		4
.L_1301:
        /*0078*/ 	.byte	0x04, 0x36
        /*007a*/ 	.short	(.L_1303 - .L_1302)
.L_1302:
        /*007c*/ 	.word	0x00000008
.L_1303:


//--------------------- .nv.info._ZN2at6native27unrolled_elementwise_kernelIZZZNS0_60_GLOBAL__N__171e0b9f_22_ActivationEluKernel_cu_1520ed90_290010elu_kernelERNS_18TensorIteratorBaseERKN3c106ScalarES8_S8_ENKUlvE_clEvENKUlvE0_clEvEUlfE_St5arrayIPcLm2EELi4E23TrivialOffsetCalculatorILi1EjESG_NS0_6memory15LoadWithoutCastENSH_16StoreWithoutCastEEEviT_T0_T2_T3_T4_T5_ --------------------------
	.section	.nv.info._ZN2at6native27unrolled_elementwise_kernelIZZZNS0_60_GLOBAL__N__171e0b9f_22_ActivationEluKernel_cu_1520ed90_290010elu_kernelERNS_18TensorIteratorBaseERKN3c106ScalarES8_S8_ENKUlvE_clEvENKUlvE0_clEvEUlfE_St5arrayIPcLm2EELi4E23TrivialOffsetCalculatorILi1EjESG_NS0_6memory15LoadWithoutCastENSH_16StoreWithoutCastEEEviT_T0_T2_T3_T4_T5_,"",@"SHT_CUDA_INFO"
	.sectionflags	@""
	.align	4


	//----- nvinfo : EIATTR_CUDA_API_VERSION
	.align		4
        /*0000*/ 	.byte	0x04, 0x37
        /*0002*/ 	.short	(.L_1305 - .L_1304)
.L_1304:
        /*0004*/ 	.word	0x00000082


	//----- nvinfo : EIATTR_KPARAM_INFO
	.align		4
.L_1305:
        /*0008*/ 	.byte	0x04, 0x17
        /*000a*/ 	.short	(.L_1307 - .L_1306)
.L_1306:
        /*000c*/ 	.word	0x00000000
        /*0010*/ 	.short	0x0006
        /*0012*/ 	.short	0x0033
        /*0014*/ 	.byte	0x00, 0xf0, 0x05, 0x00


	//----- nvinfo : EIATTR_KPARAM_INFO
	.align		4
.L_1307:
        /*0018*/ 	.byte	0x04, 0x17
        /*001a*/ 	.short	(.L_1309 - .L_1308)
.L_1308:
        /*001c*/ 	.word	0x00000000
        /*0020*/ 	.short	0x0005
        /*0022*/ 	.short	0x0032
        /*0024*/ 	.byte	0x00, 0xf0, 0x05, 0x00


	//----- nvinfo : EIATTR_KPARAM_INFO
	.align		4
.L_1309:
        /*0028*/ 	.byte	0x04, 0x17
        /*002a*/ 	.short	(.L_1311 - .L_1310)
.L_1310:
        /*002c*/ 	.word	0x00000000
        /*0030*/ 	.short	0x0004
        /*0032*/ 	.short	0x0031
        /*0034*/ 	.byte	0x00, 0xf0, 0x05, 0x00


	//----- nvinfo : EIATTR_KPARAM_INFO
	.align		4
.L_1311:
        /*0038*/ 	.byte	0x04, 0x17
        /*003a*/ 	.short	(.L_1313 - .L_1312)
.L_1312:
        /*003c*/ 	.word	0x00000000
        /*0040*/ 	.short	0x0003
        /*0042*/ 	.short	0x0030
        /*0044*/ 	.byte	0x00, 0xf0, 0x05, 0x00


	//----- nvinfo : EIATTR_KPARAM_INFO
	.align		4
.L_1313:
        /*0048*/ 	.byte	0x04, 0x17
        /*004a*/ 	.short	(.L_1315 - .L_1314)
.L_1314:
        /*004c*/ 	.word	0x00000000
        /*0050*/ 	.short	0x0002
        /*0052*/ 	.short	0x0020
        /*0054*/ 	.byte	0x00, 0xf0, 0x41, 0x00


	//----- nvinfo : EIATTR_KPARAM_INFO
	.align		4
.L_1315:
        /*0058*/ 	.byte	0x04, 0x17
        /*005a*/ 	.short	(.L_1317 - .L_1316)
.L_1316:
        /*005c*/ 	.word	0x00000000
        /*0060*/ 	.short	0x0001
        /*0062*/ 	.short	0x0008
        /*0064*/ 	.byte	0x00, 0xf0, 0x61, 0x00


	//----- nvinfo : EIATTR_KPARAM_INFO
	.align		4
.L_1317:
        /*0068*/ 	.byte	0x04, 0x17
        /*006a*/ 	.short	(.L_1319 - .L_1318)
.L_1318:
        /*006c*/ 	.word	0x00000000
        /*0070*/ 	.short	0x0000
        /*0072*/ 	.short	0x0000
        /*0074*/ 	.byte	0x00, 0xf0, 0x11, 0x00


	//----- nvinfo : EIATTR_SPARSE_MMA_MASK
	.align		4
.L_1319:
        /*0078*/ 	.byte	0x03, 0x50
        /*007a*/ 	.short	0x0000


	//----- nvinfo : EIATTR_MAXREG_COUNT
	.align		4
        /*007c*/ 	.byte	0x03, 0x1b
        /*007e*/ 	.short	0x00ff


	//----- nvinfo : EIATTR_MERCURY_ISA_VERSION
	.align		4
        /*0080*/ 	.byte	0x03, 0x5f
        /*0082*/ 	.short	0x0101


	//----- nvinfo : EIATTR_VRC_CTA_INIT_COUNT
	.align		4
        /*0084*/ 	.byte	0x02, 0x4a
	.zero		1
	.zero		1


	//----- nvinfo : EIATTR_EXIT_INSTR_OFFSETS
	.align		4
        /*0088*/ 	.byte	0x04, 0x1c
        /*008a*/ 	.short	(.L_1321 - .L_1320)


	//   ....[0]....
.L_1320:
        /*008c*/ 	.word	0x00000ce0


	//   ....[1]....
        /*0090*/ 	.word	0x00000d30


	//----- nvinfo : EIATTR_MAX_THREADS
	.align		4
.L_1321:
        /*0094*/ 	.byte	0x04, 0x05
        /*0096*/ 	.short	(.L_1323 - .L_1322)
.L_1322:
        /*0098*/ 	.word	0x00000080
        /*009c*/ 	.word	0x00000001
        /*00a0*/ 	.word	0x00000001


	//----- nvinfo : EIATTR_CRS_STACK_SIZE
	.align		4
.L_1323:
        /*00a4*/ 	.byte	0x04, 0x1e
        /*00a6*/ 	.short	(.L_1325 - .L_1324)
.L_1324:
        /*00a8*/ 	.word	0x00000000


	//----- nvinfo : EIATTR_CBANK_PARAM_SIZE
	.align		4
.L_1325:
        /*00ac*/ 	.byte	0x03, 0x19
        /*00ae*/ 	.short	0x0034


	//----- nvinfo : EIATTR_PARAM_CBANK
	.align		4
        /*00b0*/ 	.byte	0x04, 0x0a
        /*00b2*/ 	.short	(.L_1327 - .L_1326)
	.align		4
.L_1326:
        /*00b4*/ 	.word	index@(.nv.constant0._ZN2at6native27unrolled_elementwise_kernelIZZZNS0_60_GLOBAL__N__171e0b9f_22_ActivationEluKernel_cu_1520ed90_290010elu_kernelERNS_18TensorIteratorBaseERKN3c106ScalarES8_S8_ENKUlvE_clEvENKUlvE0_clEvEUlfE_St5arrayIPcLm2EELi4E23TrivialOffsetCalculatorILi1EjESG_NS0_6memory15LoadWithoutCastENSH_16StoreWithoutCastEEEviT_T0_T2_T3_T4_T5_)
        /*00b8*/ 	.short	0x0380
        /*00ba*/ 	.short	0x0034


	//----- nvinfo : EIATTR_SW_WAR
	.align		4
.L_1327:
        /*00bc*/ 	.byte	0x04, 0x36
        /*00be*/ 	.short	(.L_1329 - .L_1328)
.L_1328:
        /*00c0*/ 	.word	0x00000008
.L_1329:


//--------------------- .nv.info._ZN2at6native29vectorized_elementwise_kernelILi2EZZZNS0_60_GLOBAL__N__171e0b9f_22_ActivationEluKernel_cu_1520ed90_290010elu_kernelERNS_18TensorIteratorBaseERKN3c106ScalarES8_S8_ENKUlvE_clEvENKUlvE0_clEvEUlfE_St5arrayIPcLm2EEEEviT0_T1_ --------------------------
	.section	.nv.info._ZN2at6native29vectorized_elementwise_kernelILi2EZZZNS0_60_GLOBAL__N__171e0b9f_22_ActivationEluKernel_cu_1520ed90_290010elu_kernelERNS_18TensorIteratorBaseERKN3c106ScalarES8_S8_ENKUlvE_clEvENKUlvE0_clEvEUlfE_St5arrayIPcLm2EEEEviT0_T1_,"",@"SHT_CUDA_INFO"
	.sectionflags	@""
	.align	4


	//----- nvinfo : EIATTR_CUDA_API_VERSION
	.align		4
        /*0000*/ 	.byte	0x04, 0x37
        /*0002*/ 	.short	(.L_1331 - .L_1330)
.L_1330:
        /*0004*/ 	.word	0x00000082


	//----- nvinfo : EIATTR_KPARAM_INFO
	.align		4
.L_1331:
        /*0008*/ 	.byte	0x04, 0x17
        /*000a*/ 	.short	(.L_1333 - .L_1332)
.L_1332:
        /*000c*/ 	.word	0x00000000
        /*0010*/ 	.short	0x0002
        /*0012*/ 	.short	0x0020
        /*0014*/ 	.byte	0x00, 0xf0, 0x41, 0x00


	//----- nvinfo : EIATTR_KPARAM_INFO
	.align		4
.L_1333:
        /*0018*/ 	.byte	0x04, 0x17
        /*001a*/ 	.short	(.L_1335 - .L_1334)
.L_1334:
        /*001c*/ 	.word	0x00000000
        /*0020*/ 	.short	0x0001
        /*0022*/ 	.short	0x0008
        /*0024*/ 	.byte	0x00, 0xf0, 0x61, 0x00


	//----- nvinfo : EIATTR_KPARAM_INFO
	.align		4
.L_1335:
        /*0028*/ 	.byte	0x04, 0x17
        /*002a*/ 	.short	(.L_1337 - .L_1336)
.L_1336:
        /*002c*/ 	.word	0x00000000
        /*0030*/ 	.short	0x0000
        /*0032*/ 	.short	0x0000
        /*0034*/ 	.byte	0x00, 0xf0, 0x11, 0x00


	//----- nvinfo : EIATTR_SPARSE_MMA_MASK
	.align		4
.L_1337:
        /*0038*/ 	.byte	0x03, 0x50
        /*003a*/ 	.short	0x0000


	//----- nvinfo : EIATTR_MAXREG_COUNT
	.align		4
        /*003c*/ 	.byte	0x03, 0x1b
        /*003e*/ 	.short	0x00ff


	//----- nvinfo : EIATTR_MERCURY_ISA_VERSION
	.align		4
        /*0040*/ 	.byte	0x03, 0x5f
        /*0042*/ 	.short	0x0101


	//----- nvinfo : EIATTR_VRC_CTA_INIT_COUNT
	.align		4
        /*0044*/ 	.byte	0x02, 0x4a
	.zero		1
	.zero		1


	//----- nvinfo : EIATTR_EXIT_INSTR_OFFSETS
	.align		4
        /*0048*/ 	.byte	0x04, 0x1c
        /*004a*/ 	.short	(.L_1339 - .L_1338)


	//   ....[0]....
.L_1338:
        /*004c*/ 	.word	0x00001ab0


	//   ....[1]....
        /*0050*/ 	.word	0x00001b00


	//   ....[2]....
        /*0054*/ 	.word	0x00002df0


	//----- nvinfo : EIATTR_MAX_THREADS
	.align		4
.L_1339:
        /*0058*/ 	.byte	0x04, 0x05
        /*005a*/ 	.short	(.L_1341 - .L_1340)
.L_1340:
        /*005c*/ 	.word	0x00000080
        /*0060*/ 	.word	0x00000001
        /*0064*/ 	.word	0x00000001


	//----- nvinfo : EIATTR_CRS_STACK_SIZE
	.align		4
.L_1341:
        /*0068*/ 	.byte	0x04, 0x1e
        /*006a*/ 	.short	(.L_1343 - .L_1342)
.L_1342:
        /*006c*/ 	.word	0x00000000


	//----- nvinfo : EIATTR_CBANK_PARAM_SIZE
	.align		4
.L_1343:
        /*0070*/ 	.byte	0x03, 0x19
        /*0072*/ 	.short	0x0030


	//----- nvinfo : EIATTR_PARAM_CBANK
	.align		4
        /*0074*/ 	.byte	0x04, 0x0a
        /*0076*/ 	.short	(.L_1345 - .L_1344)
	.align		4
.L_1344:
        /*0078*/ 	.word	index@(.nv.constant0._ZN2at6native29vectorized_elementwise_kernelILi2EZZZNS0_60_GLOBAL__N__171e0b9f_22_ActivationEluKernel_cu_1520ed90_290010elu_kernelERNS_18TensorIteratorBaseERKN3c106ScalarES8_S8_ENKUlvE_clEvENKUlvE0_clEvEUlfE_St5arrayIPcLm2EEEEviT0_T1_)
        /*007c*/ 	.short	0x0380
        /*007e*/ 	.short	0x0030


	//----- nvinfo : EIATTR_SW_WAR
	.align		4
.L_1345:
        /*0080*/ 	.byte	0x04, 0x36
        /*0082*/ 	.short	(.L_1347 - .L_1346)
.L_1346:
        /*0084*/ 	.word	0x00000008
.L_1347:


//--------------------- .nv.info._ZN2at6native29vectorized_elementwise_kernelILi4EZZZNS0_60_GLOBAL__N__171e0b9f_22_ActivationEluKernel_cu_1520ed90_290010elu_kernelERNS_18TensorIteratorBaseERKN3c106ScalarES8_S8_ENKUlvE_clEvENKUlvE0_clEvEUlfE_St5arrayIPcLm2EEEEviT0_T1_ --------------------------
	.section	.nv.info._ZN2at6native29vectorized_elementwise_kernelILi4EZZZNS0_60_GLOBAL__N__171e0b9f_22_ActivationEluKernel_cu_1520ed90_290010elu_kernelERNS_18TensorIteratorBaseERKN3c106ScalarES8_S8_ENKUlvE_clEvENKUlvE0_clEvEUlfE_St5arrayIPcLm2EEEEviT0_T1_,"",@"SHT_CUDA_INFO"
	.sectionflags	@""
	.align	4


	//----- nvinfo : EIATTR_CUDA_API_VERSION
	.align		4
        /*0000*/ 	.byte	0x04, 0x37
        /*0002*/ 	.short	(.L_1349 - .L_1348)
.L_1348:
        /*0004*/ 	.word	0x00000082


	//----- nvinfo : EIATTR_KPARAM_INFO
	.align		4
.L_1349:
        /*0008*/ 	.byte	0x04, 0x17
        /*000a*/ 	.short	(.L_1351 - .L_1350)
.L_1350:
        /*000c*/ 	.word	0x00000000
        /*0010*/ 	.short	0x0002
        /*0012*/ 	.short	0x0020
        /*0014*/ 	.byte	0x00, 0xf0, 0x41, 0x00


	//----- nvinfo : EIATTR_KPARAM_INFO
	.align		4
.L_1351:
        /*0018*/ 	.byte	0x04, 0x17
        /*001a*/ 	.short	(.L_1353 - .L_1352)
.L_1352:
        /*001c*/ 	.word	0x00000000
        /*0020*/ 	.short	0x0001
        /*0022*/ 	.short	0x0008
        /*0024*/ 	.byte	0x00, 0xf0, 0x61, 0x00


	//----- nvinfo : EIATTR_KPARAM_INFO
	.align		4
.L_1353:
        /*0028*/ 	.byte	0x04, 0x17
        /*002a*/ 	.short	(.L_1355 - .L_1354)
.L_1354:
        /*002c*/ 	.word	0x00000000
        /*0030*/ 	.short	0x0000
        /*0032*/ 	.short	0x0000
        /*0034*/ 	.byte	0x00, 0xf0, 0x11, 0x00


	//----- nvinfo : EIATTR_SPARSE_MMA_MASK
	.align		4
.L_1355:
        /*0038*/ 	.byte	0x03, 0x50
        /*003a*/ 	.short	0x0000


	//----- nvinfo : EIATTR_MAXREG_COUNT
	.align		4
        /*003c*/ 	.byte	0x03, 0x1b
        /*003e*/ 	.short	0x00ff


	//----- nvinfo : EIATTR_MERCURY_ISA_VERSION
	.align		4
        /*0040*/ 	.byte	0x03, 0x5f
        /*0042*/ 	.short	0x0101


	//----- nvinfo : EIATTR_VRC_CTA_INIT_COUNT
	.align		4
        /*0044*/ 	.byte	0x02, 0x4a
	.zero		1
	.zero		1


	//----- nvinfo : EIATTR_EXIT_INSTR_OFFSETS
	.align		4
        /*0048*/ 	.byte	0x04, 0x1c
        /*004a*/ 	.short	(.L_1357 - .L_1356)


	//   ....[0]....
.L_1356:
        /*004c*/ 	.word	0x00001ab0


	//   ....[1]....
        /*0050*/ 	.word	0x00001b00


	//   ....[2]....
        /*0054*/ 	.word	0x00002db0


	//----- nvinfo : EIATTR_MAX_THREADS
	.align		4
.L_1357:
        /*0058*/ 	.byte	0x04, 0x05
        /*005a*/ 	.short	(.L_1359 - .L_1358)
.L_1358:
        /*005c*/ 	.word	0x00000080
        /*0060*/ 	.word	0x00000001
        /*0064*/ 	.word	0x00000001


	//----- nvinfo : EIATTR_CRS_STACK_SIZE
	.align		4
.L_1359:
        /*0068*/ 	.byte	0x04, 0x1e
        /*006a*/ 	.short	(.L_1361 - .L_1360)
.L_1360:
        /*006c*/ 	.word	0x00000000


	//----- nvinfo : EIATTR_CBANK_PARAM_SIZE
	.align		4
.L_1361:
        /*0070*/ 	.byte	0x03, 0x19
        /*0072*/ 	.short	0x0030


	//----- nvinfo : EIATTR_PARAM_CBANK
	.align		4
        /*0074*/ 	.byte	0x04, 0x0a
        /*0076*/ 	.short	(.L_1363 - .L_1362)
	.align		4
.L_1362:
        /*0078*/ 	.word	index@(.nv.constant0._ZN2at6native29vectorized_elementwise_kernelILi4EZZZNS0_60_GLOBAL__N__171e0b9f_22_ActivationEluKernel_cu_1520ed90_290010elu_kernelERNS_18TensorIteratorBaseERKN3c106ScalarES8_S8_ENKUlvE_clEvENKUlvE0_clEvEUlfE_St5arrayIPcLm2EEEEviT0_T1_)
        /*007c*/ 	.short	0x0380
        /*007e*/ 	.short	0x0030


	//----- nvinfo : EIATTR_SW_WAR
	.align		4
.L_1363:
        /*0080*/ 	.byte	0x04, 0x36
        /*0082*/ 	.short	(.L_1365 - .L_1364)
.L_1364:
        /*0084*/ 	.word	0x00000008
.L_1365:


//--------------------- .nv.info._ZN2at6native29vectorized_elementwise_kernelILi8EZZZNS0_60_GLOBAL__N__171e0b9f_22_ActivationEluKernel_cu_1520ed90_290010elu_kernelERNS_18TensorIteratorBaseERKN3c106ScalarES8_S8_ENKUlvE_clEvENKUlvE0_clEvEUlfE_St5arrayIPcLm2EEEEviT0_T1_ --------------------------
	.section	.nv.info._ZN2at6native29vectorized_elementwise_kernelILi8EZZZNS0_60_GLOBAL__N__171e0b9f_22_ActivationEluKernel_cu_1520ed90_290010elu_kernelERNS_18TensorIteratorBaseERKN3c106ScalarES8_S8_ENKUlvE_clEvENKUlvE0_clEvEUlfE_St5arrayIPcLm2EEEEviT0_T1_,"",@"SHT_CUDA_INFO"
	.sectionflags	@""
	.align	4


	//----- nvinfo : EIATTR_CUDA_API_VERSION
	.align		4
        /*0000*/ 	.byte	0x04, 0x37
        /*0002*/ 	.short	(.L_1367 - .L_1366)
.L_1366:
        /*0004*/ 	.word	0x00000082


	//----- nvinfo : EIATTR_KPARAM_INFO
	.align		4
.L_1367:
        /*0008*/ 	.byte	0x04, 0x17
        /*000a*/ 	.short	(.L_1369 - .L_1368)
.L_1368:
        /*000c*/ 	.word	0x00000000
        /*0010*/ 	.short	0x0002
        /*0012*/ 	.short	0x0020
        /*0014*/ 	.byte	0x00, 0xf0, 0x41, 0x00


	//----- nvinfo : EIATTR_KPARAM_INFO
	.align		4
.L_1369:
        /*0018*/ 	.byte	0x04, 0x17
        /*001a*/ 	.short	(.L_1371 - .L_1370)
.L_1370:
        /*001c*/ 	.word	0x00000000
        /*0020*/ 	.short	0x0001
        /*0022*/ 	.short	0x0008
        /*0024*/ 	.byte	0x00, 0xf0, 0x61, 0x00


	//----- nvinfo : EIATTR_KPARAM_INFO
	.align		4
.L_1371:
        /*0028*/ 	.byte	0x04, 0x17
        /*002a*/ 	.short	(.L_1373 - .L_1372)
.L_1372:
        /*002c*/ 	.word	0x00000000
        /*0030*/ 	.short	0x0000
        /*0032*/ 	.short	0x0000
        /*0034*/ 	.byte	0x00, 0xf0, 0x11, 0x00


	//----- nvinfo : EIATTR_SPARSE_MMA_MASK
	.align		4
.L_1373:
        /*0038*/ 	.byte	0x03, 0x50
        /*003a*/ 	.short	0x0000


	//----- nvinfo : EIATTR_MAXREG_COUNT
	.align		4
        /*003c*/ 	.byte	0x03, 0x1b
        /*003e*/ 	.short	0x00ff


	//----- nvinfo : EIATTR_MERCURY_ISA_VERSION
	.align		4
        /*0040*/ 	.byte	0x03, 0x5f
        /*0042*/ 	.short	0x0101


	//----- nvinfo : EIATTR_VRC_CTA_INIT_COUNT
	.align		4
        /*0044*/ 	.byte	0x02, 0x4a
	.zero		1
	.zero		1


	//----- nvinfo : EIATTR_EXIT_INSTR_OFFSETS
	.align		4
        /*0048*/ 	.byte	0x04, 0x1c
        /*004a*/ 	.short	(.L_1375 - .L_1374)


	//   ....[0]....
.L_1374:
        /*004c*/ 	.word	0x00000010


	//----- nvinfo : EIATTR_MAX_THREADS
	.align		4
.L_1375:
        /*0050*/ 	.byte	0x04, 0x05
        /*0052*/ 	.short	(.L_1377 - .L_1376)
.L_1376:
        /*0054*/ 	.word	0x00000080
        /*0058*/ 	.word	0x00000001
        /*005c*/ 	.word	0x00000001


	//----- nvinfo : EIATTR_CBANK_PARAM_SIZE
	.align		4
.L_1377:
        /*0060*/ 	.byte	0x03, 0x19
        /*0062*/ 	.short	0x0030


	//----- nvinfo : EIATTR_PARAM_CBANK
	.align		4
        /*0064*/ 	.byte	0x04, 0x0a
        /*0066*/ 	.short	(.L_1379 - .L_1378)
	.align		4
.L_1378:
        /*0068*/ 	.word	index@(.nv.constant0._ZN2at6native29vectorized_elementwise_kernelILi8EZZZNS0_60_GLOBAL__N__171e0b9f_22_ActivationEluKernel_cu_1520ed90_290010elu_kernelERNS_18TensorIteratorBaseERKN3c106ScalarES8_S8_ENKUlvE_clEvENKUlvE0_clEvEUlfE_St5arrayIPcLm2EEEEviT0_T1_)
        /*006c*/ 	.short	0x0380
        /*006e*/ 	.short	0x0030


	//----- nvinfo : EIATTR_SW_WAR
	.align		4
.L_1379:
        /*0070*/ 	.byte	0x04, 0x36
        /*0072*/ 	.short	(.L_1381 - .L_1380)
.L_1380:
        /*0074*/ 	.word	0x00000008
.L_1381:


//--------------------- .nv.info._ZN2at6native18elementwise_kernelILi128ELi4EZNS0_15gpu_kernel_implIZZZNS0_60_GLOBAL__N__171e0b9f_22_ActivationEluKernel_cu_1520ed90_290010elu_kernelERNS_18TensorIteratorBaseERKN3c106ScalarES9_S9_ENKUlvE_clEvENKUlvE_clEvEUldE_EEvS5_RKT_EUliE_EEviT1_ --------------------------
	.section	.nv.info._ZN2at6native18elementwise_kernelILi128ELi4EZNS0_15gpu_kernel_implIZZZNS0_60_GLOBAL__N__171e0b9f_22_ActivationEluKernel_cu_1520ed90_290010elu_kernelERNS_18TensorIteratorBaseERKN3c106ScalarES9_S9_ENKUlvE_clEvENKUlvE_clEvEUldE_EEvS5_RKT_EUliE_EEviT1_,"",@"SHT_CUDA_INFO"
	.sectionflags	@""
	.align	4


	//----- nvinfo : EIATTR_CUDA_API_VERSION
	.align		4
        /*0000*/ 	.byte	0x04, 0x37
        /*0002*/ 	.short	(.L_1383 - .L_1382)
.L_1382:
        /*0004*/ 	.word	0x00000082


	//----- nvinfo : EIATTR_KPARAM_INFO
	.align		4
.L_1383:
        /*0008*/ 	.byte	0x04, 0x17
        /*000a*/ 	.short	(.L_1385 - .L_1384)
.L_1384:
        /*000c*/ 	.word	0x00000000
        /*0010*/ 	.short	0x0001
        /*0012*/ 	.short	0x0008
        /*0014*/ 	.byte	0x00, 0xf0, 0xe1, 0x08


	//----- nvinfo : EIATTR_KPARAM_INFO
	.align		4
.L_1385:
        /*0018*/ 	.byte	0x04, 0x17
        /*001a*/ 	.short	(.L_1387 - .L_1386)
.L_1386:
        /*001c*/ 	.word	0x00000000
        /*0020*/ 	.short	0x0000
        /*0022*/ 	.short	0x0000
        /*0024*/ 	.byte	0x00, 0xf0, 0x11, 0x00


	//----- nvinfo : EIATTR_SPARSE_MMA_MASK
	.align		4
.L_1387:
        /*0028*/ 	.byte	0x03, 0x50
        /*002a*/ 	.short	0x0000


	//----- nvinfo : EIATTR_MAXREG_COUNT
	.align		4
        /*002c*/ 	.byte	0x03, 0x1b
        /*002e*/ 	.short	0x0080


	//----- nvinfo : EIATTR_EXTERNS
	.align		4
        /*0030*/ 	.byte	0x04, 0x0f
        /*0032*/ 	.short	(.L_1389 - .L_1388)


	//   ....[0]....
	.align		4
.L_1388:
        /*0034*/ 	.word	index@(__assertfail)


	//----- nvinfo : EIATTR_MERCURY_ISA_VERSION
	.align		4
.L_1389:
        /*0038*/ 	.byte	0x03, 0x5f
        /*003a*/ 	.short	0x0101


	//----- nvinfo : EIATTR_VRC_CTA_INIT_COUNT
	.align		4
        /*003c*/ 	.byte	0x02, 0x4a
	.zero		1
	.zero		1


	//----- nvinfo : EIATTR_SYSCALL_OFFSETS
	.align		4
        /*0040*/ 	.byte	0x04, 0x46
        /*0042*/ 	.short	(.L_1391 - .L_1390)


	//   ....[0]....
.L_1390:
        /*0044*/ 	.word	0x000021b0


	//   ....[1]....
        /*0048*/ 	.word	0x00003e80


	//   ....[2]....
        /*004c*/ 	.word	0x00006260


	//   ....[3]....
        /*0050*/ 	.word	0x00007c00


	//   ....[4]....
        /*0054*/ 	.word	0x0000a210


	//   ....[5]....
        /*0058*/ 	.word	0x0000bba0


	//   ....[6]....
        /*005c*/ 	.word	0x0000e1c0


	//   ....[7]....
        /*0060*/ 	.word	0x0000fb30


	//----- nvinfo : EIATTR_EXIT_INSTR_OFFSETS
	.align		4
.L_1391:
        /*0064*/ 	.byte	0x04, 0x1c
        /*0066*/ 	.short	(.L_1393 - .L_1392)


	//   ....[0]....
.L_1392:
        /*0068*/ 	.word	0x0000c000


	//   ....[1]....
        /*006c*/ 	.word	0x0000ed00


	//   ....[2]....
        /*0070*/ 	.word	0x0000ed40


	//   ....[3]....
        /*0074*/ 	.word	0x0000edd0


	//   ....[4]....
        /*0078*/ 	.word	0x0000ee00


	//   ....[5]....
        /*007c*/ 	.word	0x0000ee30


	//   ....[6]....
        /*0080*/ 	.word	0x0000ef40


	//   ....[7]....
        /*0084*/ 	.word	0x0000f000


	//   ....[8]....
        /*0088*/ 	.word	0x0000f120


	//   ....[9]....
        /*008c*/ 	.word	0x0000f1f0


	//   ....[10]....
        /*0090*/ 	.word	0x0000f210


	//   ....[11]....
        /*0094*/ 	.word	0x0000f2e0


	//   ....[12]....
        /*0098*/ 	.word	0x0000f4d0


	//   ....[13]....
        /*009c*/ 	.word	0x0000f6c0


	//   ....[14]....
        /*00a0*/ 	.word	0x0000f8a0


	//   ....[15]....
        /*00a4*/ 	.word	0x0000f8d0


	//   ....[16]....
        /*00a8*/ 	.word	0x0000f900


	//   ....[17]....
        /*00ac*/ 	.word	0x0000f9a0


	//   ....[18]....
        /*00b0*/ 	.word	0x0000f9d0


	//   ....[19]....
        /*00b4*/ 	.word	0x0000fb40


	//   ....[20]....
        /*00b8*/ 	.word	0x0000fcd0


	//   ....[21]....
        /*00bc*/ 	.word	0x0000fe90


	//   ....[22]....
        /*00c0*/ 	.word	0x0000ff50


	//----- nvinfo : EIATTR_MAX_THREADS
	.align		4
.L_1393:
        /*00c4*/ 	.byte	0x04, 0x05
        /*00c6*/ 	.short	(.L_1395 - .L_1394)
.L_1394:
        /*00c8*/ 	.word	0x00000080
        /*00cc*/ 	.word	0x00000001
        /*00d0*/ 	.word	0x00000001


	//----- nvinfo : EIATTR_CRS_STACK_SIZE
	.align		4
.L_1395:
        /*00d4*/ 	.byte	0x04, 0x1e
        /*00d6*/ 	.short	(.L_1397 - .L_1396)
.L_1396:
        /*00d8*/ 	.word	0x00000000


	//----- nvinfo : EIATTR_CBANK_PARAM_SIZE
	.align		4
.L_1397:
        /*00dc*/ 	.byte	0x03, 0x19
        /*00de*/ 	.short	0x0240


	//----- nvinfo : EIATTR_PARAM_CBANK
	.align		4
        /*00e0*/ 	.byte	0x04, 0x0a
        /*00e2*/ 	.short	(.L_1399 - .L_1398)
	.align		4
.L_1398:
        /*00e4*/ 	.word	index@(.nv.constant0._ZN2at6native18elementwise_kernelILi128ELi4EZNS0_15gpu_kernel_implIZZZNS0_60_GLOBAL__N__171e0b9f_22_ActivationEluKernel_cu_1520ed90_290010elu_kernelERNS_18TensorIteratorBaseERKN3c106ScalarES9_S9_ENKUlvE_clEvENKUlvE_clEvEUldE_EEvS5_RKT_EUliE_EEviT1_)
        /*00e8*/ 	.short	0x0380
        /*00ea*/ 	.short	0x0240


	//----- nvinfo : EIATTR_SW_WAR
	.align		4
.L_1399:
        /*00ec*/ 	.byte	0x04, 0x36
        /*00ee*/ 	.short	(.L_1401 - .L_1400)
.L_1400:
        /*00f0*/ 	.word	0x00000008
.L_1401:


//--------------------- .nv.info._ZN2at6native27unrolled_elementwise_kernelIZZZNS0_60_GLOBAL__N__171e0b9f_22_ActivationEluKernel_cu_1520ed90_290010elu_kernelERNS_18TensorIteratorBaseERKN3c106ScalarES8_S8_ENKUlvE_clEvENKUlvE_clEvEUldE_St5arrayIPcLm2EELi4E23TrivialOffsetCalculatorILi1EjESG_NS0_6memory12LoadWithCastILi1EEENSH_13StoreWithCastILi1EEEEEviT_T0_T2_T3_T4_T5_ --------------------------
	.section	.nv.info._ZN2at6native27unrolled_elementwise_kernelIZZZNS0_60_GLOBAL__N__171e0b9f_22_ActivationEluKernel_cu_1520ed90_290010elu_kernelERNS_18TensorIteratorBaseERKN3c106ScalarES8_S8_ENKUlvE_clEvENKUlvE_clEvEUldE_St5arrayIPcLm2EELi4E23TrivialOffsetCalculatorILi1EjESG_NS0_6memory12LoadWithCastILi1EEENSH_13StoreWithCastILi1EEEEEviT_T0_T2_T3_T4_T5_,"",@"SHT_CUDA_INFO"
	.sectionflags	@""
	.align	4


	//----- nvinfo : EIATTR_CUDA_API_VERSION
	.align		4
        /*0000*/ 	.byte	0x04, 0x37
        /*0002*/ 	.short	(.L_1403 - .L_1402)
.L_1402:
        /*0004*/ 	.word	0x00000082


	//----- nvinfo : EIATTR_KPARAM_INFO
	.align		4
.L_1403:
        /*0008*/ 	.byte	0x04, 0x17
        /*000a*/ 	.short	(.L_1405 - .L_1404)
.L_1404:
        /*000c*/ 	.word	0x00000000
        /*0010*/ 	.short	0x0006
        /*0012*/ 	.short	0x0044
        /*0014*/ 	.byte	0x00, 0xf0, 0x21, 0x00


	//----- nvinfo : EIATTR_KPARAM_INFO
	.align		4
.L_1405:
        /*0018*/ 	.byte	0x04, 0x17
        /*001a*/ 	.short	(.L_1407 - .L_1406)
.L_1406:
        /*001c*/ 	.word	0x00000000
        /*0020*/ 	.short	0x0005
        /*0022*/ 	.short	0x003c
        /*0024*/ 	.byte	0x00, 0xf0, 0x21, 0x00


	//----- nvinfo : EIATTR_KPARAM_INFO
	.align		4
.L_1407:
        /*0028*/ 	.byte	0x04, 0x17
        /*002a*/ 	.short	(.L_1409 - .L_1408)
.L_1408:
        /*002c*/ 	.word	0x00000000
        /*0030*/ 	.short	0x0004
        /*0032*/ 	.short	0x0039
        /*0034*/ 	.byte	0x00, 0xf0, 0x05, 0x00


	//----- nvinfo : EIATTR_KPARAM_INFO
	.align		4
.L_1409:
        /*0038*/ 	.byte	0x04, 0x17
        /*003a*/ 	.short	(.L_1411 - .L_1410)
.L_1410:
        /*003c*/ 	.word	0x00000000
        /*0040*/ 	.short	0x0003
        /*0042*/ 	.short	0x0038
        /*0044*/ 	.byte	0x00, 0xf0, 0x05, 0x00


	//----- nvinfo : EIATTR_KPARAM_INFO
	.align		4
.L_1411:
        /*0048*/ 	.byte	0x04, 0x17
        /*004a*/ 	.short	(.L_1413 - .L_1412)
.L_1412:
        /*004c*/ 	.word	0x00000000
        /*0050*/ 	.short	0x0002
        /*0052*/ 	.short	0x0028
        /*0054*/ 	.byte	0x00, 0xf0, 0x41, 0x00


	//----- nvinfo : EIATTR_KPARAM_INFO
	.align		4
.L_1413:
        /*0058*/ 	.byte	0x04, 0x17
        /*005a*/ 	.short	(.L_1415 - .L_1414)
.L_1414:
        /*005c*/ 	.word	0x00000000
        /*0060*/ 	.short	0x0001
        /*0062*/ 	.short	0x0008
        /*0064*/ 	.byte	0x00, 0xf0, 0x81, 0x00


	//----- nvinfo : EIATTR_KPARAM_INFO
	.align		4
.L_1415:
        /*0068*/ 	.byte	0x04, 0x17
        /*006a*/ 	.short	(.L_1417 - .L_1416)
.L_1416:
        /*006c*/ 	.word	0x00000000
        /*0070*/ 	.short	0x0000
        /*0072*/ 	.short	0x0000
        /*0074*/ 	.byte	0x00, 0xf0, 0x11, 0x00


	//----- nvinfo : EIATTR_SPARSE_MMA_MASK
	.align		4
.L_1417:
        /*0078*/ 	.byte	0x03, 0x50
        /*007a*/ 	.short	0x0000


	//----- nvinfo : EIATTR_MAXREG_COUNT
	.align		4
        /*007c*/ 	.byte	0x03, 0x1b
        /*007e*/ 	.short	0x00ff


	//----- nvinfo : EIATTR_EXTERNS
	.align		4
        /*0080*/ 	.byte	0x04, 0x0f
        /*0082*/ 	.short	(.L_1419 - .L_1418)


	//   ....[0]....
	.align		4
.L_1418:
        /*0084*/ 	.word	index@(__assertfail)


	//----- nvinfo : EIATTR_MERCURY_ISA_VERSION
	.align		4
.L_1419:
        /*0088*/ 	.byte	0x03, 0x5f
        /*008a*/ 	.short	0x0101


	//----- nvinfo : EIATTR_VRC_CTA_INIT_COUNT
	.align		4
        /*008c*/ 	.byte	0x02, 0x4a
	.zero		1
	.zero		1


	//----- nvinfo : EIATTR_SYSCALL_OFFSETS
	.align		4
        /*0090*/ 	.byte	0x04, 0x46
        /*0092*/ 	.short	(.L_1421 - .L_1420)


	//   ....[0]....
.L_1420:
        /*0094*/ 	.word	0x00000e80


	//   ....[1]....
        /*0098*/ 	.word	0x00001ec0


	//   ....[2]....
        /*009c*/ 	.word	0x00002e40


	//   ....[3]....
        /*00a0*/ 	.word	0x00003d80


	//   ....[4]....
        /*00a4*/ 	.word	0x00007a30


	//   ....[5]....
        /*00a8*/ 	.word	0x00008c10


	//   ....[6]....
        /*00ac*/ 	.word	0x00009fd0


	//   ....[7]....
        /*00b0*/ 	.word	0x0000b390


	//----- nvinfo : EIATTR_EXIT_INSTR_OFFSETS
	.align		4
.L_1421:
        /*00b4*/ 	.byte	0x04, 0x1c
        /*00b6*/ 	.short	(.L_1423 - .L_1422)


	//   ....[0]....
.L_1422:
        /*00b8*/ 	.word	0x0000a420


	//   ....[1]....
        /*00bc*/ 	.word	0x0000a560


	//   ....[2]....
        /*00c0*/ 	.word	0x0000a5a0


	//   ....[3]....
        /*00c4*/ 	.word	0x0000a630


	//   ....[4]....
        /*00c8*/ 	.word	0x0000a660


	//   ....[5]....
        /*00cc*/ 	.word	0x0000a690


	//   ....[6]....
        /*00d0*/ 	.word	0x0000a7a0


	//   ....[7]....
        /*00d4*/ 	.word	0x0000a860


	//   ....[8]....
        /*00d8*/ 	.word	0x0000a980


	//   ....[9]....
        /*00dc*/ 	.word	0x0000aa50


	//   ....[10]....
        /*00e0*/ 	.word	0x0000aa70


	//   ....[11]....
        /*00e4*/ 	.word	0x0000ab40


	//   ....[12]....
        /*00e8*/ 	.word	0x0000ad30


	//   ....[13]....
        /*00ec*/ 	.word	0x0000af20


	//   ....[14]....
        /*00f0*/ 	.word	0x0000b100


	//   ....[15]....
        /*00f4*/ 	.word	0x0000b130


	//   ....[16]....
        /*00f8*/ 	.word	0x0000b160


	//   ....[17]....
        /*00fc*/ 	.word	0x0000b200


	//   ....[18]....
        /*0100*/ 	.word	0x0000b230


	//   ....[19]....
        /*0104*/ 	.word	0x0000b3a0


	//   ....[20]....
        /*0108*/ 	.word	0x0000b530


	//   ....[21]....
        /*010c*/ 	.word	0x0000b6f0


	//   ....[22]....
        /*0110*/ 	.word	0x0000b7b0


	//----- nvinfo : EIATTR_MAX_THREADS
	.align		4
.L_1423:
        /*0114*/ 	.byte	0x04, 0x05
        /*0116*/ 	.short	(.L_1425 - .L_1424)
.L_1424:
        /*0118*/ 	.word	0x00000080
        /*011c*/ 	.word	0x00000001
        /*0120*/ 	.word	0x00000001


	//----- nvinfo : EIATTR_CRS_STACK_SIZE
	.align		4
.L_1425:
        /*0124*/ 	.byte	0x04, 0x1e
        /*0126*/ 	.short	(.L_1427 - .L_1426)
.L_1426:
        /*0128*/ 	.word	0x00000000


	//----- nvinfo : EIATTR_CBANK_PARAM_SIZE
	.align		4
.L_1427:
        /*012c*/ 	.byte	0x03, 0x19
        /*012e*/ 	.short	0x004c


	//----- nvinfo : EIATTR_PARAM_CBANK
	.align		4
        /*0130*/ 	.byte	0x04, 0x0a
        /*0132*/ 	.short	(.L_1429 - .L_1428)
	.align		4
.L_1428:
        /*0134*/ 	.word	index@(.nv.constant0._ZN2at6native27unrolled_elementwise_kernelIZZZNS0_60_GLOBAL__N__171e0b9f_22_ActivationEluKernel_cu_1520ed90_290010elu_kernelERNS_18TensorIteratorBaseERKN3c106ScalarES8_S8_ENKUlvE_clEvENKUlvE_clEvEUldE_St5arrayIPcLm2EELi4E23TrivialOffsetCalculatorILi1EjESG_NS0_6memory12LoadWithCastILi1EEENSH_13StoreWithCastILi1EEEEEviT_T0_T2_T3_T4_T5_)
        /*0138*/ 	.short	0x0380
        /*013a*/ 	.short	0x004c


	//----- nvinfo : EIATTR_SW_WAR
	.align		4
.L_1429:
        /*013c*/ 	.byte	0x04, 0x36
        /*013e*/ 	.short	(.L_1431 - .L_1430)
.L_1430:
        /*0140*/ 	.word	0x00000008
.L_1431:


//--------------------- .nv.info._ZN2at6native18elementwise_kernelILi128ELi2EZNS0_22gpu_kernel_impl_nocastIZZZNS0_60_GLOBAL__N__171e0b9f_22_ActivationEluKernel_cu_1520ed90_290010elu_kernelERNS_18TensorIteratorBaseERKN3c106ScalarES9_S9_ENKUlvE_clEvENKUlvE_clEvEUldE_EEvS5_RKT_EUliE_EEviT1_ --------------------------
	.section	.nv.info._ZN2at6native18elementwise_kernelILi128ELi2EZNS0_22gpu_kernel_impl_nocastIZZZNS0_60_GLOBAL__N__171e0b9f_22_ActivationEluKernel_cu_1520ed90_290010elu_kernelERNS_18TensorIteratorBaseERKN3c106ScalarES9_S9_ENKUlvE_clEvENKUlvE_clEvEUldE_EEvS5_RKT_EUliE_EEviT1_,"",@"SHT_CUDA_INFO"
	.sectionflags	@""
	.align	4


	//----- nvinfo : EIATTR_CUDA_API_VERSION
	.align		4
        /*0000*/ 	.byte	0x04, 0x37
        /*0002*/ 	.short	(.L_1433 - .L_1432)
.L_1432:
        /*0004*/ 	.word	0x00000082


	//----- nvinfo : EIATTR_KPARAM_INFO
	.align		4
.L_1433:
        /*0008*/ 	.byte	0x04, 0x17
        /*000a*/ 	.short	(.L_1435 - .L_1434)
.L_1434:
        /*000c*/ 	.word	0x00000000
        /*0010*/ 	.short	0x0001
        /*0012*/ 	.short	0x0008
        /*0014*/ 	.byte	0x00, 0xf0, 0xc1, 0x08


	//----- nvinfo : EIATTR_KPARAM_INFO
	.align		4
.L_1435:
        /*0018*/ 	.byte	0x04, 0x17
        /*001a*/ 	.short	(.L_1437 - .L_1436)
.L_1436:
        /*001c*/ 	.word	0x00000000
        /*0020*/ 	.short	0x0000
        /*0022*/ 	.short	0x0000
        /*0024*/ 	.byte	0x00, 0xf0, 0x11, 0x00


	//----- nvinfo : EIATTR_SPARSE_MMA_MASK
	.align		4
.L_1437:
        /*0028*/ 	.byte	0x03, 0x50
        /*002a*/ 	.short	0x0000


	//----- nvinfo : EIATTR_MAXREG_COUNT
	.align		4
        /*002c*/ 	.byte	0x03, 0x1b
        /*002e*/ 	.short	0x0080


	//----- nvinfo : EIATTR_MERCURY_ISA_VERSION
	.align		4
        /*0030*/ 	.byte	0x03, 0x5f
        /*0032*/ 	.short	0x0101


	//----- nvinfo : EIATTR_VRC_CTA_INIT_COUNT
	.align		4
        /*0034*/ 	.byte	0x02, 0x4a
	.zero		1
	.zero		1


	//----- nvinfo : EIATTR_EXIT_INSTR_OFFSETS
	.align		4
        /*0038*/ 	.byte	0x04, 0x1c
        /*003a*/ 	.short	(.L_1439 - .L_1438)


	//   ....[0]....
.L_1438:
        /*003c*/ 	.word	0x00000b50


	//   ....[1]....
        /*0040*/ 	.word	0x00000d10


	//   ....[2]....
        /*0044*/ 	.word	0x000015a0


	//   ....[3]....
        /*0048*/ 	.word	0x000015f0


	//   ....[4]....
        /*004c*/ 	.word	0x000033d0


	//   ....[5]....
        /*0050*/ 	.word	0x00005120


	//----- nvinfo : EIATTR_MAX_THREADS
	.align		4
.L_1439:
        /*0054*/ 	.byte	0x04, 0x05
        /*0056*/ 	.short	(.L_1441 - .L_1440)
.L_1440:
        /*0058*/ 	.word	0x00000080
        /*005c*/ 	.word	0x00000001
        /*0060*/ 	.word	0x00000001


	//----- nvinfo : EIATTR_CRS_STACK_SIZE
	.align		4
.L_1441:
        /*0064*/ 	.byte	0x04, 0x1e
        /*0066*/ 	.short	(.L_1443 - .L_1442)
.L_1442:
        /*0068*/ 	.word	0x00000000


	//----- nvinfo : EIATTR_CBANK_PARAM_SIZE
	.align		4
.L_1443:
        /*006c*/ 	.byte	0x03, 0x19
        /*006e*/ 	.short	0x0238


	//----- nvinfo : EIATTR_PARAM_CBANK
	.align		4
        /*0070*/ 	.byte	0x04, 0x0a
        /*0072*/ 	.short	(.L_1445 - .L_1444)
	.align		4
.L_1444:
        /*0074*/ 	.word	index@(.nv.constant0._ZN2at6native18elementwise_kernelILi128ELi2EZNS0_22gpu_kernel_impl_nocastIZZZNS0_60_GLOBAL__N__171e0b9f_22_ActivationEluKernel_cu_1520ed90_290010elu_kernelERNS_18TensorIteratorBaseERKN3c106ScalarES9_S9_ENKUlvE_clEvENKUlvE_clEvEUldE_EEvS5_RKT_EUliE_EEviT1_)
        /*0078*/ 	.short	0x0380
        /*007a*/ 	.short	0x0238


	//----- nvinfo : EIATTR_SW_WAR
	.align		4
.L_1445:
        /*007c*/ 	.byte	0x04, 0x36
        /*007e*/ 	.short	(.L_1447 - .L_1446)
.L_1446:
        /*0080*/ 	.word	0x00000008
.L_1447:


//--------------------- .nv.info._ZN2at6native27unrolled_elementwise_kernelIZZZNS0_60_GLOBAL__N__171e0b9f_22_ActivationEluKernel_cu_1520ed90_290010elu_kernelERNS_18TensorIteratorBaseERKN3c106ScalarES8_S8_ENKUlvE_clEvENKUlvE_clEvEUldE_St5arrayIPcLm2EELi4E23TrivialOffsetCalculatorILi1EjESG_NS0_6memory15LoadWithoutCastENSH_16StoreWithoutCastEEEviT_T0_T2_T3_T4_T5_ --------------------------
	.section	.nv.info._ZN2at6native27unrolled_elementwise_kernelIZZZNS0_60_GLOBAL__N__171e0b9f_22_ActivationEluKernel_cu_1520ed90_290010elu_kernelERNS_18TensorIteratorBaseERKN3c106ScalarES8_S8_ENKUlvE_clEvENKUlvE_clEvEUldE_St5arrayIPcLm2EELi4E23TrivialOffsetCalculatorILi1EjESG_NS0_6memory15LoadWithoutCastENSH_16StoreWithoutCastEEEviT_T0_T2_T3_T4_T5_,"",@"SHT_CUDA_INFO"
	.sectionflags	@""
	.align	4


	//----- nvinfo : EIATTR_CUDA_API_VERSION
	.align		4
        /*0000*/ 	.byte	0x04, 0x37
        /*0002*/ 	.short	(.L_1449 - .L_1448)
.L_1448:
        /*0004*/ 	.word	0x00000082


	//----- nvinfo : EIATTR_KPARAM_INFO
	.align		4
.L_1449:
        /*0008*/ 	.byte	0x04, 0x17
        /*000a*/ 	.short	(.L_1451 - .L_1450)
.L_1450:
        /*000c*/ 	.word	0x00000000
        /*0010*/ 	.short	0x0006
        /*0012*/ 	.short	0x003b
        /*0014*/ 	.byte	0x00, 0xf0, 0x05, 0x00


	//----- nvinfo : EIATTR_KPARAM_INFO
	.align		4
.L_1451:
        /*0018*/ 	.byte	0x04, 0x17
        /*001a*/ 	.short	(.L_1453 - .L_1452)
.L_1452:
        /*001c*/ 	.word	0x00000000
        /*0020*/ 	.short	0x0005
        /*0022*/ 	.short	0x003a
        /*0024*/ 	.byte	0x00, 0xf0, 0x05, 0x00


	//----- nvinfo : EIATTR_KPARAM_INFO
	.align		4
.L_1453:
        /*0028*/ 	.byte	0x04, 0x17
        /*002a*/ 	.short	(.L_1455 - .L_1454)
.L_1454:
        /*002c*/ 	.word	0x00000000
        /*0030*/ 	.short	0x0004
        /*0032*/ 	.short	0x0039
        /*0034*/ 	.byte	0x00, 0xf0, 0x05, 0x00


	//----- nvinfo : EIATTR_KPARAM_INFO
	.align		4
.L_1455:
        /*0038*/ 	.byte	0x04, 0x17
        /*003a*/ 	.short	(.L_1457 - .L_1456)
.L_1456:
        /*003c*/ 	.word	0x00000000
        /*0040*/ 	.short	0x0003
        /*0042*/ 	.short	0x0038
        /*0044*/ 	.byte	0x00, 0xf0, 0x05, 0x00


	//----- nvinfo : EIATTR_KPARAM_INFO
	.align		4
.L_1457:
        /*0048*/ 	.byte	0x04, 0x17
        /*004a*/ 	.short	(.L_1459 - .L_1458)
.L_1458:
        /*004c*/ 	.word	0x00000000
        /*0050*/ 	.short	0x0002
        /*0052*/ 	.short	0x0028
        /*0054*/ 	.byte	0x00, 0xf0, 0x41, 0x00


	//----- nvinfo : EIATTR_KPARAM_INFO
	.align		4
.L_1459:
        /*0058*/ 	.byte	0x04, 0x17
        /*005a*/ 	.short	(.L_1461 - .L_1460)
.L_1460:
        /*005c*/ 	.word	0x00000000
        /*0060*/ 	.short	0x0001
        /*0062*/ 	.short	0x0008
        /*0064*/ 	.byte	0x00, 0xf0, 0x81, 0x00


	//----- nvinfo : EIATTR_KPARAM_INFO
	.align		4
.L_1461:
        /*0068*/ 	.byte	0x04, 0x17
        /*006a*/ 	.short	(.L_1463 - .L_1462)
.L_1462:
        /*006c*/ 	.word	0x00000000
        /*0070*/ 	.short	0x0000
        /*0072*/ 	.short	0x0000
        /*0074*/ 	.byte	0x00, 0xf0, 0x11, 0x00


	//----- nvinfo : EIATTR_SPARSE_MMA_MASK
	.align		4
.L_1463:
        /*0078*/ 	.byte	0x03, 0x50
        /*007a*/ 	.short	0x0000


	//----- nvinfo : EIATTR_MAXREG_COUNT
	.align		4
        /*007c*/ 	.byte	0x03, 0x1b
        /*007e*/ 	.short	0x00ff


	//----- nvinfo : EIATTR_MERCURY_ISA_VERSION
	.align		4
        /*0080*/ 	.byte	0x03, 0x5f
        /*0082*/ 	.short	0x0101


	//----- nvinfo : EIATTR_VRC_CTA_INIT_COUNT
	.align		4
        /*0084*/ 	.byte	0x02, 0x4a
	.zero		1
	.zero		1


	//----- nvinfo : EIATTR_EXIT_INSTR_OFFSETS
	.align		4
        /*0088*/ 	.byte	0x04, 0x1c
        /*008a*/ 	.short	(.L_1465 - .L_1464)


	//   ....[0]....
.L_1464:
        /*008c*/ 	.word	0x00002cb0


	//   ....[1]....
        /*0090*/ 	.word	0x00002d00


	//----- nvinfo : EIATTR_MAX_THREADS
	.align		4
.L_1465:
        /*0094*/ 	.byte	0x04, 0x05
        /*0096*/ 	.short	(.L_1467 - .L_1466)
.L_1466:
        /*0098*/ 	.word	0x00000080
        /*009c*/ 	.word	0x00000001
        /*00a0*/ 	.word	0x00000001


	//----- nvinfo : EIATTR_CRS_STACK_SIZE
	.align		4
.L_1467:
        /*00a4*/ 	.byte	0x04, 0x1e
        /*00a6*/ 	.short	(.L_1469 - .L_1468)
.L_1468:
        /*00a8*/ 	.word	0x00000000


	//----- nvinfo : EIATTR_CBANK_PARAM_SIZE
	.align		4
.L_1469:
        /*00ac*/ 	.byte	0x03, 0x19
        /*00ae*/ 	.short	0x003c


	//----- nvinfo : EIATTR_PARAM_CBANK
	.align		4
        /*00b0*/ 	.byte	0x04, 0x0a
        /*00b2*/ 	.short	(.L_1471 - .L_1470)
	.align		4
.L_1470:
        /*00b4*/ 	.word	index@(.nv.constant0._ZN2at6native27unrolled_elementwise_kernelIZZZNS0_60_GLOBAL__N__171e0b9f_22_ActivationEluKernel_cu_1520ed90_290010elu_kernelERNS_18TensorIteratorBaseERKN3c106ScalarES8_S8_ENKUlvE_clEvENKUlvE_clEvEUldE_St5arrayIPcLm2EELi4E23TrivialOffsetCalculatorILi1EjESG_NS0_6memory15LoadWithoutCastENSH_16StoreWithoutCastEEEviT_T0_T2_T3_T4_T5_)
        /*00b8*/ 	.short	0x0380
        /*00ba*/ 	.short	0x003c


	//----- nvinfo : EIATTR_SW_WAR
	.align		4
.L_1471:
        /*00bc*/ 	.byte	0x04, 0x36
        /*00be*/ 	.short	(.L_1473 - .L_1472)
.L_1472:
        /*00c0*/ 	.word	0x00000008
.L_1473:


//--------------------- .nv.info._ZN2at6native29vectorized_elementwise_kernelILi2EZZZNS0_60_GLOBAL__N__171e0b9f_22_ActivationEluKernel_cu_1520ed90_290010elu_kernelERNS_18TensorIteratorBaseERKN3c106ScalarES8_S8_ENKUlvE_clEvENKUlvE_clEvEUldE_St5arrayIPcLm2EEEEviT0_T1_ --------------------------
	.section	.nv.info._ZN2at6native29vectorized_elementwise_kernelILi2EZZZNS0_60_GLOBAL__N__171e0b9f_22_ActivationEluKernel_cu_1520ed90_290010elu_kernelERNS_18TensorIteratorBaseERKN3c106ScalarES8_S8_ENKUlvE_clEvENKUlvE_clEvEUldE_St5arrayIPcLm2EEEEviT0_T1_,"",@"SHT_CUDA_INFO"
	.sectionflags	@""
	.align	4


	//----- nvinfo : EIATTR_CUDA_API_VERSION
	.align		4
        /*0000*/ 	.byte	0x04, 0x37
        /*0002*/ 	.short	(.L_1475 - .L_1474)
.L_1474:
        /*0004*/ 	.word	0x00000082


	//----- nvinfo : EIATTR_KPARAM_INFO
	.align		4
.L_1475:
        /*0008*/ 	.byte	0x04, 0x17
        /*000a*/ 	.short	(.L_1477 - .L_1476)
.L_1476:
        /*000c*/ 	.word	0x00000000
        /*0010*/ 	.short	0x0002
        /*0012*/ 	.short	0x0028
        /*0014*/ 	.byte	0x00, 0xf0, 0x41, 0x00


	//----- nvinfo : EIATTR_KPARAM_INFO
	.align		4
.L_1477:
        /*0018*/ 	.byte	0x04, 0x17
        /*001a*/ 	.short	(.L_1479 - .L_1478)
.L_1478:
        /*001c*/ 	.word	0x00000000
        /*0020*/ 	.short	0x0001
        /*0022*/ 	.short	0x0008
        /*0024*/ 	.byte	0x00, 0xf0, 0x81, 0x00


	//----- nvinfo : EIATTR_KPARAM_INFO
	.align		4
.L_1479:
        /*0028*/ 	.byte	0x04, 0x17
        /*002a*/ 	.short	(.L_1481 - .L_1480)
.L_1480:
        /*002c*/ 	.word	0x00000000
        /*0030*/ 	.short	0x0000
        /*0032*/ 	.short	0x0000
        /*0034*/ 	.byte	0x00, 0xf0, 0x11, 0x00


	//----- nvinfo : EIATTR_SPARSE_MMA_MASK
	.align		4
.L_1481:
        /*0038*/ 	.byte	0x03, 0x50
        /*003a*/ 	.short	0x0000


	//----- nvinfo : EIATTR_MAXREG_COUNT
	.align		4
        /*003c*/ 	.byte	0x03, 0x1b
        /*003e*/ 	.short	0x00ff


	//----- nvinfo : EIATTR_MERCURY_ISA_VERSION
	.align		4
        /*0040*/ 	.byte	0x03, 0x5f
        /*0042*/ 	.short	0x0101


	//----- nvinfo : EIATTR_VRC_CTA_INIT_COUNT
	.align		4
        /*0044*/ 	.byte	0x02, 0x4a
	.zero		1
	.zero		1


	//----- nvinfo : EIATTR_EXIT_INSTR_OFFSETS
	.align		4
        /*0048*/ 	.byte	0x04, 0x1c
        /*004a*/ 	.short	(.L_1483 - .L_1482)


	//   ....[0]....
.L_1482:
        /*004c*/ 	.word	0x00005a40


	//   ....[1]....
        /*0050*/ 	.word	0x00005a90


	//   ....[2]....
        /*0054*/ 	.word	0x0000ad70


	//----- nvinfo : EIATTR_MAX_THREADS
	.align		4
.L_1483:
        /*0058*/ 	.byte	0x04, 0x05
        /*005a*/ 	.short	(.L_1485 - .L_1484)
.L_1484:
        /*005c*/ 	.word	0x00000080
        /*0060*/ 	.word	0x00000001
        /*0064*/ 	.word	0x00000001


	//----- nvinfo : EIATTR_CRS_STACK_SIZE
	.align		4
.L_1485:
        /*0068*/ 	.byte	0x04, 0x1e
        /*006a*/ 	.short	(.L_1487 - .L_1486)
.L_1486:
        /*006c*/ 	.word	0x00000000


	//----- nvinfo : EIATTR_CBANK_PARAM_SIZE
	.align		4
.L_1487:
        /*0070*/ 	.byte	0x03, 0x19
        /*0072*/ 	.short	0x0038


	//----- nvinfo : EIATTR_PARAM_CBANK
	.align		4
        /*0074*/ 	.byte	0x04, 0x0a
        /*0076*/ 	.short	(.L_1489 - .L_1488)
	.align		4
.L_1488:
        /*0078*/ 	.word	index@(.nv.constant0._ZN2at6native29vectorized_elementwise_kernelILi2EZZZNS0_60_GLOBAL__N__171e0b9f_22_ActivationEluKernel_cu_1520ed90_290010elu_kernelERNS_18TensorIteratorBaseERKN3c106ScalarES8_S8_ENKUlvE_clEvENKUlvE_clEvEUldE_St5arrayIPcLm2EEEEviT0_T1_)
        /*007c*/ 	.short	0x0380
        /*007e*/ 	.short	0x0038


	//----- nvinfo : EIATTR_SW_WAR
	.align		4
.L_1489:
        /*0080*/ 	.byte	0x04, 0x36
        /*0082*/ 	.short	(.L_1491 - .L_1490)
.L_1490:
        /*0084*/ 	.word	0x00000008
.L_1491:


//--------------------- .nv.info._ZN2at6native29vectorized_elementwise_kernelILi4EZZZNS0_60_GLOBAL__N__171e0b9f_22_ActivationEluKernel_cu_1520ed90_290010elu_kernelERNS_18TensorIteratorBaseERKN3c106ScalarES8_S8_ENKUlvE_clEvENKUlvE_clEvEUldE_St5arrayIPcLm2EEEEviT0_T1_ --------------------------
	.section	.nv.info._ZN2at6native29vectorized_elementwise_kernelILi4EZZZNS0_60_GLOBAL__N__171e0b9f_22_ActivationEluKernel_cu_1520ed90_290010elu_kernelERNS_18TensorIteratorBaseERKN3c106ScalarES8_S8_ENKUlvE_clEvENKUlvE_clEvEUldE_St5arrayIPcLm2EEEEviT0_T1_,"",@"SHT_CUDA_INFO"
	.sectionflags	@""
	.align	4


	//----- nvinfo : EIATTR_CUDA_API_VERSION
	.align		4
        /*0000*/ 	.byte	0x04, 0x37
        /*0002*/ 	.short	(.L_1493 - .L_1492)
.L_1492:
        /*0004*/ 	.word	0x00000082


	//----- nvinfo : EIATTR_KPARAM_INFO
	.align		4
.L_1493:
        /*0008*/ 	.byte	0x04, 0x17
        /*000a*/ 	.short	(.L_1495 - .L_1494)
.L_1494:
        /*000c*/ 	.word	0x00000000
        /*0010*/ 	.short	0x0002
        /*0012*/ 	.short	0x0028
        /*0014*/ 	.byte	0x00, 0xf0, 0x41, 0x00


	//----- nvinfo : EIATTR_KPARAM_INFO
	.align		4
.L_1495:
        /*0018*/ 	.byte	0x04, 0x17
        /*001a*/ 	.short	(.L_1497 - .L_1496)
.L_1496:
        /*001c*/ 	.word	0x00000000
        /*0020*/ 	.short	0x0001
        /*0022*/ 	.short	0x0008
        /*0024*/ 	.byte	0x00, 0xf0, 0x81, 0x00


	//----- nvinfo : EIATTR_KPARAM_INFO
	.align		4
.L_1497:
        /*0028*/ 	.byte	0x04, 0x17
        /*002a*/ 	.short	(.L_1499 - .L_1498)
.L_1498:
        /*002c*/ 	.word	0x00000000
        /*0030*/ 	.short	0x0000
        /*0032*/ 	.short	0x0000
        /*0034*/ 	.byte	0x00, 0xf0, 0x11, 0x00


	//----- nvinfo : EIATTR_SPARSE_MMA_MASK
	.align		4
.L_1499:
        /*0038*/ 	.byte	0x03, 0x50
        /*003a*/ 	.short	0x0000


	//----- nvinfo : EIATTR_MAXREG_COUNT
	.align		4
        /*003c*/ 	.byte	0x03, 0x1b
        /*003e*/ 	.short	0x00ff


	//----- nvinfo : EIATTR_MERCURY_ISA_VERSION
	.align		4
        /*0040*/ 	.byte	0x03, 0x5f
        /*0042*/ 	.short	0x0101


	//----- nvinfo : EIATTR_VRC_CTA_INIT_COUNT
	.align		4
        /*0044*/ 	.byte	0x02, 0x4a
	.zero		1
	.zero		1


	//----- nvinfo : EIATTR_EXIT_INSTR_OFFSETS
	.align		4
        /*0048*/ 	.byte	0x04, 0x1c
        /*004a*/ 	.short	(.L_1501 - .L_1500)


	//   ....[0]....
.L_1500:
        /*004c*/ 	.word	0x00005a40


	//   ....[1]....
        /*0050*/ 	.word	0x00005a90


	//   ....[2]....
        /*0054*/ 	.word	0x0000ad30


	//----- nvinfo : EIATTR_MAX_THREADS
	.align		4
.L_1501:
        /*0058*/ 	.byte	0x04, 0x05
        /*005a*/ 	.short	(.L_1503 - .L_1502)
.L_1502:
        /*005c*/ 	.word	0x00000080
        /*0060*/ 	.word	0x00000001
        /*0064*/ 	.word	0x00000001


	//----- nvinfo : EIATTR_CRS_STACK_SIZE
	.align		4
.L_1503:
        /*0068*/ 	.byte	0x04, 0x1e
        /*006a*/ 	.short	(.L_1505 - .L_1504)
.L_1504:
        /*006c*/ 	.word	0x00000000


	//----- nvinfo : EIATTR_CBANK_PARAM_SIZE
	.align		4
.L_1505:
        /*0070*/ 	.byte	0x03, 0x19
        /*0072*/ 	.short	0x0038


	//----- nvinfo : EIATTR_PARAM_CBANK
	.align		4
        /*0074*/ 	.byte	0x04, 0x0a
        /*0076*/ 	.short	(.L_1507 - .L_1506)
	.align		4
.L_1506:
        /*0078*/ 	.word	index@(.nv.constant0._ZN2at6native29vectorized_elementwise_kernelILi4EZZZNS0_60_GLOBAL__N__171e0b9f_22_ActivationEluKernel_cu_1520ed90_290010elu_kernelERNS_18TensorIteratorBaseERKN3c106ScalarES8_S8_ENKUlvE_clEvENKUlvE_clEvEUldE_St5arrayIPcLm2EEEEviT0_T1_)
        /*007c*/ 	.short	0x0380
        /*007e*/ 	.short	0x0038


	//----- nvinfo : EIATTR_SW_WAR
	.align		4
.L_1507:
        /*0080*/ 	.byte	0x04, 0x36
        /*0082*/ 	.short	(.L_1509 - .L_1508)
.L_1508:
        /*0084*/ 	.word	0x00000008
.L_1509:


//--------------------- .nv.info._ZN2at6native29vectorized_elementwise_kernelILi8EZZZNS0_60_GLOBAL__N__171e0b9f_22_ActivationEluKernel_cu_1520ed90_290010elu_kernelERNS_18TensorIteratorBaseERKN3c106ScalarES8_S8_ENKUlvE_clEvENKUlvE_clEvEUldE_St5arrayIPcLm2EEEEviT0_T1_ --------------------------
	.section	.nv.info._ZN2at6native29vectorized_elementwise_kernelILi8EZZZNS0_60_GLOBAL__N__171e0b9f_22_ActivationEluKernel_cu_1520ed90_290010elu_kernelERNS_18TensorIteratorBaseERKN3c106ScalarES8_S8_ENKUlvE_clEvENKUlvE_clEvEUldE_St5arrayIPcLm2EEEEviT0_T1_,"",@"SHT_CUDA_INFO"
	.sectionflags	@""
	.align	4


	//----- nvinfo : EIATTR_CUDA_API_VERSION
	.align		4
        /*0000*/ 	.byte	0x04, 0x37
        /*0002*/ 	.short	(.L_1511 - .L_1510)
.L_1510:
        /*0004*/ 	.word	0x00000082


	//----- nvinfo : EIATTR_KPARAM_INFO
	.align		4
.L_1511:
        /*0008*/ 	.byte	0x04, 0x17
        /*000a*/ 	.short	(.L_1513 - .L_1512)
.L_1512:
        /*000c*/ 	.word	0x00000000
        /*0010*/ 	.short	0x0002
        /*0012*/ 	.short	0x0028
        /*0014*/ 	.byte	0x00, 0xf0, 0x41, 0x00


	//----- nvinfo : EIATTR_KPARAM_INFO
	.align		4
.L_1513:
        /*0018*/ 	.byte	0x04, 0x17
        /*001a*/ 	.short	(.L_1515 - .L_1514)
.L_1514:
        /*001c*/ 	.word	0x00000000
        /*0020*/ 	.short	0x0001
        /*0022*/ 	.short	0x0008
        /*0024*/ 	.byte	0x00, 0xf0, 0x81, 0x00


	//----- nvinfo : EIATTR_KPARAM_INFO
	.align		4
.L_1515:
        /*0028*/ 	.byte	0x04, 0x17
        /*002a*/ 	.short	(.L_1517 - .L_1516)
.L_1516:
        /*002c*/ 	.word	0x00000000
        /*0030*/ 	.short	0x0000
        /*0032*/ 	.short	0x0000
        /*0034*/ 	.byte	0x00, 0xf0, 0x11, 0x00


	//----- nvinfo : EIATTR_SPARSE_MMA_MASK
	.align		4
.L_1517:
        /*0038*/ 	.byte	0x03, 0x50
        /*003a*/ 	.short	0x0000


	//----- nvinfo : EIATTR_MAXREG_COUNT
	.align		4
        /*003c*/ 	.byte	0x03, 0x1b
        /*003e*/ 	.short	0x00ff


	//----- nvinfo : EIATTR_MERCURY_ISA_VERSION
	.align		4
        /*0040*/ 	.byte	0x03, 0x5f
        /*0042*/ 	.short	0x0101


	//----- nvinfo : EIATTR_VRC_CTA_INIT_COUNT
	.align		4
        /*0044*/ 	.byte	0x02, 0x4a
	.zero		1
	.zero		1


	//----- nvinfo : EIATTR_EXIT_INSTR_OFFSETS
	.align		4
        /*0048*/ 	.byte	0x04, 0x1c
        /*004a*/ 	.short	(.L_1519 - .L_1518)


	//   ....[0]....
.L_1518:
        /*004c*/ 	.word	0x00000010


	//----- nvinfo : EIATTR_MAX_THREADS
	.align		4
.L_1519:
        /*0050*/ 	.byte	0x04, 0x05
        /*0052*/ 	.short	(.L_1521 - .L_1520)
.L_1520:
        /*0054*/ 	.word	0x00000080
        /*0058*/ 	.word	0x00000001
        /*005c*/ 	.word	0x00000001


	//----- nvinfo : EIATTR_CBANK_PARAM_SIZE
	.align		4
.L_1521:
        /*0060*/ 	.byte	0x03, 0x19
        /*0062*/ 	.short	0x0038


	//----- nvinfo : EIATTR_PARAM_CBANK
	.align		4
        /*0064*/ 	.byte	0x04, 0x0a
        /*0066*/ 	.short	(.L_1523 - .L_1522)
	.align		4
.L_1522:
        /*0068*/ 	.word	index@(.nv.constant0._ZN2at6native29vectorized_elementwise_kernelILi8EZZZNS0_60_GLOBAL__N__171e0b9f_22_ActivationEluKernel_cu_1520ed90_290010elu_kernelERNS_18TensorIteratorBaseERKN3c106ScalarES8_S8_ENKUlvE_clEvENKUlvE_clEvEUldE_St5arrayIPcLm2EEEEviT0_T1_)
        /*006c*/ 	.short	0x0380
        /*006e*/ 	.short	0x0038


	//----- nvinfo : EIATTR_SW_WAR
	.align		4
.L_1523:
        /*0070*/ 	.byte	0x04, 0x36
        /*0072*/ 	.short	(.L_1525 - .L_1524)
.L_1524:
        /*0074*/ 	.word	0x00000008
.L_1525:


//--------------------- .nv.callgraph             --------------------------
	.section	.nv.callgraph,"",@"SHT_CUDA_CALLGRAPH"
	.align	4
	.sectionentsize	8
	.align		4
        /*0000*/ 	.word	0x00000000
	.align		4
        /*0004*/ 	.word	0xffffffff
	.align		4
        /*0008*/ 	.word	index@(_ZN2at6native18elementwise_kernelILi128ELi4EZNS0_15gpu_kernel_implIZZZNS0_60_GLOBAL__N__171e0b9f_22_ActivationEluKernel_cu_1520ed90_290019elu_backward_kernelERNS_18TensorIteratorBaseERKN3c106ScalarES9_S9_bENKUlvE_clEvENKUlvE2_clEvEUlNS6_8BFloat16ESC_E_EEvS5_RKT_EUliE_EEviT1_)
	.align		4
        /*000c*/ 	.word	index@(__assertfail)
	.align		4
        /*0010*/ 	.word	index@(_ZN2at6native27unrolled_elementwise_kernelIZZZNS0_60_GLOBAL__N__171e0b9f_22_ActivationEluKernel_cu_1520ed90_290019elu_backward_kernelERNS_18TensorIteratorBaseERKN3c106ScalarES8_S8_bENKUlvE_clEvENKUlvE2_clEvEUlNS5_8BFloat16ESB_E_St5arrayIPcLm3EELi4E23TrivialOffsetCalculatorILi2EjESG_ILi1EjENS0_6memory12LoadWithCastILi2EEENSJ_13StoreWithCastILi1EEEEEviT_T0_T2_T3_T4_T5_)
	.align		4
        /*0014*/ 	.word	index@(__assertfail)
	.align		4
        /*0018*/ 	.word	index@(_ZN2at6native18elementwise_kernelILi128ELi4EZNS0_15gpu_kernel_implIZZZNS0_60_GLOBAL__N__171e0b9f_22_ActivationEluKernel_cu_1520ed90_290019elu_backward_kernelERNS_18TensorIteratorBaseERKN3c106ScalarES9_S9_bENKUlvE_clEvENKUlvE1_clEvEUlNS6_4HalfESC_E_EEvS5_RKT_EUliE_EEviT1_)
	.align		4
        /*001c*/ 	.word	index@(__assertfail)
	.align		4
        /*0020*/ 	.word	index@(_ZN2at6native27unrolled_elementwise_kernelIZZZNS0_60_GLOBAL__N__171e0b9f_22_ActivationEluKernel_cu_1520ed90_290019elu_backward_kernelERNS_18TensorIteratorBaseERKN3c106ScalarES8_S8_bENKUlvE_clEvENKUlvE1_clEvEUlNS5_4HalfESB_E_St5arrayIPcLm3EELi4E23TrivialOffsetCalculatorILi2EjESG_ILi1EjENS0_6memory12LoadWithCastILi2EEENSJ_13StoreWithCastILi1EEEEEviT_T0_T2_T3_T4_T5_)
	.align		4
        /*0024*/ 	.word	index@(__assertfail)
	.align		4
        /*0028*/ 	.word	index@(_ZN2at6native18elementwise_kernelILi128ELi4EZNS0_15gpu_kernel_implIZZZNS0_60_GLOBAL__N__171e0b9f_22_ActivationEluKernel_cu_1520ed90_290019elu_backward_kernelERNS_18TensorIteratorBaseERKN3c106ScalarES9_S9_bENKUlvE_clEvENKUlvE0_clEvEUlffE_EEvS5_RKT_EUliE_EEviT1_)
	.align		4
        /*002c*/ 	.word	index@(__assertfail)
	.align		4
        /*0030*/ 	.word	index@(_ZN2at6native27unrolled_elementwise_kernelIZZZNS0_60_GLOBAL__N__171e0b9f_22_ActivationEluKernel_cu_1520ed90_290019elu_backward_kernelERNS_18TensorIteratorBaseERKN3c106ScalarES8_S8_bENKUlvE_clEvENKUlvE0_clEvEUlffE_St5arrayIPcLm3EELi4E23TrivialOffsetCalculatorILi2EjESF_ILi1EjENS0_6memory12LoadWithCastILi2EEENSI_13StoreWithCastILi1EEEEEviT_T0_T2_T3_T4_T5_)
	.align		4
        /*0034*/ 	.word	index@(__assertfail)
	.align		4
        /*0038*/ 	.word	index@(_ZN2at6native18elementwise_kernelILi128ELi4EZNS0_15gpu_kernel_implIZZZNS0_60_GLOBAL__N__171e0b9f_22_ActivationEluKernel_cu_1520ed90_290019elu_backward_kernelERNS_18TensorIteratorBaseERKN3c106ScalarES9_S9_bENKUlvE_clEvENKUlvE_clEvEUlddE_EEvS5_RKT_EUliE_EEviT1_)
	.align		4
        /*003c*/ 	.word	index@(__assertfail)
	.align		4
        /*0040*/ 	.word	index@(_ZN2at6native27unrolled_elementwise_kernelIZZZNS0_60_GLOBAL__N__171e0b9f_22_ActivationEluKernel_cu_1520ed90_290019elu_backward_kernelERNS_18TensorIteratorBaseERKN3c106ScalarES8_S8_bENKUlvE_clEvENKUlvE_clEvEUlddE_St5arrayIPcLm3EELi4E23TrivialOffsetCalculatorILi2EjESF_ILi1EjENS0_6memory12LoadWithCastILi2EEENSI_13StoreWithCastILi1EEEEEviT_T0_T2_T3_T4_T5_)
	.align		4
        /*0044*/ 	.word	index@(__assertfail)
	.align		4
        /*0048*/ 	.word	index@(_ZN2at6native18elementwise_kernelILi128ELi4EZNS0_15gpu_kernel_implIZZZNS0_60_GLOBAL__N__171e0b9f_22_ActivationEluKernel_cu_1520ed90_290010elu_kernelERNS_18TensorIteratorBaseERKN3c106ScalarES9_S9_ENKUlvE_clEvENKUlvE2_clEvEUlNS6_8BFloat16EE_EEvS5_RKT_EUliE_EEviT1_)
	.align		4
        /*004c*/ 	.word	index@(__assertfail)
	.align		4
        /*0050*/ 	.word	index@(_ZN2at6native27unrolled_elementwise_kernelIZZZNS0_60_GLOBAL__N__171e0b9f_22_ActivationEluKernel_cu_1520ed90_290010elu_kernelERNS_18TensorIteratorBaseERKN3c106ScalarES8_S8_ENKUlvE_clEvENKUlvE2_clEvEUlNS5_8BFloat16EE_St5arrayIPcLm2EELi4E23TrivialOffsetCalculatorILi1EjESH_NS0_6memory12LoadWithCastILi1EEENSI_13StoreWithCastILi1EEEEEviT_T0_T2_T3_T4_T5_)
	.align		4
        /*0054*/ 	.word	index@(__assertfail)
	.align		4
        /*0058*/ 	.word	index@(_ZN2at6native18elementwise_kernelILi128ELi4EZNS0_15gpu_kernel_implIZZZNS0_60_GLOBAL__N__171e0b9f_22_ActivationEluKernel_cu_1520ed90_290010elu_kernelERNS_18TensorIteratorBaseERKN3c106ScalarES9_S9_ENKUlvE_clEvENKUlvE1_clEvEUlNS6_4HalfEE_EEvS5_RKT_EUliE_EEviT1_)
	.align		4
        /*005c*/ 	.word	index@(__assertfail)
	.align		4
        /*0060*/ 	.word	index@(_ZN2at6native27unrolled_elementwise_kernelIZZZNS0_60_GLOBAL__N__171e0b9f_22_ActivationEluKernel_cu_1520ed90_290010elu_kernelERNS_18TensorIteratorBaseERKN3c106ScalarES8_S8_ENKUlvE_clEvENKUlvE1_clEvEUlNS5_4HalfEE_St5arrayIPcLm2EELi4E23TrivialOffsetCalculatorILi1EjESH_NS0_6memory12LoadWithCastILi1EEENSI_13StoreWithCastILi1EEEEEviT_T0_T2_T3_T4_T5_)
	.align		4
        /*0064*/ 	.word	index@(__assertfail)
	.align		4
        /*0068*/ 	.word	index@(_ZN2at6native18elementwise_kernelILi128ELi4EZNS0_15gpu_kernel_implIZZZNS0_60_GLOBAL__N__171e0b9f_22_ActivationEluKernel_cu_1520ed90_290010elu_kernelERNS_18TensorIteratorBaseERKN3c106ScalarES9_S9_ENKUlvE_clEvENKUlvE0_clEvEUlfE_EEvS5_RKT_EUliE_EEviT1_)
	.align		4
        /*006c*/ 	.word	index@(__assertfail)
	.align		4
        /*0070*/ 	.word	index@(_ZN2at6native27unrolled_elementwise_kernelIZZZNS0_60_GLOBAL__N__171e0b9f_22_ActivationEluKernel_cu_1520ed90_290010elu_kernelERNS_18TensorIteratorBaseERKN3c106ScalarES8_S8_ENKUlvE_clEvENKUlvE0_clEvEUlfE_St5arrayIPcLm2EELi4E23TrivialOffsetCalculatorILi1EjESG_NS0_6memory12LoadWithCastILi1EEENSH_13StoreWithCastILi1EEEEEviT_T0_T2_T3_T4_T5_)
	.align		4
        /*0074*/ 	.word	index@(__assertfail)
	.align		4
        /*0078*/ 	.word	index@(_ZN2at6native18elementwise_kernelILi128ELi4EZNS0_15gpu_kernel_implIZZZNS0_60_GLOBAL__N__171e0b9f_22_ActivationEluKernel_cu_1520ed90_290010elu_kernelERNS_18TensorIteratorBaseERKN3c106ScalarES9_S9_ENKUlvE_clEvENKUlvE_clEvEUldE_EEvS5_RKT_EUliE_EEviT1_)
	.align		4
        /*007c*/ 	.word	index@(__assertfail)
	.align		4
        /*0080*/ 	.word	index@(_ZN2at6native27unrolled_elementwise_kernelIZZZNS0_60_GLOBAL__N__171e0b9f_22_ActivationEluKernel_cu_1520ed90_290010elu_kernelERNS_18TensorIteratorBaseERKN3c106ScalarES8_S8_ENKUlvE_clEvENKUlvE_clEvEUldE_St5arrayIPcLm2EELi4E23TrivialOffsetCalculatorILi1EjESG_NS0_6memory12LoadWithCastILi1EEENSH_13StoreWithCastILi1EEEEEviT_T0_T2_T3_T4_T5_)
	.align		4
        /*0084*/ 	.word	index@(__assertfail)
	.align		4
        /*0088*/ 	.word	0x00000000
	.align		4
        /*008c*/ 	.word	0xfffffffe
	.align		4
        /*0090*/ 	.word	0x00000000
	.align		4
        /*0094*/ 	.word	0xfffffffd
	.align		4
        /*0098*/ 	.word	0x00000000
	.align		4
        /*009c*/ 	.word	0xfffffffc


//--------------------- .nv.constant4             --------------------------
	.section	.nv.constant4,"a",@progbits
	.align	8
	.align		8
.nv.constant4:
        /*0000*/ 	.dword	__assertfail
	.align		8
        /*0008*/ 	.dword	__unnamed_1
	.align		8
        /*0010*/ 	.dword	__unnamed_2
	.align		8
        /*0018*/ 	.dword	__unnamed_3
	.align		8
        /*0020*/ 	.dword	__unnamed_4
	.align		8
        /*0028*/ 	.dword	__unnamed_5
	.align		8
        /*0030*/ 	.dword	__unnamed_6
	.align		8
        /*0038*/ 	.dword	__unnamed_7
	.align		8
        /*0040*/ 	.dword	__unnamed_8
	.align		8
        /*0048*/ 	.dword	_ZN58_INTERNAL_171e0b9f_22_ActivationEluKernel_cu_1520ed90_29004cuda3std3__460_GLOBAL__N__171e0b9f_22_ActivationEluKernel_cu_1520ed90_29006ignoreE
	.align		8
        /*0050*/ 	.dword	_ZN58_INTERNAL_171e0b9f_22_ActivationEluKernel_cu_1520ed90_29004cuda3std3__45__cpo5beginE
	.align		8
        /*0058*/ 	.dword	_ZN58_INTERNAL_171e0b9f_22_ActivationEluKernel_cu_1520ed90_29004cuda3std3__45__cpo3endE
	.align		8
        /*0060*/ 	.dword	_ZN58_INTERNAL_171e0b9f_22_ActivationEluKernel_cu_1520ed90_29004cuda3std3__45__cpo6cbeginE
	.align		8
        /*0068*/ 	.dword	_ZN58_INTERNAL_171e0b9f_22_ActivationEluKernel_cu_1520ed90_29004cuda3std3__45__cpo4cendE
	.align		8
        /*0070*/ 	.dword	_ZN58_INTERNAL_171e0b9f_22_ActivationEluKernel_cu_1520ed90_29004cuda3std3__45__cpo6rbeginE
	.align		8
        /*0078*/ 	.dword	_ZN58_INTERNAL_171e0b9f_22_ActivationEluKernel_cu_1520ed90_29004cuda3std3__45__cpo4rendE
	.align		8
        /*0080*/ 	.dword	_ZN58_INTERNAL_171e0b9f_22_ActivationEluKernel_cu_1520ed90_29004cuda3std3__45__cpo7crbeginE
	.align		8
        /*0088*/ 	.dword	_ZN58_INTERNAL_171e0b9f_22_ActivationEluKernel_cu_1520ed90_29004cuda3std3__45__cpo5crendE
	.align		8
        /*0090*/ 	.dword	_ZN58_INTERNAL_171e0b9f_22_ActivationEluKernel_cu_1520ed90_29004cuda3std3__419piecewise_constructE
	.align		8
        /*0098*/ 	.dword	_ZN58_INTERNAL_171e0b9f_22_ActivationEluKernel_cu_1520ed90_29004cuda3std3__48in_placeE
	.align		8
        /*00a0*/ 	.dword	_ZN58_INTERNAL_171e0b9f_22_ActivationEluKernel_cu_1520ed90_29004cuda3std3__420unreachable_sentinelE
	.align		8
        /*00a8*/ 	.dword	_ZN58_INTERNAL_171e0b9f_22_ActivationEluKernel_cu_1520ed90_29004cuda3std6ranges3__45__cpo4swapE
	.align		8
        /*00b0*/ 	.dword	_ZN58_INTERNAL_171e0b9f_22_ActivationEluKernel_cu_1520ed90_29004cuda3std6ranges3__45__cpo9iter_moveE
	.align		8
        /*00b8*/ 	.dword	_ZN58_INTERNAL_171e0b9f_22_ActivationEluKernel_cu_1520ed90_29004cuda3std6ranges3__45__cpo5beginE
	.align		8
        /*00c0*/ 	.dword	_ZN58_INTERNAL_171e0b9f_22_ActivationEluKernel_cu_1520ed90_29004cuda3std6ranges3__45__cpo3endE
	.align		8
        /*00c8*/ 	.dword	_ZN58_INTERNAL_171e0b9f_22_ActivationEluKernel_cu_1520ed90_29004cuda3std6ranges3__45__cpo6cbeginE
	.align		8
        /*00d0*/ 	.dword	_ZN58_INTERNAL_171e0b9f_22_ActivationEluKernel_cu_1520ed90_29004cuda3std6ranges3__45__cpo4cendE
	.align		8
        /*00d8*/ 	.dword	_ZN58_INTERNAL_171e0b9f_22_ActivationEluKernel_cu_1520ed90_29004cuda3std6ranges3__45__cpo7advanceE
	.align		8
        /*00e0*/ 	.dword	_ZN58_INTERNAL_171e0b9f_22_ActivationEluKernel_cu_1520ed90_29004cuda3std6ranges3__45__cpo9iter_swapE
	.align		8
        /*00e8*/ 	.dword	_ZN58_INTERNAL_171e0b9f_22_ActivationEluKernel_cu_1520ed90_29004cuda3std6ranges3__45__cpo4nextE
	.align		8
        /*00f0*/ 	.dword	_ZN58_INTERNAL_171e0b9f_22_ActivationEluKernel_cu_1520ed90_29004cuda3std6ranges3__45__cpo4prevE
	.align		8
        /*00f8*/ 	.dword	_ZN58_INTERNAL_171e0b9f_22_ActivationEluKernel_cu_1520ed90_29004cuda3std6ranges3__45__cpo4dataE
	.align		8
        /*0100*/ 	.dword	_ZN58_INTERNAL_171e0b9f_22_ActivationEluKernel_cu_1520ed90_29004cuda3std6ranges3__45__cpo5cdataE
	.align		8
        /*0108*/ 	.dword	_ZN58_INTERNAL_171e0b9f_22_ActivationEluKernel_cu_1520ed90_29004cuda3std6ranges3__45__cpo4sizeE
	.align		8
        /*0110*/ 	.dword	_ZN58_INTERNAL_171e0b9f_22_ActivationEluKernel_cu_1520ed90_29004cuda3std6ranges3__45__cpo5ssizeE
	.align		8
        /*0118*/ 	.dword	_ZN58_INTERNAL_171e0b9f_22_ActivationEluKernel_cu_1520ed90_29004cuda3std6ranges3__45__cpo8distanceE
	.align		8
        /*0120*/ 	.dword	_ZN58_INTERNAL_171e0b9f_22_ActivationEluKernel_cu_1520ed90_29006thrust24THRUST_300001_SM_1030_NS6system6detail10sequential3seqE
	.align		8
        /*0128*/ 	.dword	$str$6
	.align		8
        /*0130*/ 	.dword	$str$7


//--------------------- .text._ZN2at6native18elementwise_kernelILi128ELi4EZNS0_15gpu_kernel_implIZZZNS0_60_GLOBAL__N__171e0b9f_22_ActivationEluKernel_cu_1520ed90_290019elu_backward_kernelERNS_18TensorIteratorBaseERKN3c106ScalarES9_S9_bENKUlvE_clEvENKUlvE2_clEvEUlNS6_8BFloat16ESC_E_EEvS5_RKT_EUliE_EEviT1_ --------------------------
	.section	.text._ZN2at6native18elementwise_kernelILi128ELi4EZNS0_15gpu_kernel_implIZZZNS0_60_GLOBAL__N__171e0b9f_22_ActivationEluKernel_cu_1520ed90_290019elu_backward_kernelERNS_18TensorIteratorBaseERKN3c106ScalarES9_S9_bENKUlvE_clEvENKUlvE2_clEvEUlNS6_8BFloat16ESC_E_EEvS5_RKT_EUliE_EEviT1_,"ax",@progbits
	.align	128
        .global         _ZN2at6native18elementwise_kernelILi128ELi4EZNS0_15gpu_kernel_implIZZZNS0_60_GLOBAL__N__171e0b9f_22_ActivationEluKernel_cu_1520ed90_290019elu_backward_kernelERNS_18TensorIteratorBaseERKN3c106ScalarES9_S9_bENKUlvE_clEvENKUlvE2_clEvEUlNS6_8BFloat16ESC_E_EEvS5_RKT_EUliE_EEviT1_
        .type           _ZN2at6native18elementwise_kernelILi128ELi4EZNS0_15gpu_kernel_implIZZZNS0_60_GLOBAL__N__171e0b9f_22_ActivationEluKernel_cu_1520ed90_290019elu_backward_kernelERNS_18TensorIteratorBaseERKN3c106ScalarES9_S9_bENKUlvE_clEvENKUlvE2_clEvEUlNS6_8BFloat16ESC_E_EEvS5_RKT_EUliE_EEviT1_,@function
        .size           _ZN2at6native18elementwise_kernelILi128ELi4EZNS0_15gpu_kernel_implIZZZNS0_60_GLOBAL__N__171e0b9f_22_ActivationEluKernel_cu_1520ed90_290019elu_backward_kernelERNS_18TensorIteratorBaseERKN3c106ScalarES9_S9_bENKUlvE_clEvENKUlvE2_clEvEUlNS6_8BFloat16ESC_E_EEvS5_RKT_EUliE_EEviT1_,(.L_x_7337 - _ZN2at6native18elementwise_kernelILi128ELi4EZNS0_15gpu_kernel_implIZZZNS0_60_GLOBAL__N__171e0b9f_22_ActivationEluKernel_cu_1520ed90_290019elu_backward_kernelERNS_18TensorIteratorBaseERKN3c106ScalarES9_S9_bENKUlvE_clEvENKUlvE2_clEvEUlNS6_8BFloat16ESC_E_EEvS5_RKT_EUliE_EEviT1_)
        .other          _ZN2at6native18elementwise_kernelILi128ELi4EZNS0_15gpu_kernel_implIZZZNS0_60_GLOBAL__N__171e0b9f_22_ActivationEluKernel_cu_1520ed90_290019elu_backward_kernelERNS_18TensorIteratorBaseERKN3c106ScalarES9_S9_bENKUlvE_clEvENKUlvE2_clEvEUlNS6_8BFloat16ESC_E_EEvS5_RKT_EUliE_EEviT1_,@"STO_CUDA_ENTRY STV_DEFAULT"
_ZN2at6native18elementwise_kernelILi128ELi4EZNS0_15gpu_kernel_implIZZZNS0_60_GLOBAL__N__171e0b9f_22_ActivationEluKernel_cu_1520ed90_290019elu_backward_kernelERNS_18TensorIteratorBaseERKN3c106ScalarES9_S9_bENKUlvE_clEvENKUlvE2_clEvEUlNS6_8BFloat16ESC_E_EEvS5_RKT_EUliE_EEviT1_:
.text._ZN2at6native18elementwise_kernelILi128ELi4EZNS0_15gpu_kernel_implIZZZNS0_60_GLOBAL__N__171e0b9f_22_ActivationEluKernel_cu_1520ed90_290019elu_backward_kernelERNS_18TensorIteratorBaseERKN3c106ScalarES9_S9_bENKUlvE_clEvENKUlvE2_clEvEUlNS6_8BFloat16ESC_E_EEvS5_RKT_EUliE_EEviT1_:
[----:B------:R-:W0:Y:S01]  /*0000*/  LDC R1, c[0x0][0x37c] ;  /* 0x0000df00ff017b82 */ /* 0x000e220000000800 */
[----:B------:R-:W1:Y:S07]  /*0010*/  S2R R17, SR_TID.X ;  /* 0x0000000000117919 */ /* 0x000e6e0000002100 */
[----:B------:R-:W2:Y:S01]  /*0020*/  S2UR UR4, SR_CTAID.X ;  /* 0x00000000000479c3 */ /* 0x000ea20000002500 */
[----:B------:R-:W3:Y:S01]  /*0030*/  LDCU UR42, c[0x0][0x388] ;  /* 0x00007100ff2a77ac */ /* 0x000ee20008000800 */
[----:B------:R-:W-:Y:S01]  /*0040*/  BSSY.RECONVERGENT B6, `(.L_x_0) ;  /* 0x0000492000067945 */ /* 0x000fe20003800200 */
[----:B------:R-:W4:Y:S01]  /*0050*/  LDCU UR5, c[0x0][0x380] ;  /* 0x00007000ff0577ac */ /* 0x000f220008000800 */
[----:B------:R-:W5:Y:S01]  /*0060*/  LDCU UR41, c[0x0][0x618] ;  /* 0x0000c300ff2977ac */ /* 0x000f620008000800 */
[----:B------:R-:W0:Y:S01]  /*0070*/  LDCU.64 UR36, c[0x0][0x358] ;  /* 0x00006b00ff2477ac */ /* 0x000e220008000a00 */
[----:B------:R-:W0:Y:S01]  /*0080*/  LDCU.U8 UR40, c[0x0][0x60c] ;  /* 0x0000c180ff2877ac */ /* 0x000e220008000000 */
[----:B---3--:R-:W-:-:S02]  /*0090*/  UIADD3 UR39, UPT, UPT, UR42, -0x1, URZ ;  /* 0xffffffff2a277890 */ /* 0x008fc4000fffe0ff */
[----:B--2---:R-:W-:Y:S02]  /*00a0*/  USHF.L.U32 UR4, UR4, 0x9, URZ ;  /* 0x0000000904047899 */ /* 0x004fe400080006ff */
[----:B------:R-:W-:Y:S02]  /*00b0*/  UISETP.LT.U32.AND UP0, UPT, UR39, 0x18, UPT ;  /* 0x000000182700788c */ /* 0x000fe4000bf01070 */
[----:B-----5:R-:W-:Y:S02]  /*00c0*/  UPRMT UR44, UR41, 0x7770, URZ ;  /* 0x00007770292c7896 */ /* 0x020fe400080000ff */
[----:B------:R-:W-:Y:S01]  /*00d0*/  USEL UR38, UR39, 0x18, UP0 ;  /* 0x0000001827267887 */ /* 0x000fe20008000000 */
[----:B-1----:R-:W-:Y:S01]  /*00e0*/  LOP3.LUT R17, R17, UR4, RZ, 0xfc, !PT ;  /* 0x0000000411117c12 */ /* 0x002fe2000f8efcff */
[----:B------:R-:W-:Y:S02]  /*00f0*/  UPRMT UR43, UR41, 0x7771, URZ ;  /* 0x00007771292b7896 */ /* 0x000fe400080000ff */
[----:B------:R-:W-:Y:S01]  /*0100*/  UPRMT UR45, UR41, 0x7772, URZ ;  /* 0x00007772292d7896 */ /* 0x000fe200080000ff */
[----:B----4-:R-:W-:Y:S01]  /*0110*/  ISETP.GE.AND P0, PT, R17, UR5, PT ;  /* 0x0000000511007c0c */ /* 0x010fe2000bf06270 */
[----:B------:R-:W-:-:S12]  /*0120*/  UIADD3 UR38, UPT, UPT, UR38, 0x1, URZ ;  /* 0x0000000126267890 */ /* 0x000fd8000fffe0ff */
[----:B0-----:R-:W-:Y:S05]  /*0130*/  @P0 BRA `(.L_x_1) ;  /* 0x0000004800080947 */ /* 0x001fea0003800000 */
[----:B------:R-:W-:Y:S01]  /*0140*/  UISETP.NE.AND UP0, UPT, UR42, URZ, UPT ;  /* 0x000000ff2a00728c */ /* 0x000fe2000bf05270 */
[----:B------:R-:W-:Y:S02]  /*0150*/  IMAD.MOV.U32 R18, RZ, RZ, RZ ;  /* 0x000000ffff127224 */ /* 0x000fe400078e00ff */
[----:B------:R-:W-:Y:S02]  /*0160*/  IMAD.MOV.U32 R0, RZ, RZ, RZ ;  /* 0x000000ffff007224 */ /* 0x000fe400078e00ff */
[----:B------:R-:W-:-:S04]  /*0170*/  IMAD.MOV.U32 R16, RZ, RZ, RZ ;  /* 0x000000ffff107224 */ /* 0x000fc800078e00ff */
[----:B------:R-:W-:Y:S05]  /*0180*/  BRA.U !UP0, `(.L_x_2) ;  /* 0x0000001508707547 */ /* 0x000fea000b800000 */
[----:B------:R-:W0:Y:S01]  /*0190*/  LDCU.64 UR4, c[0x0][0x390] ;  /* 0x00007200ff0477ac */ /* 0x000e220008000a00 */
[----:B------:R-:W-:Y:S01]  /*01a0*/  IMAD.MOV.U32 R16, RZ, RZ, RZ ;  /* 0x000000ffff107224 */ /* 0x000fe200078e00ff */
[----:B------:R-:W1:Y:S01]  /*01b0*/  LDCU UR6, c[0x0][0x38c] ;  /* 0x00007180ff0677ac */ /* 0x000e620008000800 */
[----:B------:R-:W2:Y:S01]  /*01c0*/  LDCU.64 UR8, c[0x0][0x4b8] ;  /* 0x00009700ff0877ac */ /* 0x000ea20008000a00 */
[----:B------:R-:W-:Y:S01]  /*01d0*/  UISETP.NE.AND UP0, UPT, UR39, URZ, UPT ;  /* 0x000000ff2700728c */ /* 0x000fe2000bf05270 */
[----:B0-----:R-:W-:Y:S01]  /*01e0*/  IMAD.HI.U32 R2, R17, UR4, R16 ;  /* 0x0000000411027c27 */ /* 0x001fe2000f8e0010 */
[----:B------:R-:W0:Y:S04]  /*01f0*/  LDCU UR4, c[0x0][0x4c0] ;  /* 0x00009800ff0477ac */ /* 0x000e280008000800 */
[----:B------:R-:W-:-:S05]  /*0200*/  SHF.R.U32.HI R3, RZ, UR5, R2 ;  /* 0x00000005ff037c19 */ /* 0x000fca0008011602 */
[----:B------:R-:W-:-:S04]  /*0210*/  IMAD.MOV R18, RZ, RZ, -R3 ;  /* 0x000000ffff127224 */ /* 0x000fc800078e0a03 */
[----:B-1----:R-:W-:-:S04]  /*0220*/  IMAD R18, R18, UR6, R17 ;  /* 0x0000000612127c24 */ /* 0x002fc8000f8e0211 */
[C---:B--2---:R-:W-:Y:S02]  /*0230*/  IMAD R16, R18.reuse, UR8, RZ ;  /* 0x0000000812107c24 */ /* 0x044fe4000f8e02ff */
[C---:B------:R-:W-:Y:S02]  /*0240*/  IMAD R0, R18.reuse, UR9, RZ ;  /* 0x0000000912007c24 */ /* 0x040fe4000f8e02ff */
[----:B0-----:R-:W-:Y:S01]  /*0250*/  IMAD R18, R18, UR4, RZ ;  /* 0x0000000412127c24 */ /* 0x001fe2000f8e02ff */
[----:B------:R-:W-:Y:S06]  /*0260*/  BRA.U !UP0, `(.L_x_2) ;  /* 0x0000001508387547 */ /* 0x000fec000b800000 */
[----:B------:R-:W0:Y:S01]  /*0270*/  LDCU.64 UR6, c[0x0][0x398] ;  /* 0x00007300ff0677ac */ /* 0x000e220008000a00 */
[----:B------:R-:W-:Y:S01]  /*0280*/  HFMA2 R2, -RZ, RZ, 0, 0 ;  /* 0x00000000ff027431 */ /* 0x000fe200000001ff */
[----:B------:R-:W1:Y:S01]  /*0290*/  LDCU UR4, c[0x0][0x3a0] ;  /* 0x00007400ff0477ac */ /* 0x000e620008000800 */
[----:B------:R-:W2:Y:S01]  /*02a0*/  LDCU UR5, c[0x0][0x4c4] ;  /* 0x00009880ff0577ac */ /* 0x000ea20008000800 */
[----:B------:R-:W3:Y:S01]  /*02b0*/  LDCU.64 UR8, c[0x0][0x4c8] ;  /* 0x00009900ff0877ac */ /* 0x000ee20008000a00 */
[----:B------:R-:W-:Y:S01]  /*02c0*/  UISETP.NE.AND UP0, UPT, UR38, 0x2, UPT ;  /* 0x000000022600788c */ /* 0x000fe2000bf05270 */
[----:B0-----:R-:W-:-:S05]  /*02d0*/  IMAD.HI.U32 R4, R3, UR7, R2 ;  /* 0x0000000703047c27 */ /* 0x001fca000f8e0002 */
[----:B-1----:R-:W-:-:S05]  /*02e0*/  SHF.R.U32.HI R5, RZ, UR4, R4 ;  /* 0x00000004ff057c19 */ /* 0x002fca0008011604 */
[----:B------:R-:W-:-:S04]  /*02f0*/  IMAD.MOV R2, RZ, RZ, -R5 ;  /* 0x000000ffff027224 */ /* 0x000fc800078e0a05 */
[----:B------:R-:W-:-:S04]  /*0300*/  IMAD R3, R2, UR6, R3 ;  /* 0x0000000602037c24 */ /* 0x000fc8000f8e0203 */
[C---:B--2---:R-:W-:Y:S02]  /*0310*/  IMAD R16, R3.reuse, UR5, R16 ;  /* 0x0000000503107c24 */ /* 0x044fe4000f8e0210 */
[C---:B---3--:R-:W-:Y:S02]  /*0320*/  IMAD R0, R3.reuse, UR8, R0 ;  /* 0x0000000803007c24 */ /* 0x048fe4000f8e0200 */
[----:B------:R-:W-:Y:S01]  /*0330*/  IMAD R18, R3, UR9, R18 ;  /* 0x0000000903127c24 */ /* 0x000fe2000f8e0212 */
[----:B------:R-:W-:Y:S06]  /*0340*/  BRA.U !UP0, `(.L_x_2) ;  /* 0x0000001508007547 */ /* 0x000fec000b800000 */
[----:B------:R-:W0:Y:S01]  /*0350*/  LDCU.64 UR4, c[0x0][0x3a8] ;  /* 0x00007500ff0477ac */ /* 0x000e220008000a00 */
[----:B------:R-:W-:Y:S01]  /*0360*/  IMAD.MOV.U32 R4, RZ, RZ, RZ ;  /* 0x000000ffff047224 */ /* 0x000fe200078e00ff */
[----:B------:R-:W1:Y:S01]  /*0370*/  LDCU UR6, c[0x0][0x3a4] ;  /* 0x00007480ff0677ac */ /* 0x000e620008000800 */
[----:B------:R-:W2:Y:S01]  /*0380*/  LDCU.64 UR8, c[0x0][0x4d0] ;  /* 0x00009a00ff0877ac */ /* 0x000ea20008000a00 */
[----:B------:R-:W-:Y:S01]  /*0390*/  UISETP.NE.AND UP0, UPT, UR38, 0x3, UPT ;  /* 0x000000032600788c */ /* 0x000fe2000bf05270 */
[----:B0-----:R-:W-:Y:S01]  /*03a0*/  IMAD.HI.U32 R2, R5, UR4, R4 ;  /* 0x0000000405027c27 */ /* 0x001fe2000f8e0004 */
[----:B------:R-:W0:Y:S04]  /*03b0*/  LDCU UR4, c[0x0][0x4d8] ;  /* 0x00009b00ff0477ac */ /* 0x000e280008000800 */
[----:B------:R-:W-:-:S05]  /*03c0*/  SHF.R.U32.HI R3, RZ, UR5, R2 ;  /* 0x00000005ff037c19 */ /* 0x000fca0008011602 */
[----:B------:R-:W-:-:S04]  /*03d0*/  IMAD.MOV R4, RZ, RZ, -R3 ;  /* 0x000000ffff047224 */ /* 0x000fc800078e0a03 */
[----:B-1----:R-:W-:-:S04]  /*03e0*/  IMAD R5, R4, UR6, R5 ;  /* 0x0000000604057c24 */ /* 0x002fc8000f8e0205 */
[C---:B--2---:R-:W-:Y:S02]  /*03f0*/  IMAD R16, R5.reuse, UR8, R16 ;  /* 0x0000000805107c24 */ /* 0x044fe4000f8e0210 */
[C---:B------:R-:W-:Y:S02]  /*0400*/  IMAD R0, R5.reuse, UR9, R0 ;  /* 0x0000000905007c24 */ /* 0x040fe4000f8e0200 */
[----:B0-----:R-:W-:Y:S01]  /*0410*/  IMAD R18, R5, UR4, R18 ;  /* 0x0000000405127c24 */ /* 0x001fe2000f8e0212 */
[----:B------:R-:W-:Y:S06]  /*0420*/  BRA.U !UP0, `(.L_x_2) ;  /* 0x0000001108c87547 */ /* 0x000fec000b800000 */
[----:B------:R-:W0:Y:S01]  /*0430*/  LDCU.64 UR6, c[0x0][0x3b0] ;  /* 0x00007600ff0677ac */ /* 0x000e220008000a00 */
[----:B------:R-:W-:Y:S01]  /*0440*/  IMAD.MOV.U32 R2, RZ, RZ, RZ ;  /* 0x000000ffff027224 */ /* 0x000fe200078e00ff */
        /* <DEDUP_REMOVED lines=13> */
[----:B------:R-:W-:Y:S01]  /*0520*/  MOV R4, RZ ;  /* 0x000000ff00047202 */ /* 0x000fe20000000f00 */
[----:B------:R-:W1:Y:S01]  /*0530*/  LDCU UR6, c[0x0][0x3bc] ;  /* 0x00007780ff0677ac */ /* 0x000e620008000800 */
[----:B------:R-:W2:Y:S01]  /*0540*/  LDCU.64 UR8, c[0x0][0x4e8] ;  /* 0x00009d00ff0877ac */ /* 0x000ea20008000a00 */
[----:B------:R-:W-:Y:S02]  /*0550*/  UISETP.NE.AND UP0, UPT, UR38, 0x5, UPT ;  /* 0x000000052600788c */ /* 0x000fe4000bf05270 */
        /* <DEDUP_REMOVED lines=278> */
[----:B------:R-:W2:Y:S02]  /*16c0*/  LDCU.64 UR8, c[0x0][0x5d8] ;  /* 0x0000bb00ff0877ac */ /* 0x000ea40008000a00 */
[----:B0-----:R-:W-:Y:S01]  /*16d0*/  IMAD.HI.U32 R2, R5, UR4, R4 ;  /* 0x0000000405027c27 */ /* 0x001fe2000f8e0004 */
[----:B------:R-:W0:Y:S04]  /*16e0*/  LDCU UR4, c[0x0][0x5e0] ;  /* 0x0000bc00ff0477ac */ /* 0x000e280008000800 */
[----:B------:R-:W-:-:S05]  /*16f0*/  SHF.R.U32.HI R2, RZ, UR5, R2 ;  /* 0x00000005ff027c19 */ /* 0x000fca0008011602 */
[----:B------:R-:W-:-:S04]  /*1700*/  IMAD.MOV R3, RZ, RZ, -R2 ;  /* 0x000000ffff037224 */ /* 0x000fc800078e0a02 */
[----:B-1----:R-:W-:-:S04]  /*1710*/  IMAD R5, R3, UR6, R5 ;  /* 0x0000000603057c24 */ /* 0x002fc8000f8e0205 */
[C---:B--2---:R-:W-:Y:S02]  /*1720*/  IMAD R16, R5.reuse, UR8, R16 ;  /* 0x0000000805107c24 */ /* 0x044fe4000f8e0210 */
[C---:B------:R-:W-:Y:S02]  /*1730*/  IMAD R0, R5.reuse, UR9, R0 ;  /* 0x0000000905007c24 */ /* 0x040fe4000f8e0200 */
[----:B0-----:R-:W-:-:S07]  /*1740*/  IMAD R18, R5, UR4, R18 ;  /* 0x0000000405127c24 */ /* 0x001fce000f8e0212 */
.L_x_2:
[----:B------:R-:W0:Y:S01]  /*1750*/  LDCU.64 UR6, c[0x0][0x5f0] ;  /* 0x0000be00ff0677ac */ /* 0x000e220008000a00 */
[----:B------:R-:W-:-:S04]  /*1760*/  UPRMT UR4, UR41, 0x7771, URZ ;  /* 0x0000777129047896 */ /* 0x000fc800080000ff */
[----:B------:R-:W-:Y:S01]  /*1770*/  UISETP.GT.AND UP0, UPT, UR4, 0x9, UPT ;  /* 0x000000090400788c */ /* 0x000fe2000bf04270 */
[----:B0-----:R-:W-:-:S04]  /*1780*/  IADD3 R2, P0, PT, R0, UR6, RZ ;  /* 0x0000000600027c10 */ /* 0x001fc8000ff1e0ff */
[----:B------:R-:W-:-:S04]  /*1790*/  IADD3.X R3, PT, PT, RZ, UR7, RZ, P0, !PT ;  /* 0x00000007ff037c10 */ /* 0x000fc800087fe4ff */
[----:B------:R-:W-:Y:S05]  /*17a0*/  BRA.U UP0, `(.L_x_3) ;  /* 0x0000000500407547 */ /* 0x000fea000b800000 */
[----:B------:R-:W-:-:S09]  /*17b0*/  UISETP.GT.AND UP0, UPT, UR4, 0x4, UPT ;  /* 0x000000040400788c */ /* 0x000fd2000bf04270 */
[----:B------:R-:W-:Y:S05]  /*17c0*/  BRA.U UP0, `(.L_x_4) ;  /* 0x0000000100947547 */ /* 0x000fea000b800000 */
[----:B------:R-:W-:-:S09]  /*17d0*/  UISETP.GT.AND UP0, UPT, UR4, 0x1, UPT ;  /* 0x000000010400788c */ /* 0x000fd2000bf04270 */
[----:B------:R-:W-:Y:S05]  /*17e0*/  BRA.U UP0, `(.L_x_5) ;  /* 0x0000000100387547 */ /* 0x000fea000b800000 */
[----:B------:R-:W-:-:S09]  /*17f0*/  UISETP.NE.AND UP0, UPT, UR43, URZ, UPT ;  /* 0x000000ff2b00728c */ /* 0x000fd2000bf05270 */
[----:B------:R-:W-:Y:S05]  /*1800*/  BRA.U !UP0, `(.L_x_6) ;  /* 0x00000001081c7547 */ /* 0x000fea000b800000 */
[----:B------:R-:W-:-:S09]  /*1810*/  UISETP.NE.AND UP0, UPT, UR4, 0x1, UPT ;  /* 0x000000010400788c */ /* 0x000fd2000bf05270 */
[----:B------:R-:W-:Y:S05]  /*1820*/  BRA.U UP0, `(.L_x_7) ;  /* 0x0000000d006c7547 */ /* 0x000fea000b800000 */
[----:B------:R-:W2:Y:S02]  /*1830*/  LDG.E.S8 R2, desc[UR36][R2.64] ;  /* 0x0000002402027981 */ /* 0x000ea4000c1e1300 */
[----:B--2---:R-:W0:Y:S02]  /*1840*/  I2F.S16 R0, R2 ;  /* 0x0000000200007306 */ /* 0x004e240000101400 */
[----:B0-----:R-:W-:-:S04]  /*1850*/  F2FP.BF16.F32.PACK_AB R0, RZ, R0 ;  /* 0x00000000ff00723e */ /* 0x001fc800000010ff */
[----:B------:R-:W-:Y:S01]  /*1860*/  PRMT R19, R0, 0x7610, R19 ;  /* 0x0000761000137816 */ /* 0x000fe20000000013 */
[----:B------:R-:W-:Y:S06]  /*1870*/  BRA `(.L_x_8) ;  /* 0x0000000c00f47947 */ /* 0x000fec0003800000 */
.L_x_6:
[----:B------:R-:W2:Y:S02]  /*1880*/  LDG.E.U8 R2, desc[UR36][R2.64] ;  /* 0x0000002402027981 */ /* 0x000ea4000c1e1100 */
[----:B--2---:R-:W-:-:S04]  /*1890*/  I2FP.F32.U32 R0, R2 ;  /* 0x0000000200007245 */ /* 0x004fc80000201000 */
[----:B------:R-:W-:-:S04]  /*18a0*/  F2FP.BF16.F32.PACK_AB R0, RZ, R0 ;  /* 0x00000000ff00723e */ /* 0x000fc800000010ff */
[----:B------:R-:W-:Y:S01]  /*18b0*/  PRMT R19, R0, 0x7610, R19 ;  /* 0x0000761000137816 */ /* 0x000fe20000000013 */
[----:B------:R-:W-:Y:S06]  /*18c0*/  BRA `(.L_x_8) ;  /* 0x0000000c00e07947 */ /* 0x000fec0003800000 */
.L_x_5:
[----:B------:R-:W-:-:S09]  /*18d0*/  UISETP.NE.AND UP0, UPT, UR4, 0x2, UPT ;  /* 0x000000020400788c */ /* 0x000fd2000bf05270 */
[----:B------:R-:W-:Y:S05]  /*18e0*/  BRA.U !UP0, `(.L_x_9) ;  /* 0x0000000108387547 */ /* 0x000fea000b800000 */
[----:B------:R-:W-:-:S09]  /*18f0*/  UISETP.NE.AND UP0, UPT, UR4, 0x3, UPT ;  /* 0x000000030400788c */ /* 0x000fd2000bf05270 */
[----:B------:R-:W-:Y:S05]  /*1900*/  BRA.U !UP0, `(.L_x_10) ;  /* 0x00000001081c7547 */ /* 0x000fea000b800000 */
[----:B------:R-:W-:-:S09]  /*1910*/  UISETP.NE.AND UP0, UPT, UR4, 0x4, UPT ;  /* 0x000000040400788c */ /* 0x000fd2000bf05270 */
[----:B------:R-:W-:Y:S05]  /*1920*/  BRA.U UP0, `(.L_x_7) ;  /* 0x0000000d002c7547 */ /* 0x000fea000b800000 */
[----:B------:R-:W2:Y:S02]  /*1930*/  LDG.E.64 R2, desc[UR36][R2.64] ;  /* 0x0000002402027981 */ /* 0x000ea4000c1e1b00 */
[----:B--2---:R-:W0:Y:S02]  /*1940*/  I2F.S64 R0, R2 ;  /* 0x0000000200007312 */ /* 0x004e240000301400 */
[----:B0-----:R-:W-:-:S04]  /*1950*/  F2FP.BF16.F32.PACK_AB R0, RZ, R0 ;  /* 0x00000000ff00723e */ /* 0x001fc800000010ff */
[----:B------:R-:W-:Y:S01]  /*1960*/  PRMT R19, R0, 0x7610, R19 ;  /* 0x0000761000137816 */ /* 0x000fe20000000013 */
[----:B------:R-:W-:Y:S06]  /*1970*/  BRA `(.L_x_8) ;  /* 0x0000000c00b47947 */ /* 0x000fec0003800000 */
.L_x_10:
[----:B------:R-:W2:Y:S02]  /*1980*/  LDG.E R2, desc[UR36][R2.64] ;  /* 0x0000002402027981 */ /* 0x000ea4000c1e1900 */
[----:B--2---:R-:W-:-:S04]  /*1990*/  I2FP.F32.S32 R0, R2 ;  /* 0x0000000200007245 */ /* 0x004fc80000201400 */
[----:B------:R-:W-:-:S04]  /*19a0*/  F2FP.BF16.F32.PACK_AB R0, RZ, R0 ;  /* 0x00000000ff00723e */ /* 0x000fc800000010ff */
[----:B------:R-:W-:Y:S01]  /*19b0*/  PRMT R19, R0, 0x7610, R19 ;  /* 0x0000761000137816 */ /* 0x000fe20000000013 */
[----:B------:R-:W-:Y:S06]  /*19c0*/  BRA `(.L_x_8) ;  /* 0x0000000c00a07947 */ /* 0x000fec0003800000 */
.L_x_9:
[----:B------:R-:W2:Y:S02]  /*19d0*/  LDG.E.U16 R2, desc[UR36][R2.64] ;  /* 0x0000002402027981 */ /* 0x000ea4000c1e1500 */
[----:B--2---:R-:W0:Y:S02]  /*19e0*/  I2F.S16 R0, R2 ;  /* 0x0000000200007306 */ /* 0x004e240000101400 */
[----:B0-----:R-:W-:-:S04]  /*19f0*/  F2FP.BF16.F32.PACK_AB R0, RZ, R0 ;  /* 0x00000000ff00723e */ /* 0x001fc800000010ff */
[----:B------:R-:W-:Y:S01]  /*1a00*/  PRMT R19, R0, 0x7610, R19 ;  /* 0x0000761000137816 */ /* 0x000fe20000000013 */
[----:B------:R-:W-:Y:S06]  /*1a10*/  BRA `(.L_x_8) ;  /* 0x0000000c008c7947 */ /* 0x000fec0003800000 */
.L_x_4:
[----:B------:R-:W-:-:S09]  /*1a20*/  UISETP.GT.AND UP0, UPT, UR4, 0x6, UPT ;  /* 0x000000060400788c */ /* 0x000fd2000bf04270 */
[----:B------:R-:W-:Y:S05]  /*1a30*/  BRA.U UP0, `(.L_x_11) ;  /* 0x0000000100307547 */ /* 0x000fea000b800000 */
[----:B------:R-:W-:-:S09]  /*1a40*/  UISETP.NE.AND UP0, UPT, UR4, 0x5, UPT ;  /* 0x000000050400788c */ /* 0x000fd2000bf05270 */
[----:B------:R-:W-:Y:S05]  /*1a50*/  BRA.U !UP0, `(.L_x_12) ;  /* 0x0000000108147547 */ /* 0x000fea000b800000 */
[----:B------:R-:W-:-:S09]  /*1a60*/  UISETP.NE.AND UP0, UPT, UR4, 0x6, UPT ;  /* 0x000000060400788c */ /* 0x000fd2000bf05270 */
[----:B------:R-:W-:Y:S05]  /*1a70*/  BRA.U UP0, `(.L_x_7) ;  /* 0x0000000900d87547 */ /* 0x000fea000b800000 */
[----:B------:R-:W2:Y:S02]  /*1a80*/  LDG.E R2, desc[UR36][R2.64] ;  /* 0x0000002402027981 */ /* 0x000ea4000c1e1900 */
[----:B--2---:R-:W-:Y:S01]  /*1a90*/  F2FP.BF16.F32.PACK_AB R19, RZ, R2 ;  /* 0x00000002ff13723e */ /* 0x004fe200000010ff */
[----:B------:R-:W-:Y:S06]  /*1aa0*/  BRA `(.L_x_8) ;  /* 0x0000000c00687947 */ /* 0x000fec0003800000 */
.L_x_12:
[----:B------:R-:W2:Y:S02]  /*1ab0*/  LDG.E.U16 R0, desc[UR36][R2.64] ;  /* 0x0000002402007981 */ /* 0x000ea4000c1e1500 */
[----:B--2---:R-:W-:-:S05]  /*1ac0*/  HADD2.F32 R0, -RZ, R0.H0_H0 ;  /* 0x20000000ff007230 */ /* 0x004fca0000004100 */
[----:B------:R-:W-:-:S04]  /*1ad0*/  F2FP.BF16.F32.PACK_AB R0, RZ, R0 ;  /* 0x00000000ff00723e */ /* 0x000fc800000010ff */
[----:B------:R-:W-:Y:S01]  /*1ae0*/  PRMT R19, R0, 0x7610, R19 ;  /* 0x0000761000137816 */ /* 0x000fe20000000013 */
[----:B------:R-:W-:Y:S06]  /*1af0*/  BRA `(.L_x_8) ;  /* 0x0000000c00547947 */ /* 0x000fec0003800000 */
.L_x_11:
[----:B------:R-:W-:-:S09]  /*1b00*/  UISETP.NE.AND UP0, UPT, UR4, 0x7, UPT ;  /* 0x000000070400788c */ /* 0x000fd2000bf05270 */
[----:B------:R-:W-:Y:S05]  /*1b10*/  BRA.U !UP0, `(.L_x_13) ;  /* 0x0000000108307547 */ /* 0x000fea000b800000 */
[----:B------:R-:W-:-:S09]  /*1b20*/  UISETP.NE.AND UP0, UPT, UR4, 0x8, UPT ;  /* 0x000000080400788c */ /* 0x000fd2000bf05270 */
[----:B------:R-:W-:Y:S05]  /*1b30*/  BRA.U !UP0, `(.L_x_14) ;  /* 0x0000000108147547 */ /* 0x000fea000b800000 */
[----:B------:R-:W-:-:S09]  /*1b40*/  UISETP.NE.AND UP0, UPT, UR4, 0x9, UPT ;  /* 0x000000090400788c */ /* 0x000fd2000bf05270 */
[----:B------:R-:W-:Y:S05]  /*1b50*/  BRA.U UP0, `(.L_x_7) ;  /* 0x0000000900a07547 */ /* 0x000fea000b800000 */
[----:B------:R-:W2:Y:S02]  /*1b60*/  LDG.E R2, desc[UR36][R2.64] ;  /* 0x0000002402027981 */ /* 0x000ea4000c1e1900 */
[----:B--2---:R-:W-:Y:S01]  /*1b70*/  F2FP.BF16.F32.PACK_AB R19, RZ, R2 ;  /* 0x00000002ff13723e */ /* 0x004fe200000010ff */
[----:B------:R-:W-:Y:S06]  /*1b80*/  BRA `(.L_x_8) ;  /* 0x0000000c00307947 */ /* 0x000fec0003800000 */
.L_x_14:
[----:B------:R-:W2:Y:S02]  /*1b90*/  LDG.E.U16 R2, desc[UR36][R2.64] ;  /* 0x0000002402027981 */ /* 0x000ea4000c1e1500 */
[----:B--2---:R-:W-:-:S05]  /*1ba0*/  HADD2.F32 R0, -RZ, R2.H0_H0 ;  /* 0x20000002ff007230 */ /* 0x004fca0000004100 */
[----:B------:R-:W-:-:S04]  /*1bb0*/  F2FP.BF16.F32.PACK_AB R0, RZ, R0 ;  /* 0x00000000ff00723e */ /* 0x000fc800000010ff */
[----:B------:R-:W-:Y:S01]  /*1bc0*/  PRMT R19, R0, 0x7610, R19 ;  /* 0x0000761000137816 */ /* 0x000fe20000000013 */
[----:B------:R-:W-:Y:S06]  /*1bd0*/  BRA `(.L_x_8) ;  /* 0x0000000c001c7947 */ /* 0x000fec0003800000 */
.L_x_13:
[----:B------:R-:W2:Y:S01]  /*1be0*/  LDG.E.64 R2, desc[UR36][R2.64] ;  /* 0x0000002402027981 */ /* 0x000ea2000c1e1b00 */
[----:B------:R-:W-:Y:S01]  /*1bf0*/  UMOV UR4, 0xf0000000 ;  /* 0xf000000000047882 */ /* 0x000fe20000000000 */
[----:B------:R-:W-:Y:S02]  /*1c00*/  UMOV UR5, 0x380fffff ;  /* 0x380fffff00057882 */ /* 0x000fe40000000000 */
[----:B--2---:R-:W0:-:S15]  /*1c10*/  DSETP.GEU.AND P0, PT, |R2|, UR4, PT ;  /* 0x0000000402007e2a */ /* 0x004e1e000bf0e200 */
[----:B------:R-:W-:-:S15]  /*1c20*/  NOP ;  /* 0x0000000000007918 */ /* 0x000fde0000000000 */
[----:B------:R-:W-:-:S15]  /*1c30*/  NOP ;  /* 0x0000000000007918 */ /* 0x000fde0000000000 */
[----:B------:R-:W-:-:S15]  /*1c40*/  NOP ;  /* 0x0000000000007918 */ /* 0x000fde0000000000 */
[----:B------:R-:W-:-:S04]  /*1c50*/  NOP ;  /* 0x0000000000007918 */ /* 0x000fc80000000000 */
[----:B------:R-:W0:Y:S02]  /*1c60*/  F2F.F32.F64 R0, R2 ;  /* 0x0000000200007310 */ /* 0x000e240000301000 */
[----:B0-----:R-:W-:-:S05]  /*1c70*/  @!P0 FMUL R0, R0, 1.175494350822287508e-38 ;  /* 0x0080000000008820 */ /* 0x001fca0000400000 */
[----:B------:R-:W-:-:S04]  /*1c80*/  F2FP.BF16.F32.PACK_AB R0, RZ, R0 ;  /* 0x00000000ff00723e */ /* 0x000fc800000010ff */
[----:B------:R-:W-:Y:S01]  /*1c90*/  PRMT R19, R0, 0x7610, R19 ;  /* 0x0000761000137816 */ /* 0x000fe20000000013 */
[----:B------:R-:W-:Y:S06]  /*1ca0*/  BRA `(.L_x_8) ;  /* 0x0000000800e87947 */ /* 0x000fec0003800000 */
.L_x_3:
[----:B------:R-:W-:-:S09]  /*1cb0*/  UISETP.GT.AND UP0, UPT, UR4, 0x18, UPT ;  /* 0x000000180400788c */ /* 0x000fd2000bf04270 */
[----:B------:R-:W-:Y:S05]  /*1cc0*/  BRA.U UP0, `(.L_x_15) ;  /* 0x0000000500107547 */ /* 0x000fea000b800000 */
[----:B------:R-:W-:-:S09]  /*1cd0*/  UISETP.GT.AND UP0, UPT, UR4, 0xe, UPT ;  /* 0x0000000e0400788c */ /* 0x000fd2000bf04270 */
[----:B------:R-:W-:Y:S05]  /*1ce0*/  BRA.U UP0, `(.L_x_16) ;  /* 0x00000001005c7547 */ /* 0x000fea000b800000 */
[----:B------:R-:W-:-:S09]  /*1cf0*/  UISETP.NE.AND UP0, UPT, UR4, 0xa, UPT ;  /* 0x0000000a0400788c */ /* 0x000fd2000bf05270 */
[----:B------:R-:W-:Y:S05]  /*1d00*/  BRA.U !UP0, `(.L_x_17) ;  /* 0x0000000108207547 */ /* 0x000fea000b800000 */
[----:B------:R-:W-:-:S09]  /*1d10*/  UISETP.NE.AND UP0, UPT, UR4, 0xb, UPT ;  /* 0x0000000b0400788c */ /* 0x000fd2000bf05270 */
[----:B------:R-:W-:Y:S05]  /*1d20*/  BRA.U UP0, `(.L_x_7) ;  /* 0x00000009002c7547 */ /* 0x000fea000b800000 */
[----:B------:R-:W2:Y:S02]  /*1d30*/  LDG.E.U8 R2, desc[UR36][R2.64] ;  /* 0x0000002402027981 */ /* 0x000ea4000c1e1100 */
[----:B--2---:R-:W-:-:S04]  /*1d40*/  ISETP.NE.AND P0, PT, R2, RZ, PT ;  /* 0x000000ff0200720c */ /* 0x004fc80003f05270 */
[----:B------:R-:W-:-:S04]  /*1d50*/  FSEL R0, RZ, 1, !P0 ;  /* 0x3f800000ff007808 */ /* 0x000fc80004000000 */
[----:B------:R-:W-:-:S04]  /*1d60*/  F2FP.BF16.F32.PACK_AB R0, RZ, R0 ;  /* 0x00000000ff00723e */ /* 0x000fc800000010ff */
[----:B------:R-:W-:Y:S01]  /*1d70*/  PRMT R19, R0, 0x7610, R19 ;  /* 0x0000761000137816 */ /* 0x000fe20000000013 */
[----:B------:R-:W-:Y:S06]  /*1d80*/  BRA `(.L_x_8) ;  /* 0x0000000800b07947 */ /* 0x000fec0003800000 */
.L_x_17:
        /* <DEDUP_REMOVED lines=13> */
.L_x_16:
[----:B------:R-:W-:-:S09]  /*1e60*/  UISETP.NE.AND UP0, UPT, UR4, 0xf, UPT ;  /* 0x0000000f0400788c */ /* 0x000fd2000bf05270 */
[----:B------:R-:W-:Y:S05]  /*1e70*/  BRA.U !UP0, `(.L_x_18) ;  /* 0x00000001089c7547 */ /* 0x000fea000b800000 */
[----:B------:R-:W-:-:S09]  /*1e80*/  UISETP.NE.AND UP0, UPT, UR4, 0x17, UPT ;  /* 0x000000170400788c */ /* 0x000fd2000bf05270 */
[----:B------:R-:W-:Y:S05]  /*1e90*/  BRA.U !UP0, `(.L_x_19) ;  /* 0x00000001085c7547 */ /* 0x000fea000b800000 */
[----:B------:R-:W-:-:S09]  /*1ea0*/  UISETP.NE.AND UP0, UPT, UR4, 0x18, UPT ;  /* 0x000000180400788c */ /* 0x000fd2000bf05270 */
[----:B------:R-:W-:Y:S05]  /*1eb0*/  BRA.U UP0, `(.L_x_7) ;  /* 0x0000000500c87547 */ /* 0x000fea000b800000 */
[----:B------:R-:W2:Y:S01]  /*1ec0*/  LDG.E.U8 R0, desc[UR36][R2.64] ;  /* 0x0000002402007981 */ /* 0x000ea2000c1e1100 */
[----:B------:R-:W-:Y:S02]  /*1ed0*/  IMAD.MOV.U32 R6, RZ, RZ, 0x1f ;  /* 0x0000001fff067424 */ /* 0x000fe400078e00ff */
[----:B--2---:R-:W-:-:S05]  /*1ee0*/  IMAD.SHL.U32 R0, R0, 0x1000000, RZ ;  /* 0x0100000000007824 */ /* 0x004fca00078e00ff */
[C---:B------:R-:W-:Y:S02]  /*1ef0*/  LOP3.LUT R4, R0.reuse, 0x7f000000, RZ, 0xc0, !PT ;  /* 0x7f00000000047812 */ /* 0x040fe400078ec0ff */
[----:B------:R-:W-:Y:S02]  /*1f00*/  LOP3.LUT P0, RZ, R0, 0x7f000000, RZ, 0xc0, !PT ;  /* 0x7f00000000ff7812 */ /* 0x000fe4000780c0ff */
[----:B------:R-:W0:Y:S02]  /*1f10*/  FLO.U32 R5, R4 ;  /* 0x0000000400057300 */ /* 0x000e2400000e0000 */
[----:B0-----:R-:W-:-:S05]  /*1f20*/  IMAD.MOV R5, RZ, RZ, -R5 ;  /* 0x000000ffff057224 */ /* 0x001fca00078e0a05 */
[----:B------:R-:W-:-:S05]  /*1f30*/  VIADDMNMX.U32 R5, R5, R6, 0x4, !PT ;  /* 0x0000000405057446 */ /* 0x000fca0007800006 */
[----:B------:R-:W-:-:S04]  /*1f40*/  VIADD R5, R5, 0xfffffffc ;  /* 0xfffffffc05057836 */ /* 0x000fc80000000000 */
[----:B------:R-:W-:Y:S01]  /*1f50*/  IMAD.SHL.U32 R7, R5, 0x800000, RZ ;  /* 0x0080000005077824 */ /* 0x000fe200078e00ff */
[C---:B------:R-:W-:Y:S02]  /*1f60*/  SHF.L.U32 R6, R4.reuse, R5, RZ ;  /* 0x0000000504067219 */ /* 0x040fe400000006ff */
[----:B------:R-:W-:Y:S02]  /*1f70*/  IADD3 R5, PT, PT, R4, 0x1000000, RZ ;  /* 0x0100000004057810 */ /* 0x000fe40007ffe0ff */
[----:B------:R-:W-:Y:S02]  /*1f80*/  LEA.HI R6, R6, -R7, RZ, 0x1c ;  /* 0x8000000706067211 */ /* 0x000fe400078fe0ff */
[----:B------:R-:W-:-:S03]  /*1f90*/  SHF.R.S32.HI R5, RZ, 0x8, R5 ;  /* 0x00000008ff057819 */ /* 0x000fc60000011405 */
[----:B------:R-:W-:-:S05]  /*1fa0*/  VIADD R6, R6, 0x3c000000 ;  /* 0x3c00000006067836 */ /* 0x000fca0000000000 */
[----:B------:R-:W-:-:S04]  /*1fb0*/  LOP3.LUT R5, R6, 0x7f800000, R5, 0xf8, !PT ;  /* 0x7f80000006057812 */ /* 0x000fc800078ef805 */
[----:B------:R-:W-:-:S04]  /*1fc0*/  SEL R5, R5, RZ, P0 ;  /* 0x000000ff05057207 */ /* 0x000fc80000000000 */
[----:B------:R-:W-:-:S04]  /*1fd0*/  LOP3.LUT R5, R5, 0x80000000, R0, 0xf8, !PT ;  /* 0x8000000005057812 */ /* 0x000fc800078ef800 */
[----:B------:R-:W-:-:S04]  /*1fe0*/  F2FP.BF16.F32.PACK_AB R5, RZ, R5 ;  /* 0x00000005ff05723e */ /* 0x000fc800000010ff */
[----:B------:R-:W-:Y:S01]  /*1ff0*/  PRMT R19, R5, 0x7610, R19 ;  /* 0x0000761005137816 */ /* 0x000fe20000000013 */
[----:B------:R-:W-:Y:S06]  /*2000*/  BRA `(.L_x_8) ;  /* 0x0000000800107947 */ /* 0x000fec0003800000 */
.L_x_19:
[----:B------:R-:W2:Y:S02]  /*2010*/  LDG.E.U8 R2, desc[UR36][R2.64] ;  /* 0x0000002402027981 */ /* 0x000ea4000c1e1100 */
[C---:B--2---:R-:W-:Y:S02]  /*2020*/  IMAD.SHL.U32 R4, R2.reuse, 0x2000000, RZ ;  /* 0x0200000002047824 */ /* 0x044fe400078e00ff */
[----:B------:R-:W-:-:S03]  /*2030*/  IMAD.SHL.U32 R5, R2, 0x100, RZ ;  /* 0x0000010002057824 */ /* 0x000fc600078e00ff */
[----:B------:R-:W-:-:S13]  /*2040*/  ISETP.GT.U32.AND P0, PT, R4, 0x7ffffff, PT ;  /* 0x07ffffff0400780c */ /* 0x000fda0003f04070 */
[C---:B------:R-:W-:Y:S02]  /*2050*/  @!P0 LOP3.LUT R0, R5.reuse, 0x7f00, RZ, 0xc0, !PT ;  /* 0x00007f0005008812 */ /* 0x040fe400078ec0ff */
[----:B------:R-:W-:Y:S02]  /*2060*/  @P0 LEA.HI R4, R4, 0x70000000, RZ, 0x1c ;  /* 0x7000000004040811 */ /* 0x000fe400078fe0ff */
[----:B------:R-:W-:Y:S02]  /*2070*/  @!P0 LOP3.LUT R0, R0, 0x3f000000, RZ, 0xfc, !PT ;  /* 0x3f00000000008812 */ /* 0x000fe400078efcff */
[----:B------:R-:W-:-:S03]  /*2080*/  PRMT R5, R5, 0x9910, RZ ;  /* 0x0000991005057816 */ /* 0x000fc600000000ff */
[----:B------:R-:W-:Y:S01]  /*2090*/  @!P0 FADD.FTZ R0, R0, -0.5 ;  /* 0xbf00000000008421 */ /* 0x000fe20000010000 */
[----:B------:R-:W-:-:S05]  /*20a0*/  @P0 FMUL.FTZ R0, R4, 1.9259299443872358531e-34 ;  /* 0x0780000004000820 */ /* 0x000fca0000410000 */
[----:B------:R-:W-:-:S04]  /*20b0*/  LOP3.LUT R0, R0, 0x80000000, R5, 0xf8, !PT ;  /* 0x8000000000007812 */ /* 0x000fc800078ef805 */
[----:B------:R-:W-:-:S04]  /*20c0*/  F2FP.BF16.F32.PACK_AB R0, RZ, R0 ;  /* 0x00000000ff00723e */ /* 0x000fc800000010ff */
[----:B------:R-:W-:Y:S01]  /*20d0*/  PRMT R19, R0, 0x7610, R19 ;  /* 0x0000761000137816 */ /* 0x000fe20000000013 */
[----:B------:R-:W-:Y:S06]  /*20e0*/  BRA `(.L_x_8) ;  /* 0x0000000400d87947 */ /* 0x000fec0003800000 */
.L_x_18:
[----:B------:R0:W5:Y:S01]  /*20f0*/  LDG.E.U16 R19, desc[UR36][R2.64] ;  /* 0x0000002402137981 */ /* 0x000162000c1e1500 */
[----:B------:R-:W-:Y:S05]  /*2100*/  BRA `(.L_x_8) ;  /* 0x0000000400d07947 */ /* 0x000fea0003800000 */
.L_x_15:
[----:B------:R-:W-:-:S09]  /*2110*/  UISETP.GT.AND UP0, UPT, UR4, 0x1b, UPT ;  /* 0x0000001b0400788c */ /* 0x000fd2000bf04270 */
[----:B------:R-:W-:Y:S05]  /*2120*/  BRA.U UP0, `(.L_x_20) ;  /* 0x0000000500147547 */ /* 0x000fea000b800000 */
[----:B------:R-:W-:-:S09]  /*2130*/  UISETP.NE.AND UP0, UPT, UR4, 0x19, UPT ;  /* 0x000000190400788c */ /* 0x000fd2000bf05270 */
[----:B------:R-:W-:Y:S05]  /*2140*/  BRA.U !UP0, `(.L_x_21) ;  /* 0x0000000108987547 */ /* 0x000fea000b800000 */
[----:B------:R-:W-:-:S09]  /*2150*/  UISETP.NE.AND UP0, UPT, UR4, 0x1a, UPT ;  /* 0x0000001a0400788c */ /* 0x000fd2000bf05270 */
[----:B------:R-:W-:Y:S05]  /*2160*/  BRA.U !UP0, `(.L_x_22) ;  /* 0x00000001081c7547 */ /* 0x000fea000b800000 */
[----:B------:R-:W-:-:S09]  /*2170*/  UISETP.NE.AND UP0, UPT, UR4, 0x1b, UPT ;  /* 0x0000001b0400788c */ /* 0x000fd2000bf05270 */
[----:B------:R-:W-:Y:S05]  /*2180*/  BRA.U UP0, `(.L_x_7) ;  /* 0x0000000500147547 */ /* 0x000fea000b800000 */
[----:B------:R-:W2:Y:S02]  /*2190*/  LDG.E.U16 R0, desc[UR36][R2.64] ;  /* 0x0000002402007981 */ /* 0x000ea4000c1e1500 */
[----:B--2---:R-:W-:-:S04]  /*21a0*/  I2FP.F32.U32 R0, R0 ;  /* 0x0000000000007245 */ /* 0x004fc80000201000 */
[----:B------:R-:W-:-:S04]  /*21b0*/  F2FP.BF16.F32.PACK_AB R0, RZ, R0 ;  /* 0x00000000ff00723e */ /* 0x000fc800000010ff */
[----:B------:R-:W-:Y:S01]  /*21c0*/  PRMT R19, R0, 0x7610, R19 ;  /* 0x0000761000137816 */ /* 0x000fe20000000013 */
[----:B------:R-:W-:Y:S06]  /*21d0*/  BRA `(.L_x_8) ;  /* 0x00000004009c7947 */ /* 0x000fec0003800000 */
.L_x_22:
[----:B------:R-:W2:Y:S01]  /*21e0*/  LDG.E.U8 R3, desc[UR36][R2.64] ;  /* 0x0000002402037981 */ /* 0x000ea2000c1e1100 */
[----:B------:R-:W-:Y:S01]  /*21f0*/  BSSY.RECONVERGENT B0, `(.L_x_23) ;  /* 0x0000018000007945 */ /* 0x000fe20003800200 */
[----:B------:R-:W-:Y:S01]  /*2200*/  IMAD.MOV.U32 R0, RZ, RZ, RZ ;  /* 0x000000ffff007224 */ /* 0x000fe200078e00ff */
[----:B--2---:R-:W-:-:S13]  /*2210*/  ISETP.NE.AND P0, PT, R3, RZ, PT ;  /* 0x000000ff0300720c */ /* 0x004fda0003f05270 */
[----:B------:R-:W-:Y:S05]  /*2220*/  @!P0 BRA `(.L_x_24) ;  /* 0x0000000000508947 */ /* 0x000fea0003800000 */
[----:B------:R-:W-:-:S13]  /*2230*/  ISETP.NE.AND P0, PT, R3, 0x80, PT ;  /* 0x000000800300780c */ /* 0x000fda0003f05270 */
[----:B------:R-:W-:Y:S01]  /*2240*/  @!P0 IMAD.MOV.U32 R0, RZ, RZ, 0x7f800001 ;  /* 0x7f800001ff008424 */ /* 0x000fe200078e00ff */
[----:B------:R-:W-:Y:S06]  /*2250*/  @!P0 BRA `(.L_x_24) ;  /* 0x0000000000448947 */ /* 0x000fec0003800000 */
[--C-:B------:R-:W-:Y:S01]  /*2260*/  SHF.R.U32.HI R0, RZ, 0x3, R3.reuse ;  /* 0x00000003ff007819 */ /* 0x100fe20000011603 */
[----:B------:R-:W-:Y:S03]  /*2270*/  BSSY.RECONVERGENT B1, `(.L_x_25) ;  /* 0x000000c000017945 */ /* 0x000fe60003800200 */
[----:B------:R-:W-:Y:S02]  /*2280*/  LOP3.LUT P0, R2, R0, 0xf, RZ, 0xc0, !PT ;  /* 0x0000000f00027812 */ /* 0x000fe4000780c0ff */
[----:B------:R-:W-:-:S04]  /*2290*/  SHF.R.U32.HI R0, RZ, 0x7, R3 ;  /* 0x00000007ff007819 */ /* 0x000fc80000011603 */
[----:B------:R-:W-:Y:S02]  /*22a0*/  SHF.L.U32 R7, R0, 0x1f, RZ ;  /* 0x0000001f00077819 */ /* 0x000fe400000006ff */
[----:B------:R-:W-:-:S05]  /*22b0*/  LOP3.LUT R0, R3, 0x7, RZ, 0xc0, !PT ;  /* 0x0000000703007812 */ /* 0x000fca00078ec0ff */
[----:B------:R-:W-:Y:S05]  /*22c0*/  @P0 BRA `(.L_x_26) ;  /* 0x0000000000180947 */ /* 0x000fea0003800000 */
[----:B------:R-:W0:Y:S02]  /*22d0*/  FLO.U32 R3, R0 ;  /* 0x0000000000037300 */ /* 0x000e2400000e0000 */
[----:B0-----:R-:W-:-:S04]  /*22e0*/  IADD3 R3, PT, PT, -R3, 0x1f, RZ ;  /* 0x0000001f03037810 */ /* 0x001fc80007ffe1ff */
[----:B------:R-:W-:Y:S01]  /*22f0*/  IADD3 R2, PT, PT, R2, 0x1d, -R3 ;  /* 0x0000001d02027810 */ /* 0x000fe20007ffe803 */
[----:B------:R-:W-:-:S05]  /*2300*/  VIADD R5, R3, 0xffffffe4 ;  /* 0xffffffe403057836 */ /* 0x000fca0000000000 */
[----:B------:R-:W-:-:S04]  /*2310*/  SHF.L.U32 R5, R0, R5, RZ ;  /* 0x0000000500057219 */ /* 0x000fc800000006ff */
[----:B------:R-:W-:-:S07]  /*2320*/  LOP3.LUT R0, R5, 0x7, RZ, 0xc0, !PT ;  /* 0x0000000705007812 */ /* 0x000fce00078ec0ff */
.L_x_26:
[----:B------:R-:W-:Y:S05]  /*2330*/  BSYNC.RECONVERGENT B1 ;  /* 0x0000000000017941 */ /* 0x000fea0003800200 */
.L_x_25:
[----:B------:R-:W-:Y:S01]  /*2340*/  IMAD.SHL.U32 R0, R0, 0x100000, RZ ;  /* 0x0010000000007824 */ /* 0x000fe200078e00ff */
[----:B------:R-:W-:-:S04]  /*2350*/  LEA R2, R2, 0x3b800000, 0x17 ;  /* 0x3b80000002027811 */ /* 0x000fc800078eb8ff */
[----:B------:R-:W-:-:S07]  /*2360*/  LOP3.LUT R0, R2, R0, R7, 0xfe, !PT ;  /* 0x0000000002007212 */ /* 0x000fce00078efe07 */
.L_x_24:
[----:B------:R-:W-:Y:S05]  /*2370*/  BSYNC.RECONVERGENT B0 ;  /* 0x0000000000007941 */ /* 0x000fea0003800200 */
.L_x_23:
[----:B------:R-:W-:-:S04]  /*2380*/  F2FP.BF16.F32.PACK_AB R0, RZ, R0 ;  /* 0x00000000ff00723e */ /* 0x000fc800000010ff */
[----:B------:R-:W-:Y:S01]  /*2390*/  PRMT R19, R0, 0x7610, R19 ;  /* 0x0000761000137816 */ /* 0x000fe20000000013 */
[----:B------:R-:W-:Y:S06]  /*23a0*/  BRA `(.L_x_8) ;  /* 0x0000000400287947 */ /* 0x000fec0003800000 */
.L_x_21:
        /* <DEDUP_REMOVED lines=11> */
[----:B------:R-:W-:-:S05]  /*2460*/  SHF.R.U32.HI R0, RZ, 0x7, R3 ;  /* 0x00000007ff007819 */ /* 0x000fca0000011603 */
[----:B------:R-:W-:Y:S01]  /*2470*/  IMAD.U32 R7, R0, -0x80000000, RZ ;  /* 0x8000000000077824 */ /* 0x000fe200078e00ff */
[----:B------:R-:W-:-:S05]  /*2480*/  LOP3.LUT R0, R3, 0x3, RZ, 0xc0, !PT ;  /* 0x0000000303007812 */ /* 0x000fca00078ec0ff */
[----:B------:R-:W-:Y:S05]  /*2490*/  @P0 BRA `(.L_x_30) ;  /* 0x0000000000180947 */ /* 0x000fea0003800000 */
[----:B------:R-:W0:Y:S02]  /*24a0*/  FLO.U32 R3, R0 ;  /* 0x0000000000037300 */ /* 0x000e2400000e0000 */
[----:B0-----:R-:W-:-:S04]  /*24b0*/  IADD3 R3, PT, PT, -R3, 0x1f, RZ ;  /* 0x0000001f03037810 */ /* 0x001fc80007ffe1ff */
[----:B------:R-:W-:Y:S02]  /*24c0*/  IADD3 R5, PT, PT, R3, -0x1d, RZ ;  /* 0xffffffe303057810 */ /* 0x000fe40007ffe0ff */
[----:B------:R-:W-:Y:S02]  /*24d0*/  IADD3 R2, PT, PT, R2, 0x1e, -R3 ;  /* 0x0000001e02027810 */ /* 0x000fe40007ffe803 */
[----:B------:R-:W-:-:S04]  /*24e0*/  SHF.L.U32 R5, R0, R5, RZ ;  /* 0x0000000500057219 */ /* 0x000fc800000006ff */
[----:B------:R-:W-:-:S07]  /*24f0*/  LOP3.LUT R0, R5, 0x3, RZ, 0xc0, !PT ;  /* 0x0000000305007812 */ /* 0x000fce00078ec0ff */
.L_x_30:
[----:B------:R-:W-:Y:S05]  /*2500*/  BSYNC.RECONVERGENT B1 ;  /* 0x0000000000017941 */ /* 0x000fea0003800200 */
.L_x_29:
[----:B------:R-:W-:Y:S01]  /*2510*/  IMAD.SHL.U32 R0, R0, 0x200000, RZ ;  /* 0x0020000000007824 */ /* 0x000fe200078e00ff */
[----:B------:R-:W-:-:S04]  /*2520*/  LEA R2, R2, 0x37800000, 0x17 ;  /* 0x3780000002027811 */ /* 0x000fc800078eb8ff */
[----:B------:R-:W-:-:S07]  /*2530*/  LOP3.LUT R0, R2, R0, R7, 0xfe, !PT ;  /* 0x0000000002007212 */ /* 0x000fce00078efe07 */
.L_x_28:
[----:B------:R-:W-:Y:S05]  /*2540*/  BSYNC.RECONVERGENT B0 ;  /* 0x0000000000007941 */ /* 0x000fea0003800200 */
.L_x_27:
[----:B------:R-:W-:-:S04]  /*2550*/  F2FP.BF16.F32.PACK_AB R0, RZ, R0 ;  /* 0x00000000ff00723e */ /* 0x000fc800000010ff */
[----:B------:R-:W-:Y:S01]  /*2560*/  PRMT R19, R0, 0x7610, R19 ;  /* 0x0000761000137816 */ /* 0x000fe20000000013 */
[----:B------:R-:W-:Y:S06]  /*2570*/  BRA `(.L_x_8) ;  /* 0x0000000000b47947 */ /* 0x000fec0003800000 */
.L_x_20:
[----:B------:R-:W-:-:S09]  /*2580*/  UISETP.NE.AND UP0, UPT, UR4, 0x1c, UPT ;  /* 0x0000001c0400788c */ /* 0x000fd2000bf05270 */
[----:B------:R-:W-:Y:S05]  /*2590*/  BRA.U !UP0, `(.L_x_31) ;  /* 0x00000001089c7547 */ /* 0x000fea000b800000 */
[----:B------:R-:W-:-:S09]  /*25a0*/  UISETP.NE.AND UP0, UPT, UR4, 0x1d, UPT ;  /* 0x0000001d0400788c */ /* 0x000fd2000bf05270 */
[----:B------:R-:W-:Y:S05]  /*25b0*/  BRA.U !UP0, `(.L_x_32) ;  /* 0x0000000108807547 */ /* 0x000fea000b800000 */
[----:B------:R-:W-:-:S09]  /*25c0*/  UISETP.NE.AND UP0, UPT, UR4, 0x2c, UPT ;  /* 0x0000002c0400788c */ /* 0x000fd2000bf05270 */
[----:B------:R-:W-:Y:S05]  /*25d0*/  BRA.U !UP0, `(.L_x_33) ;  /* 0x0000000108487547 */ /* 0x000fea000b800000 */
.L_x_7:
[----:B------:R-:W-:Y:S01]  /*25e0*/  MOV R2, 0x0 ;  /* 0x0000000000027802 */ /* 0x000fe20000000f00 */
[----:B------:R-:W0:Y:S01]  /*25f0*/  LDCU.64 UR4, c[0x4][0x128] ;  /* 0x01002500ff0477ac */ /* 0x000e220008000a00 */
[----:B------:R-:W-:Y:S02]  /*2600*/  IMAD.MOV.U32 R8, RZ, RZ, 0x4e ;  /* 0x0000004eff087424 */ /* 0x000fe400078e00ff */
[----:B------:R-:W-:Y:S01]  /*2610*/  IMAD.MOV.U32 R12, RZ, RZ, 0x1 ;  /* 0x00000001ff0c7424 */ /* 0x000fe200078e00ff */
[----:B------:R-:W1:Y:S01]  /*2620*/  LDCU.64 UR6, c[0x4][0x130] ;  /* 0x01002600ff0677ac */ /* 0x000e620008000a00 */
[----:B------:R-:W2:Y:S01]  /*2630*/  LDC.64 R2, c[0x4][R2] ;  /* 0x0100000002027b82 */ /* 0x000ea20000000a00 */
[----:B------:R-:W-:Y:S01]  /*2640*/  IMAD.MOV.U32 R13, RZ, RZ, RZ ;  /* 0x000000ffff0d7224 */ /* 0x000fe200078e00ff */
[----:B------:R-:W3:Y:S01]  /*2650*/  LDCU.64 UR8, c[0x4][0x38] ;  /* 0x01000700ff0877ac */ /* 0x000ee20008000a00 */
[----:B0-----:R-:W-:Y:S02]  /*2660*/  IMAD.U32 R4, RZ, RZ, UR4 ;  /* 0x00000004ff047e24 */ /* 0x001fe4000f8e00ff */
[----:B------:R-:W-:-:S02]  /*2670*/  IMAD.U32 R5, RZ, RZ, UR5 ;  /* 0x00000005ff057e24 */ /* 0x000fc4000f8e00ff */
[----:B-1----:R-:W-:Y:S02]  /*2680*/  IMAD.U32 R6, RZ, RZ, UR6 ;  /* 0x00000006ff067e24 */ /* 0x002fe4000f8e00ff */
[----:B------:R-:W-:Y:S01]  /*2690*/  IMAD.U32 R7, RZ, RZ, UR7 ;  /* 0x00000007ff077e24 */ /* 0x000fe2000f8e00ff */
[----:B---3--:R-:W-:Y:S01]  /*26a0*/  MOV R10, UR8 ;  /* 0x00000008000a7c02 */ /* 0x008fe20008000f00 */
[----:B------:R-:W-:-:S07]  /*26b0*/  IMAD.U32 R11, RZ, RZ, UR9 ;  /* 0x00000009ff0b7e24 */ /* 0x000fce000f8e00ff */
[----:B------:R-:W-:-:S07]  /*26c0*/  LEPC R20, `(.L_x_34) ;  /* 0x000000001014794e */ /* 0x000fce0000000000 */
[----:B--2---:R-:W-:Y:S05]  /*26d0*/  CALL.ABS.NOINC R2 ;  /* 0x0000000002007343 */ /* 0x004fea0003c00000 */
.L_x_34:
[----:B------:R-:W-:Y:S01]  /*26e0*/  PRMT R19, RZ, 0x7610, R19 ;  /* 0x00007610ff137816 */ /* 0x000fe20000000013 */
[----:B------:R-:W-:Y:S06]  /*26f0*/  BRA `(.L_x_8) ;  /* 0x0000000000547947 */ /* 0x000fec0003800000 */
.L_x_33:
[----:B------:R-:W2:Y:S01]  /*2700*/  LDG.E.U8 R2, desc[UR36][R2.64] ;  /* 0x0000002402027981 */ /* 0x000ea2000c1e1100 */
[----:B------:R-:W-:Y:S01]  /*2710*/  BSSY.RECONVERGENT B0, `(.L_x_35) ;  /* 0x0000007000007945 */ /* 0x000fe20003800200 */
[----:B------:R-:W-:Y:S01]  /*2720*/  IMAD.MOV.U32 R0, RZ, RZ, 0x400000 ;  /* 0x00400000ff007424 */ /* 0x000fe200078e00ff */
[----:B--2---:R-:W-:-:S13]  /*2730*/  ISETP.NE.AND P0, PT, R2, RZ, PT ;  /* 0x000000ff0200720c */ /* 0x004fda0003f05270 */
[----:B------:R-:W-:Y:S05]  /*2740*/  @!P0 BRA `(.L_x_36) ;  /* 0x00000000000c8947 */ /* 0x000fea0003800000 */
[----:B------:R-:W-:-:S13]  /*2750*/  ISETP.NE.AND P0, PT, R2, 0xff, PT ;  /* 0x000000ff0200780c */ /* 0x000fda0003f05270 */
[----:B------:R-:W-:Y:S01]  /*2760*/  @!P0 MOV R0, 0x7f800001 ;  /* 0x7f80000100008802 */ /* 0x000fe20000000f00 */
[----:B------:R-:W-:-:S07]  /*2770*/  @P0 IMAD.SHL.U32 R0, R2, 0x800000, RZ ;  /* 0x0080000002000824 */ /* 0x000fce00078e00ff */
.L_x_36:
[----:B------:R-:W-:Y:S05]  /*2780*/  BSYNC.RECONVERGENT B0 ;  /* 0x0000000000007941 */ /* 0x000fea0003800200 */
.L_x_35:
[----:B------:R-:W-:-:S04]  /*2790*/  F2FP.BF16.F32.PACK_AB R0, RZ, R0 ;  /* 0x00000000ff00723e */ /* 0x000fc800000010ff */
[----:B------:R-:W-:Y:S01]  /*27a0*/  PRMT R19, R0, 0x7610, R19 ;  /* 0x0000761000137816 */ /* 0x000fe20000000013 */
[----:B------:R-:W-:Y:S06]  /*27b0*/  BRA `(.L_x_8) ;  /* 0x0000000000247947 */ /* 0x000fec0003800000 */
.L_x_32:
[----:B------:R-:W2:Y:S02]  /*27c0*/  LDG.E.64 R2, desc[UR36][R2.64] ;  /* 0x0000002402027981 */ /* 0x000ea4000c1e1b00 */
[----:B--2---:R-:W0:Y:S02]  /*27d0*/  I2F.U64 R0, R2 ;  /* 0x0000000200007312 */ /* 0x004e240000301000 */
[----:B0-----:R-:W-:-:S04]  /*27e0*/  F2FP.BF16.F32.PACK_AB R0, RZ, R0 ;  /* 0x00000000ff00723e */ /* 0x001fc800000010ff */
[----:B------:R-:W-:Y:S01]  /*27f0*/  PRMT R19, R0, 0x7610, R19 ;  /* 0x0000761000137816 */ /* 0x000fe20000000013 */
[----:B------:R-:W-:Y:S06]  /*2800*/  BRA `(.L_x_8) ;  /* 0x0000000000107947 */ /* 0x000fec0003800000 */
.L_x_31:
[----:B------:R-:W2:Y:S02]  /*2810*/  LDG.E R2, desc[UR36][R2.64] ;  /* 0x0000002402027981 */ /* 0x000ea4000c1e1900 */
[----:B--2---:R-:W-:-:S04]  /*2820*/  I2FP.F32.U32 R0, R2 ;  /* 0x0000000200007245 */ /* 0x004fc80000201000 */
[----:B------:R-:W-:-:S04]  /*2830*/  F2FP.BF16.F32.PACK_AB R0, RZ, R0 ;  /* 0x00000000ff00723e */ /* 0x000fc800000010ff */
[----:B------:R-:W-:-:S07]  /*2840*/  PRMT R19, R0, 0x7610, R19 ;  /* 0x0000761000137816 */ /* 0x000fce0000000013 */
.L_x_8:
[----:B------:R-:W0:Y:S01]  /*2850*/  LDCU.64 UR6, c[0x0][0x5f8] ;  /* 0x0000bf00ff0677ac */ /* 0x000e220008000a00 */
[----:B------:R-:W-:-:S04]  /*2860*/  UPRMT UR4, UR41, 0x7772, URZ ;  /* 0x0000777229047896 */ /* 0x000fc800080000ff */
[----:B------:R-:W-:Y:S01]  /*2870*/  UISETP.GT.AND UP0, UPT, UR4, 0x9, UPT ;  /* 0x000000090400788c */ /* 0x000fe2000bf04270 */
[----:B0-----:R-:W-:-:S05]  /*2880*/  IADD3 R2, P0, PT, R18, UR6, RZ ;  /* 0x0000000612027c10 */ /* 0x001fca000ff1e0ff */
[----:B------:R-:W-:-:S03]  /*2890*/  IMAD.X R3, RZ, RZ, UR7, P0 ;  /* 0x00000007ff037e24 */ /* 0x000fc600080e06ff */
        /* <DEDUP_REMOVED lines=11> */
[----:B0-----:R-:W-:Y:S01]  /*2950*/  F2FP.BF16.F32.PACK_AB R0, RZ, R0 ;  /* 0x00000000ff00723e */ /* 0x001fe200000010ff */
[----:B------:R-:W-:Y:S06]  /*2960*/  BRA `(.L_x_42) ;  /* 0x0000000c00b47947 */ /* 0x000fec0003800000 */
.L_x_40:
[----:B------:R-:W2:Y:S02]  /*2970*/  LDG.E.U8 R2, desc[UR36][R2.64] ;  /* 0x0000002402027981 */ /* 0x000ea4000c1e1100 */
[----:B--2---:R-:W-:-:S04]  /*2980*/  I2FP.F32.U32 R0, R2 ;  /* 0x0000000200007245 */ /* 0x004fc80000201000 */
[----:B------:R-:W-:Y:S01]  /*2990*/  F2FP.BF16.F32.PACK_AB R0, RZ, R0 ;  /* 0x00000000ff00723e */ /* 0x000fe200000010ff */
[----:B------:R-:W-:Y:S06]  /*29a0*/  BRA `(.L_x_42) ;  /* 0x0000000c00a47947 */ /* 0x000fec0003800000 */
.L_x_39:
        /* <DEDUP_REMOVED lines=8> */
[----:B0-----:R-:W-:Y:S01]  /*2a30*/  F2FP.BF16.F32.PACK_AB R0, RZ, R0 ;  /* 0x00000000ff00723e */ /* 0x001fe200000010ff */
[----:B------:R-:W-:Y:S06]  /*2a40*/  BRA `(.L_x_42) ;  /* 0x0000000c007c7947 */ /* 0x000fec0003800000 */
.L_x_44:
[----:B------:R-:W2:Y:S02]  /*2a50*/  LDG.E R2, desc[UR36][R2.64] ;  /* 0x0000002402027981 */ /* 0x000ea4000c1e1900 */
[----:B--2---:R-:W-:-:S04]  /*2a60*/  I2FP.F32.S32 R0, R2 ;  /* 0x0000000200007245 */ /* 0x004fc80000201400 */
[----:B------:R-:W-:Y:S01]  /*2a70*/  F2FP.BF16.F32.PACK_AB R0, RZ, R0 ;  /* 0x00000000ff00723e */ /* 0x000fe200000010ff */
[----:B------:R-:W-:Y:S06]  /*2a80*/  BRA `(.L_x_42) ;  /* 0x0000000c006c7947 */ /* 0x000fec0003800000 */
.L_x_43:
[----:B------:R-:W2:Y:S02]  /*2a90*/  LDG.E.U16 R2, desc[UR36][R2.64] ;  /* 0x0000002402027981 */ /* 0x000ea4000c1e1500 */
[----:B--2---:R-:W0:Y:S02]  /*2aa0*/  I2F.S16 R0, R2 ;  /* 0x0000000200007306 */ /* 0x004e240000101400 */
[----:B0-----:R-:W-:Y:S01]  /*2ab0*/  F2FP.BF16.F32.PACK_AB R0, RZ, R0 ;  /* 0x00000000ff00723e */ /* 0x001fe200000010ff */
[----:B------:R-:W-:Y:S06]  /*2ac0*/  BRA `(.L_x_42) ;  /* 0x0000000c005c7947 */ /* 0x000fec0003800000 */
.L_x_38:
        /* <DEDUP_REMOVED lines=9> */
.L_x_46:
[----:B------:R-:W2:Y:S02]  /*2b60*/  LDG.E.U16 R0, desc[UR36][R2.64] ;  /* 0x0000002402007981 */ /* 0x000ea4000c1e1500 */
[----:B--2---:R-:W-:-:S05]  /*2b70*/  HADD2.F32 R0, -RZ, R0.H0_H0 ;  /* 0x20000000ff007230 */ /* 0x004fca0000004100 */
[----:B------:R-:W-:Y:S01]  /*2b80*/  F2FP.BF16.F32.PACK_AB R0, RZ, R0 ;  /* 0x00000000ff00723e */ /* 0x000fe200000010ff */
[----:B------:R-:W-:Y:S06]  /*2b90*/  BRA `(.L_x_42) ;  /* 0x0000000c00287947 */ /* 0x000fec0003800000 */
.L_x_45:
        /* <DEDUP_REMOVED lines=9> */
.L_x_48:
[----:B------:R-:W2:Y:S02]  /*2c30*/  LDG.E.U16 R2, desc[UR36][R2.64] ;  /* 0x0000002402027981 */ /* 0x000ea4000c1e1500 */
[----:B--2---:R-:W-:-:S05]  /*2c40*/  HADD2.F32 R0, -RZ, R2.H0_H0 ;  /* 0x20000002ff007230 */ /* 0x004fca0000004100 */
[----:B------:R-:W-:Y:S01]  /*2c50*/  F2FP.BF16.F32.PACK_AB R0, RZ, R0 ;  /* 0x00000000ff00723e */ /* 0x000fe200000010ff */
[----:B------:R-:W-:Y:S06]  /*2c60*/  BRA `(.L_x_42) ;  /* 0x0000000800f47947 */ /* 0x000fec0003800000 */
.L_x_47:
        /* <DEDUP_REMOVED lines=10> */
[----:B------:R-:W-:Y:S01]  /*2d10*/  F2FP.BF16.F32.PACK_AB R0, RZ, R0 ;  /* 0x00000000ff00723e */ /* 0x000fe200000010ff */
[----:B------:R-:W-:Y:S06]  /*2d20*/  BRA `(.L_x_42) ;  /* 0x0000000800c47947 */ /* 0x000fec0003800000 */
.L_x_37:
        /* <DEDUP_REMOVED lines=11> */
[----:B------:R-:W-:Y:S01]  /*2de0*/  F2FP.BF16.F32.PACK_AB R0, RZ, R0 ;  /* 0x00000000ff00723e */ /* 0x000fe200000010ff */
[----:B------:R-:W-:Y:S06]  /*2df0*/  BRA `(.L_x_42) ;  /* 0x0000000800907947 */ /* 0x000fec0003800000 */
.L_x_51:
        /* <DEDUP_REMOVED lines=12> */
.L_x_50:
        /* <DEDUP_REMOVED lines=13> */
[----:B------:R-:W-:-:S04]  /*2f90*/  VIADDMNMX.U32 R5, R5, R6, 0x4, !PT ;  /* 0x0000000405057446 */ /* 0x000fc80007800006 */
[----:B------:R-:W-:-:S04]  /*2fa0*/  IADD3 R5, PT, PT, R5, -0x4, RZ ;  /* 0xfffffffc05057810 */ /* 0x000fc80007ffe0ff */
[C---:B------:R-:W-:Y:S01]  /*2fb0*/  SHF.L.U32 R6, R4.reuse, R5, RZ ;  /* 0x0000000504067219 */ /* 0x040fe200000006ff */
[----:B------:R-:W-:Y:S02]  /*2fc0*/  IMAD.SHL.U32 R7, R5, 0x800000, RZ ;  /* 0x0080000005077824 */ /* 0x000fe400078e00ff */
[----:B------:R-:W-:-:S03]  /*2fd0*/  VIADD R5, R4, 0x1000000 ;  /* 0x0100000004057836 */ /* 0x000fc60000000000 */
        /* <DEDUP_REMOVED lines=9> */
.L_x_53:
        /* <DEDUP_REMOVED lines=11> */
[----:B------:R-:W-:Y:S01]  /*3120*/  F2FP.BF16.F32.PACK_AB R0, RZ, R0 ;  /* 0x00000000ff00723e */ /* 0x000fe200000010ff */
[----:B------:R-:W-:Y:S06]  /*3130*/  BRA `(.L_x_42) ;  /* 0x0000000400c07947 */ /* 0x000fec0003800000 */
.L_x_52:
[----:B------:R0:W5:Y:S01]  /*3140*/  LDG.E.U16 R0, desc[UR36][R2.64] ;  /* 0x0000002402007981 */ /* 0x000162000c1e1500 */
[----:B------:R-:W-:Y:S05]  /*3150*/  BRA `(.L_x_42) ;  /* 0x0000000400b87947 */ /* 0x000fea0003800000 */
.L_x_49:
        /* <DEDUP_REMOVED lines=10> */
[----:B------:R-:W-:Y:S01]  /*3200*/  F2FP.BF16.F32.PACK_AB R0, RZ, R0 ;  /* 0x00000000ff00723e */ /* 0x000fe200000010ff */
[----:B------:R-:W-:Y:S06]  /*3210*/  BRA `(.L_x_42) ;  /* 0x0000000400887947 */ /* 0x000fec0003800000 */
.L_x_56:
[----:B------:R-:W2:Y:S01]  /*3220*/  LDG.E.U8 R3, desc[UR36][R2.64] ;  /* 0x0000002402037981 */ /* 0x000ea2000c1e1100 */
[----:B------:R-:W-:Y:S01]  /*3230*/  BSSY.RECONVERGENT B0, `(.L_x_57) ;  /* 0x0000018000007945 */ /* 0x000fe20003800200 */
[----:B------:R-:W-:Y:S02]  /*3240*/  MOV R0, RZ ;  /* 0x000000ff00007202 */ /* 0x000fe40000000f00 */
        /* <DEDUP_REMOVED lines=18> */
.L_x_60:
[----:B------:R-:W-:Y:S05]  /*3370*/  BSYNC.RECONVERGENT B1 ;  /* 0x0000000000017941 */ /* 0x000fea0003800200 */
.L_x_59:
[----:B------:R-:W-:Y:S01]  /*3380*/  IMAD.SHL.U32 R0, R0, 0x100000, RZ ;  /* 0x0010000000007824 */ /* 0x000fe200078e00ff */
[----:B------:R-:W-:-:S04]  /*3390*/  LEA R2, R2, 0x3b800000, 0x17 ;  /* 0x3b80000002027811 */ /* 0x000fc800078eb8ff */
[----:B------:R-:W-:-:S07]  /*33a0*/  LOP3.LUT R0, R2, R0, R7, 0xfe, !PT ;  /* 0x0000000002007212 */ /* 0x000fce00078efe07 */
.L_x_58:
[----:B------:R-:W-:Y:S05]  /*33b0*/  BSYNC.RECONVERGENT B0 ;  /* 0x0000000000007941 */ /* 0x000fea0003800200 */
.L_x_57:
[----:B------:R-:W-:Y:S01]  /*33c0*/  F2FP.BF16.F32.PACK_AB R0, RZ, R0 ;  /* 0x00000000ff00723e */ /* 0x000fe200000010ff */
[----:B------:R-:W-:Y:S06]  /*33d0*/  BRA `(.L_x_42) ;  /* 0x0000000400187947 */ /* 0x000fec0003800000 */
.L_x_55:
[----:B------:R-:W2:Y:S01]  /*33e0*/  LDG.E.U8 R3, desc[UR36][R2.64] ;  /* 0x0000002402037981 */ /* 0x000ea2000c1e1100 */
[----:B------:R-:W-:Y:S01]  /*33f0*/  BSSY.RECONVERGENT B0, `(.L_x_61) ;  /* 0x0000018000007945 */ /* 0x000fe20003800200 */
[----:B------:R-:W-:Y:S01]  /*3400*/  IMAD.MOV.U32 R0, RZ, RZ, RZ ;  /* 0x000000ffff007224 */ /* 0x000fe200078e00ff */
[----:B--2---:R-:W-:-:S13]  /*3410*/  ISETP.NE.AND P0, PT, R3, RZ, PT ;  /* 0x000000ff0300720c */ /* 0x004fda0003f05270 */
[----:B------:R-:W-:Y:S05]  /*3420*/  @!P0 BRA `(.L_x_62) ;  /* 0x0000000000508947 */ /* 0x000fea0003800000 */
[----:B------:R-:W-:-:S13]  /*3430*/  ISETP.NE.AND P0, PT, R3, 0x80, PT ;  /* 0x000000800300780c */ /* 0x000fda0003f05270 */
[----:B------:R-:W-:Y:S01]  /*3440*/  @!P0 MOV R0, 0x7f800001 ;  /* 0x7f80000100008802 */ /* 0x000fe20000000f00 */
        /* <DEDUP_REMOVED lines=14> */
.L_x_64:
[----:B------:R-:W-:Y:S05]  /*3530*/  BSYNC.RECONVERGENT B1 ;  /* 0x0000000000017941 */ /* 0x000fea0003800200 */
.L_x_63:
[----:B------:R-:W-:Y:S01]  /*3540*/  IMAD.SHL.U32 R0, R0, 0x200000, RZ ;  /* 0x0020000000007824 */ /* 0x000fe200078e00ff */
[----:B------:R-:W-:-:S04]  /*3550*/  LEA R2, R2, 0x37800000, 0x17 ;  /* 0x3780000002027811 */ /* 0x000fc800078eb8ff */
[----:B------:R-:W-:-:S07]  /*3560*/  LOP3.LUT R0, R2, R0, R7, 0xfe, !PT ;  /* 0x0000000002007212 */ /* 0x000fce00078efe07 */
.L_x_62:
[----:B------:R-:W-:Y:S05]  /*3570*/  BSYNC.RECONVERGENT B0 ;  /* 0x0000000000007941 */ /* 0x000fea0003800200 */
.L_x_61:
[----:B------:R-:W-:Y:S01]  /*3580*/  F2FP.BF16.F32.PACK_AB R0, RZ, R0 ;  /* 0x00000000ff00723e */ /* 0x000fe200000010ff */
[----:B------:R-:W-:Y:S06]  /*3590*/  BRA `(.L_x_42) ;  /* 0x0000000000a87947 */ /* 0x000fec0003800000 */
.L_x_54:
[----:B------:R-:W-:-:S09]  /*35a0*/  UISETP.NE.AND UP0, UPT, UR4, 0x1c, UPT ;  /* 0x0000001c0400788c */ /* 0x000fd2000bf05270 */
[----:B------:R-:W-:Y:S05]  /*35b0*/  BRA.U !UP0, `(.L_x_65) ;  /* 0x0000000108947547 */ /* 0x000fea000b800000 */
[----:B------:R-:W-:-:S09]  /*35c0*/  UISETP.NE.AND UP0, UPT, UR4, 0x1d, UPT ;  /* 0x0000001d0400788c */ /* 0x000fd2000bf05270 */
[----:B------:R-:W-:Y:S05]  /*35d0*/  BRA.U !UP0, `(.L_x_66) ;  /* 0x00000001087c7547 */ /* 0x000fea000b800000 */
[----:B------:R-:W-:-:S09]  /*35e0*/  UISETP.NE.AND UP0, UPT, UR4, 0x2c, UPT ;  /* 0x0000002c0400788c */ /* 0x000fd2000bf05270 */
[----:B------:R-:W-:Y:S05]  /*35f0*/  BRA.U !UP0, `(.L_x_67) ;  /* 0x0000000108487547 */ /* 0x000fea000b800000 */
.L_x_41:
[----:B------:R-:W-:Y:S01]  /*3600*/  MOV R2, 0x0 ;  /* 0x0000000000027802 */ /* 0x000fe20000000f00 */
[----:B------:R-:W0:Y:S01]  /*3610*/  LDCU.64 UR4, c[0x4][0x128] ;  /* 0x01002500ff0477ac */ /* 0x000e220008000a00 */
[----:B------:R-:W-:Y:S02]  /*3620*/  HFMA2 R13, -RZ, RZ, 0, 0 ;  /* 0x00000000ff0d7431 */ /* 0x000fe400000001ff */
[----:B------:R-:W-:Y:S01]  /*3630*/  IMAD.MOV.U32 R8, RZ, RZ, 0x4e ;  /* 0x0000004eff087424 */ /* 0x000fe200078e00ff */
[----:B------:R-:W1:Y:S01]  /*3640*/  LDCU.64 UR6, c[0x4][0x130] ;  /* 0x01002600ff0677ac */ /* 0x000e620008000a00 */
[----:B------:R-:W2:Y:S01]  /*3650*/  LDC.64 R2, c[0x4][R2] ;  /* 0x0100000002027b82 */ /* 0x000ea20000000a00 */
[----:B------:R-:W-:Y:S01]  /*3660*/  IMAD.MOV.U32 R12, RZ, RZ, 0x1 ;  /* 0x00000001ff0c7424 */ /* 0x000fe200078e00ff */
[----:B------:R-:W3:Y:S01]  /*3670*/  LDCU.64 UR8, c[0x4][0x38] ;  /* 0x01000700ff0877ac */ /* 0x000ee20008000a00 */
[----:B0-----:R-:W-:Y:S02]  /*3680*/  IMAD.U32 R4, RZ, RZ, UR4 ;  /* 0x00000004ff047e24 */ /* 0x001fe4000f8e00ff */
[----:B------:R-:W-:Y:S01]  /*3690*/  IMAD.U32 R5, RZ, RZ, UR5 ;  /* 0x00000005ff057e24 */ /* 0x000fe2000f8e00ff */
[----:B-1----:R-:W-:Y:S01]  /*36a0*/  MOV R6, UR6 ;  /* 0x0000000600067c02 */ /* 0x002fe20008000f00 */
[----:B------:R-:W-:-:S02]  /*36b0*/  IMAD.U32 R7, RZ, RZ, UR7 ;  /* 0x00000007ff077e24 */ /* 0x000fc4000f8e00ff */
[----:B---3--:R-:W-:Y:S02]  /*36c0*/  IMAD.U32 R10, RZ, RZ, UR8 ;  /* 0x00000008ff0a7e24 */ /* 0x008fe4000f8e00ff */
[----:B------:R-:W-:-:S07]  /*36d0*/  IMAD.U32 R11, RZ, RZ, UR9 ;  /* 0x00000009ff0b7e24 */ /* 0x000fce000f8e00ff */
[----:B------:R-:W-:-:S07]  /*36e0*/  LEPC R20, `(.L_x_68) ;  /* 0x000000001014794e */ /* 0x000fce0000000000 */
[----:B--2--5:R-:W-:Y:S05]  /*36f0*/  CALL.ABS.NOINC R2 ;  /* 0x0000000002007343 */ /* 0x024fea0003c00000 */
.L_x_68:
[----:B------:R-:W-:Y:S01]  /*3700*/  PRMT R0, RZ, 0x7610, R0 ;  /* 0x00007610ff007816 */ /* 0x000fe20000000000 */
[----:B------:R-:W-:Y:S06]  /*3710*/  BRA `(.L_x_42) ;  /* 0x0000000000487947 */ /* 0x000fec0003800000 */
.L_x_67:
[----:B------:R-:W2:Y:S01]  /*3720*/  LDG.E.U8 R2, desc[UR36][R2.64] ;  /* 0x0000002402027981 */ /* 0x000ea2000c1e1100 */
[----:B------:R-:W-:Y:S01]  /*3730*/  BSSY.RECONVERGENT B0, `(.L_x_69) ;  /* 0x0000007000007945 */ /* 0x000fe20003800200 */
[----:B------:R-:W-:Y:S01]  /*3740*/  IMAD.MOV.U32 R0, RZ, RZ, 0x400000 ;  /* 0x00400000ff007424 */ /* 0x000fe200078e00ff */
[----:B--2---:R-:W-:-:S13]  /*3750*/  ISETP.NE.AND P0, PT, R2, RZ, PT ;  /* 0x000000ff0200720c */ /* 0x004fda0003f05270 */
[----:B------:R-:W-:Y:S05]  /*3760*/  @!P0 BRA `(.L_x_70) ;  /* 0x00000000000c8947 */ /* 0x000fea0003800000 */
[----:B------:R-:W-:-:S13]  /*3770*/  ISETP.NE.AND P0, PT, R2, 0xff, PT ;  /* 0x000000ff0200780c */ /* 0x000fda0003f05270 */
[----:B------:R-:W-:Y:S02]  /*3780*/  @!P0 IMAD.MOV.U32 R0, RZ, RZ, 0x7f800001 ;  /* 0x7f800001ff008424 */ /* 0x000fe400078e00ff */
[----:B------:R-:W-:-:S07]  /*3790*/  @P0 IMAD.SHL.U32 R0, R2, 0x800000, RZ ;  /* 0x0080000002000824 */ /* 0x000fce00078e00ff */
.L_x_70:
[----:B------:R-:W-:Y:S05]  /*37a0*/  BSYNC.RECONVERGENT B0 ;  /* 0x0000000000007941 */ /* 0x000fea0003800200 */
.L_x_69:
[----:B------:R-:W-:Y:S01]  /*37b0*/  F2FP.BF16.F32.PACK_AB R0, RZ, R0 ;  /* 0x00000000ff00723e */ /* 0x000fe200000010ff */
[----:B------:R-:W-:Y:S06]  /*37c0*/  BRA `(.L_x_42) ;  /* 0x00000000001c7947 */ /* 0x000fec0003800000 */
.L_x_66:
[----:B------:R-:W2:Y:S02]  /*37d0*/  LDG.E.64 R2, desc[UR36][R2.64] ;  /* 0x0000002402027981 */ /* 0x000ea4000c1e1b00 */
[----:B--2---:R-:W0:Y:S02]  /*37e0*/  I2F.U64 R0, R2 ;  /* 0x0000000200007312 */ /* 0x004e240000301000 */
[----:B0-----:R-:W-:Y:S01]  /*37f0*/  F2FP.BF16.F32.PACK_AB R0, RZ, R0 ;  /* 0x00000000ff00723e */ /* 0x001fe200000010ff */
[----:B------:R-:W-:Y:S06]  /*3800*/  BRA `(.L_x_42) ;  /* 0x00000000000c7947 */ /* 0x000fec0003800000 */
.L_x_65:
[----:B------:R-:W2:Y:S02]  /*3810*/  LDG.E R2, desc[UR36][R2.64] ;  /* 0x0000002402027981 */ /* 0x000ea4000c1e1900 */
[----:B--2---:R-:W-:-:S04]  /*3820*/  I2FP.F32.U32 R0, R2 ;  /* 0x0000000200007245 */ /* 0x004fc80000201000 */
[----:B------:R-:W-:-:S07]  /*3830*/  F2FP.BF16.F32.PACK_AB R0, RZ, R0 ;  /* 0x00000000ff00723e */ /* 0x000fce00000010ff */
.L_x_42:
[----:B------:R-:W-:Y:S01]  /*3840*/  UISETP.NE.AND UP0, UPT, UR40, URZ, UPT ;  /* 0x000000ff2800728c */ /* 0x000fe2000bf05270 */
[----:B-----5:R-:W-:Y:S02]  /*3850*/  IMAD.U32 R19, R19, 0x10000, RZ ;  /* 0x0001000013137824 */ /* 0x020fe400078e00ff */
[----:B------:R-:W-:-:S06]  /*3860*/  IMAD.U32 R0, R0, 0x10000, RZ ;  /* 0x0001000000007824 */ /* 0x000fcc00078e00ff */
[----:B------:R-:W-:Y:S05]  /*3870*/  BRA.U !UP0, `(.L_x_71) ;  /* 0x0000000108287547 */ /* 0x000fea000b800000 */
[----:B------:R-:W0:Y:S01]  /*3880*/  LDCU.64 UR6, c[0x0][0x600] ;  /* 0x0000c000ff0677ac */ /* 0x000e220008000a00 */
[C---:B------:R-:W-:Y:S01]  /*3890*/  FSETP.GTU.FTZ.AND P0, PT, R0.reuse, RZ, PT ;  /* 0x000000ff0000720b */ /* 0x040fe20003f1c000 */
[----:B------:R-:W1:Y:S01]  /*38a0*/  LDCU UR4, c[0x0][0x608] ;  /* 0x0000c100ff0477ac */ /* 0x000e620008000800 */
[----:B0-----:R-:W-:Y:S01]  /*38b0*/  FADD.FTZ R3, R0, UR6 ;  /* 0x0000000600037e21 */ /* 0x001fe20008010000 */
[----:B-1----:R-:W-:-:S04]  /*38c0*/  FMUL.FTZ R0, R19, UR4 ;  /* 0x0000000413007c20 */ /* 0x002fc80008410000 */
[----:B------:R-:W-:-:S06]  /*38d0*/  FMUL.FTZ R0, R0, R3 ;  /* 0x0000000300007220 */ /* 0x000fcc0000410000 */
[----:B------:R-:W-:-:S05]  /*38e0*/  @P0 FMUL.FTZ R0, R19, UR7 ;  /* 0x0000000713000c20 */ /* 0x000fca0008410000 */
[----:B------:R-:W-:-:S04]  /*38f0*/  F2FP.BF16.F32.PACK_AB R0, RZ, R0 ;  /* 0x00000000ff00723e */ /* 0x000fc800000010ff */
[----:B------:R-:W-:Y:S01]  /*3900*/  PRMT R5, R0, 0x7610, R5 ;  /* 0x0000761000057816 */ /* 0x000fe20000000005 */
[----:B------:R-:W-:Y:S06]  /*3910*/  BRA `(.L_x_72) ;  /* 0x0000000000447947 */ /* 0x000fec0003800000 */
.L_x_71:
[----:B------:R-:W-:Y:S01]  /*3920*/  FSETP.GTU.FTZ.AND P0, PT, R0, RZ, PT ;  /* 0x000000ff0000720b */ /* 0x000fe20003f1c000 */
[----:B------:R-:W-:-:S12]  /*3930*/  BSSY.RECONVERGENT B0, `(.L_x_73) ;  /* 0x000000d000007945 */ /* 0x000fd80003800200 */
[----:B------:R-:W-:Y:S05]  /*3940*/  @P0 BRA `(.L_x_74) ;  /* 0x0000000000240947 */ /* 0x000fea0003800000 */
[----:B------:R-:W1:Y:S01]  /*3950*/  LDCU UR4, c[0x0][0x608] ;  /* 0x0000c100ff0477ac */ /* 0x000e620008000800 */
[----:B------:R-:W2:Y:S01]  /*3960*/  LDCU UR5, c[0x0][0x600] ;  /* 0x0000c000ff0577ac */ /* 0x000ea20008000800 */
[----:B-1----:R-:W-:-:S04]  /*3970*/  FMUL.FTZ R0, R0, UR4 ;  /* 0x0000000400007c20 */ /* 0x002fc80008410000 */
[----:B0-----:R-:W-:Y:S01]  /*3980*/  FMUL.FTZ R2, R0, 1.4426950216293334961 ;  /* 0x3fb8aa3b00027820 */ /* 0x001fe20000410000 */
[----:B------:R-:W-:-:S03]  /*3990*/  FMUL.FTZ R0, R19, UR4 ;  /* 0x0000000413007c20 */ /* 0x000fc60008410000 */
[----:B------:R-:W0:Y:S01]  /*39a0*/  MUFU.EX2 R3, R2 ;  /* 0x0000000200037308 */ /* 0x000e220000000800 */
[----:B--2---:R-:W-:-:S04]  /*39b0*/  FMUL.FTZ R0, R0, UR5 ;  /* 0x0000000500007c20 */ /* 0x004fc80008410000 */
[----:B0-----:R-:W-:Y:S01]  /*39c0*/  FMUL.FTZ R0, R0, R3 ;  /* 0x0000000300007220 */ /* 0x001fe20000410000 */
[----:B------:R-:W-:Y:S06]  /*39d0*/  BRA `(.L_x_75) ;  /* 0x0000000000087947 */ /* 0x000fec0003800000 */
.L_x_74:
[----:B------:R-:W1:Y:S02]  /*39e0*/  LDCU UR4, c[0x0][0x604] ;  /* 0x0000c080ff0477ac */ /* 0x000e640008000800 */
[----:B-1----:R-:W-:-:S07]  /*39f0*/  FMUL.FTZ R0, R19, UR4 ;  /* 0x0000000413007c20 */ /* 0x002fce0008410000 */
.L_x_75:
[----:B------:R-:W-:Y:S05]  /*3a00*/  BSYNC.RECONVERGENT B0 ;  /* 0x0000000000007941 */ /* 0x000fea0003800200 */
.L_x_73:
[----:B------:R-:W-:-:S04]  /*3a10*/  F2FP.BF16.F32.PACK_AB R0, RZ, R0 ;  /* 0x00000000ff00723e */ /* 0x000fc800000010ff */
[----:B------:R-:W-:-:S07]  /*3a20*/  PRMT R5, R0, 0x7610, R5 ;  /* 0x0000761000057816 */ /* 0x000fce0000000005 */
.L_x_72:
[----:B------:R-:W0:Y:S01]  /*3a30*/  LDCU.64 UR6, c[0x0][0x5e8] ;  /* 0x0000bd00ff0677ac */ /* 0x000e220008000a00 */
[----:B------:R-:W-:-:S04]  /*3a40*/  ULOP3.LUT UR4, UR41, 0xff, URZ, 0xc0, !UPT ;  /* 0x000000ff29047892 */ /* 0x000fc8000f8ec0ff */
        /* <DEDUP_REMOVED lines=12> */
[----:B------:R-:W-:-:S06]  /*3b10*/  IMAD.U32 R5, R5, 0x10000, RZ ;  /* 0x0001000005057824 */ /* 0x000fcc00078e00ff */
[----:B------:R-:W0:Y:S02]  /*3b20*/  F2I.FTZ.TRUNC.NTZ R5, R5 ;  /* 0x0000000500057305 */ /* 0x000e24000021f100 */
[----:B0-----:R0:W-:Y:S01]  /*3b30*/  STG.E.U8 desc[UR36][R2.64], R5 ;  /* 0x0000000502007986 */ /* 0x0011e2000c101124 */
[----:B------:R-:W-:Y:S05]  /*3b40*/  BRA `(.L_x_81) ;  /* 0x0000000c00807947 */ /* 0x000fea0003800000 */
.L_x_79:
[----:B------:R-:W-:-:S06]  /*3b50*/  IMAD.U32 R5, R5, 0x10000, RZ ;  /* 0x0001000005057824 */ /* 0x000fcc00078e00ff */
[----:B------:R-:W0:Y:S02]  /*3b60*/  F2I.S64.TRUNC R4, R5 ;  /* 0x0000000500047311 */ /* 0x000e24000020d900 */
[----:B0-----:R0:W-:Y:S01]  /*3b70*/  STG.E.U8 desc[UR36][R2.64], R4 ;  /* 0x0000000402007986 */ /* 0x0011e2000c101124 */
[----:B------:R-:W-:Y:S05]  /*3b80*/  BRA `(.L_x_81) ;  /* 0x0000000c00707947 */ /* 0x000fea0003800000 */
.L_x_78:
[----:B------:R-:W-:-:S09]  /*3b90*/  UISETP.NE.AND UP0, UPT, UR4, 0x2, UPT ;  /* 0x000000020400788c */ /* 0x000fd2000bf05270 */
[----:B------:R-:W-:Y:S05]  /*3ba0*/  BRA.U !UP0, `(.L_x_82) ;  /* 0x0000000108307547 */ /* 0x000fea000b800000 */
[----:B------:R-:W-:-:S09]  /*3bb0*/  UISETP.NE.AND UP0, UPT, UR4, 0x3, UPT ;  /* 0x000000030400788c */ /* 0x000fd2000bf05270 */
[----:B------:R-:W-:Y:S05]  /*3bc0*/  BRA.U !UP0, `(.L_x_83) ;  /* 0x0000000108187547 */ /* 0x000fea000b800000 */
[----:B------:R-:W-:-:S09]  /*3bd0*/  UISETP.NE.AND UP0, UPT, UR4, 0x4, UPT ;  /* 0x000000040400788c */ /* 0x000fd2000bf05270 */
[----:B------:R-:W-:Y:S05]  /*3be0*/  BRA.U UP0, `(.L_x_80) ;  /* 0x0000000900b87547 */ /* 0x000fea000b800000 */
[----:B------:R-:W-:-:S06]  /*3bf0*/  IMAD.U32 R5, R5, 0x10000, RZ ;  /* 0x0001000005057824 */ /* 0x000fcc00078e00ff */
[----:B------:R-:W0:Y:S02]  /*3c00*/  F2I.S64.TRUNC R4, R5 ;  /* 0x0000000500047311 */ /* 0x000e24000020d900 */
[----:B0-----:R0:W-:Y:S01]  /*3c10*/  STG.E.64 desc[UR36][R2.64], R4 ;  /* 0x0000000402007986 */ /* 0x0011e2000c101b24 */
[----:B------:R-:W-:Y:S05]  /*3c20*/  BRA `(.L_x_81) ;  /* 0x0000000c00487947 */ /* 0x000fea0003800000 */
.L_x_83:
[----:B------:R-:W-:-:S06]  /*3c30*/  IMAD.U32 R5, R5, 0x10000, RZ ;  /* 0x0001000005057824 */ /* 0x000fcc00078e00ff */
[----:B------:R-:W0:Y:S02]  /*3c40*/  F2I.FTZ.TRUNC.NTZ R5, R5 ;  /* 0x0000000500057305 */ /* 0x000e24000021f100 */
[----:B0-----:R0:W-:Y:S01]  /*3c50*/  STG.E desc[UR36][R2.64], R5 ;  /* 0x0000000502007986 */ /* 0x0011e2000c101924 */
[----:B------:R-:W-:Y:S05]  /*3c60*/  BRA `(.L_x_81) ;  /* 0x0000000c00387947 */ /* 0x000fea0003800000 */
.L_x_82:
[----:B------:R-:W-:-:S06]  /*3c70*/  IMAD.U32 R5, R5, 0x10000, RZ ;  /* 0x0001000005057824 */ /* 0x000fcc00078e00ff */
[----:B------:R-:W0:Y:S02]  /*3c80*/  F2I.FTZ.TRUNC.NTZ R5, R5 ;  /* 0x0000000500057305 */ /* 0x000e24000021f100 */
[----:B0-----:R0:W-:Y:S01]  /*3c90*/  STG.E.U16 desc[UR36][R2.64], R5 ;  /* 0x0000000502007986 */ /* 0x0011e2000c101524 */
[----:B------:R-:W-:Y:S05]  /*3ca0*/  BRA `(.L_x_81) ;  /* 0x0000000c00287947 */ /* 0x000fea0003800000 */
.L_x_77:
[----:B------:R-:W-:-:S09]  /*3cb0*/  UISETP.GT.AND UP0, UPT, UR4, 0x6, UPT ;  /* 0x000000060400788c */ /* 0x000fd2000bf04270 */
[----:B------:R-:W-:Y:S05]  /*3cc0*/  BRA.U UP0, `(.L_x_84) ;  /* 0x00000001002c7547 */ /* 0x000fea000b800000 */
[----:B------:R-:W-:-:S09]  /*3cd0*/  UISETP.NE.AND UP0, UPT, UR4, 0x5, UPT ;  /* 0x000000050400788c */ /* 0x000fd2000bf05270 */
[----:B------:R-:W-:Y:S05]  /*3ce0*/  BRA.U !UP0, `(.L_x_85) ;  /* 0x0000000108147547 */ /* 0x000fea000b800000 */
[----:B------:R-:W-:-:S09]  /*3cf0*/  UISETP.NE.AND UP0, UPT, UR4, 0x6, UPT ;  /* 0x000000060400788c */ /* 0x000fd2000bf05270 */
[----:B------:R-:W-:Y:S05]  /*3d00*/  BRA.U UP0, `(.L_x_80) ;  /* 0x0000000900707547 */ /* 0x000fea000b800000 */
[----:B------:R-:W-:-:S05]  /*3d10*/  SHF.L.U32 R5, R5, 0x10, RZ ;  /* 0x0000001005057819 */ /* 0x000fca00000006ff */
[----:B------:R0:W-:Y:S01]  /*3d20*/  STG.E desc[UR36][R2.64], R5 ;  /* 0x0000000502007986 */ /* 0x0001e2000c101924 */
[----:B------:R-:W-:Y:S05]  /*3d30*/  BRA `(.L_x_81) ;  /* 0x0000000c00047947 */ /* 0x000fea0003800000 */
.L_x_85:
[----:B------:R-:W-:-:S05]  /*3d40*/  IMAD.U32 R0, R5, 0x10000, RZ ;  /* 0x0001000005007824 */ /* 0x000fca00078e00ff */
[----:B------:R-:W-:-:S05]  /*3d50*/  F2FP.F16.F32.PACK_AB R0, RZ, R0 ;  /* 0x00000000ff00723e */ /* 0x000fca00000000ff */
[----:B------:R0:W-:Y:S01]  /*3d60*/  STG.E.U16 desc[UR36][R2.64], R0 ;  /* 0x0000000002007986 */ /* 0x0001e2000c101524 */
[----:B------:R-:W-:Y:S05]  /*3d70*/  BRA `(.L_x_81) ;  /* 0x0000000800f47947 */ /* 0x000fea0003800000 */
.L_x_84:
[----:B------:R-:W-:-:S09]  /*3d80*/  UISETP.NE.AND UP0, UPT, UR4, 0x7, UPT ;  /* 0x000000070400788c */ /* 0x000fd2000bf05270 */
[----:B------:R-:W-:Y:S05]  /*3d90*/  BRA.U !UP0, `(.L_x_86) ;  /* 0x0000000108347547 */ /* 0x000fea000b800000 */
[----:B------:R-:W-:-:S09]  /*3da0*/  UISETP.NE.AND UP0, UPT, UR4, 0x8, UPT ;  /* 0x000000080400788c */ /* 0x000fd2000bf05270 */
[----:B------:R-:W-:Y:S05]  /*3db0*/  BRA.U !UP0, `(.L_x_87) ;  /* 0x0000000108187547 */ /* 0x000fea000b800000 */
[----:B------:R-:W-:-:S09]  /*3dc0*/  UISETP.NE.AND UP0, UPT, UR4, 0x9, UPT ;  /* 0x000000090400788c */ /* 0x000fd2000bf05270 */
[----:B------:R-:W-:Y:S05]  /*3dd0*/  BRA.U UP0, `(.L_x_80) ;  /* 0x00000009003c7547 */ /* 0x000fea000b800000 */
[----:B------:R-:W-:Y:S02]  /*3de0*/  IMAD.U32 R4, R5, 0x10000, RZ ;  /* 0x0001000005047824 */ /* 0x000fe400078e00ff */
[----:B------:R-:W-:-:S05]  /*3df0*/  IMAD.MOV.U32 R5, RZ, RZ, RZ ;  /* 0x000000ffff057224 */ /* 0x000fca00078e00ff */
[----:B------:R0:W-:Y:S01]  /*3e00*/  STG.E.64 desc[UR36][R2.64], R4 ;  /* 0x0000000402007986 */ /* 0x0001e2000c101b24 */
[----:B------:R-:W-:Y:S05]  /*3e10*/  BRA `(.L_x_81) ;  /* 0x0000000800cc7947 */ /* 0x000fea0003800000 */
.L_x_87:
[----:B------:R-:W-:-:S05]  /*3e20*/  IMAD.U32 R5, R5, 0x10000, RZ ;  /* 0x0001000005057824 */ /* 0x000fca00078e00ff */
[----:B------:R-:W-:-:S04]  /*3e30*/  F2FP.F16.F32.PACK_AB R5, RZ, R5 ;  /* 0x00000005ff05723e */ /* 0x000fc800000000ff */
[----:B------:R-:W-:-:S05]  /*3e40*/  PRMT R5, R5, 0x5410, RZ ;  /* 0x0000541005057816 */ /* 0x000fca00000000ff */
[----:B------:R0:W-:Y:S01]  /*3e50*/  STG.E desc[UR36][R2.64], R5 ;  /* 0x0000000502007986 */ /* 0x0001e2000c101924 */
[----:B------:R-:W-:Y:S05]  /*3e60*/  BRA `(.L_x_81) ;  /* 0x0000000800b87947 */ /* 0x000fea0003800000 */
.L_x_86:
[----:B------:R-:W-:-:S04]  /*3e70*/  IMAD.U32 R4, R5, 0x10000, RZ ;  /* 0x0001000005047824 */ /* 0x000fc800078e00ff */
[----:B------:R-:W-:-:S06]  /*3e80*/  FMUL.FTZ R4, R4, 1 ;  /* 0x3f80000004047820 */ /* 0x000fcc0000410000 */
[----:B------:R-:W0:Y:S02]  /*3e90*/  F2F.F64.F32 R4, R4 ;  /* 0x0000000400047310 */ /* 0x000e240000201800 */
[----:B0-----:R0:W-:Y:S01]  /*3ea0*/  STG.E.64 desc[UR36][R2.64], R4 ;  /* 0x0000000402007986 */ /* 0x0011e2000c101b24 */
[----:B------:R-:W-:Y:S05]  /*3eb0*/  BRA `(.L_x_81) ;  /* 0x0000000800a47947 */ /* 0x000fea0003800000 */
.L_x_76:
        /* <DEDUP_REMOVED lines=8> */
[----:B------:R-:W-:-:S04]  /*3f40*/  SHF.L.U32 R5, R5, 0x10, RZ ;  /* 0x0000001005057819 */ /* 0x000fc800000006ff */
[----:B------:R-:W-:-:S04]  /*3f50*/  FSETP.NEU.FTZ.AND P0, PT, R5, RZ, PT ;  /* 0x000000ff0500720b */ /* 0x000fc80003f1d000 */
[----:B------:R-:W-:-:S05]  /*3f60*/  SEL R5, RZ, 0x1, !P0 ;  /* 0x00000001ff057807 */ /* 0x000fca0004000000 */
[----:B------:R0:W-:Y:S01]  /*3f70*/  STG.E.U8 desc[UR36][R2.64], R5 ;  /* 0x0000000502007986 */ /* 0x0001e2000c101124 */
[----:B------:R-:W-:Y:S05]  /*3f80*/  BRA `(.L_x_81) ;  /* 0x0000000800707947 */ /* 0x000fea0003800000 */
.L_x_90:
[----:B------:R-:W-:Y:S01]  /*3f90*/  IMAD.U32 R5, R5, 0x10000, RZ ;  /* 0x0001000005057824 */ /* 0x000fe200078e00ff */
[----:B------:R-:W-:-:S03]  /*3fa0*/  CS2R R6, SRZ ;  /* 0x0000000000067805 */ /* 0x000fc6000001ff00 */
[----:B------:R-:W-:-:S06]  /*3fb0*/  FMUL.FTZ R5, R5, 1 ;  /* 0x3f80000005057820 */ /* 0x000fcc0000410000 */
[----:B------:R-:W0:Y:S02]  /*3fc0*/  F2F.F64.F32 R4, R5 ;  /* 0x0000000500047310 */ /* 0x000e240000201800 */
[----:B0-----:R0:W-:Y:S01]  /*3fd0*/  STG.E.128 desc[UR36][R2.64], R4 ;  /* 0x0000000402007986 */ /* 0x0011e2000c101d24 */
[----:B------:R-:W-:Y:S05]  /*3fe0*/  BRA `(.L_x_81) ;  /* 0x0000000800587947 */ /* 0x000fea0003800000 */
.L_x_89:
[----:B------:R-:W-:-:S09]  /*3ff0*/  UISETP.NE.AND UP0, UPT, UR4, 0xf, UPT ;  /* 0x0000000f0400788c */ /* 0x000fd2000bf05270 */
[----:B------:R-:W-:Y:S05]  /*4000*/  BRA.U !UP0, `(.L_x_91) ;  /* 0x0000000108a07547 */ /* 0x000fea000b800000 */
[----:B------:R-:W-:-:S09]  /*4010*/  UISETP.NE.AND UP0, UPT, UR4, 0x17, UPT ;  /* 0x000000170400788c */ /* 0x000fd2000bf05270 */
[----:B------:R-:W-:Y:S05]  /*4020*/  BRA.U !UP0, `(.L_x_92) ;  /* 0x00000001084c7547 */ /* 0x000fea000b800000 */
[----:B------:R-:W-:-:S09]  /*4030*/  UISETP.NE.AND UP0, UPT, UR4, 0x18, UPT ;  /* 0x000000180400788c */ /* 0x000fd2000bf05270 */
[----:B------:R-:W-:Y:S05]  /*4040*/  BRA.U UP0, `(.L_x_80) ;  /* 0x0000000500a07547 */ /* 0x000fea000b800000 */
[----:B------:R-:W-:Y:S01]  /*4050*/  IMAD.U32 R7, R5, 0x10000, RZ ;  /* 0x0001000005077824 */ /* 0x000fe200078e00ff */
[----:B------:R-:W-:Y:S01]  /*4060*/  BSSY.RECONVERGENT B0, `(.L_x_93) ;  /* 0x000000c000007945 */ /* 0x000fe20003800200 */
[----:B------:R-:W-:-:S03]  /*4070*/  IMAD.MOV.U32 R0, RZ, RZ, 0x7f ;  /* 0x0000007fff007424 */ /* 0x000fc600078e00ff */
[----:B------:R-:W-:Y:S02]  /*4080*/  LOP3.LUT R6, R7, 0x7fffffff, RZ, 0xc0, !PT ;  /* 0x7fffffff07067812 */ /* 0x000fe400078ec0ff */
[----:B------:R-:W-:Y:S02]  /*4090*/  SHF.R.U32.HI R5, RZ, 0x18, R7 ;  /* 0x00000018ff057819 */ /* 0x000fe40000011607 */
[----:B------:R-:W-:-:S13]  /*40a0*/  ISETP.GT.U32.AND P0, PT, R6, 0x43efffff, PT ;  /* 0x43efffff0600780c */ /* 0x000fda0003f04070 */
[----:B------:R-:W-:Y:S05]  /*40b0*/  @P0 BRA `(.L_x_94) ;  /* 0x0000000000180947 */ /* 0x000fea0003800000 */
[----:B------:R-:W-:-:S13]  /*40c0*/  ISETP.GT.U32.AND P0, PT, R6, 0x3c7fffff, PT ;  /* 0x3c7fffff0600780c */ /* 0x000fda0003f04070 */
[----:B------:R-:W-:-:S04]  /*40d0*/  @P0 SHF.R.U32.HI R0, RZ, 0x14, R7 ;  /* 0x00000014ff000819 */ /* 0x000fc80000011607 */
[----:B------:R-:W-:Y:S01]  /*40e0*/  @P0 LOP3.LUT R4, R0, 0x1, RZ, 0xc0, !PT ;  /* 0x0000000100040812 */ /* 0x000fe200078ec0ff */
[----:B------:R-:W-:-:S03]  /*40f0*/  @!P0 FADD.FTZ R0, R6, 16384 ;  /* 0x4680000006008421 */ /* 0x000fc60000010000 */
[----:B------:R-:W-:-:S04]  /*4100*/  @P0 IADD3 R4, PT, PT, R7, 0x407ffff, R4 ;  /* 0x0407ffff07040810 */ /* 0x000fc80007ffe004 */
[----:B------:R-:W-:-:S07]  /*4110*/  @P0 SHF.R.U32.HI R0, RZ, 0x14, R4 ;  /* 0x00000014ff000819 */ /* 0x000fce0000011604 */
.L_x_94:
[----:B------:R-:W-:Y:S05]  /*4120*/  BSYNC.RECONVERGENT B0 ;  /* 0x0000000000007941 */ /* 0x000fea0003800200 */
.L_x_93:
[----:B------:R-:W-:-:S05]  /*4130*/  LOP3.LUT R5, R0, 0x80, R5, 0xf8, !PT ;  /* 0x0000008000057812 */ /* 0x000fca00078ef805 */
[----:B------:R0:W-:Y:S01]  /*4140*/  STG.E.U8 desc[UR36][R2.64], R5 ;  /* 0x0000000502007986 */ /* 0x0001e2000c101124 */
[----:B------:R-:W-:Y:S05]  /*4150*/  BRA `(.L_x_81) ;  /* 0x0000000400fc7947 */ /* 0x000fea0003800000 */
.L_x_92:
[----:B------:R-:W-:Y:S01]  /*4160*/  IMAD.U32 R7, R5, 0x10000, RZ ;  /* 0x0001000005077824 */ /* 0x000fe200078e00ff */
[----:B------:R-:W-:Y:S04]  /*4170*/  BSSY.RECONVERGENT B0, `(.L_x_95) ;  /* 0x000000e000007945 */ /* 0x000fe80003800200 */
[----:B------:R-:W-:Y:S02]  /*4180*/  LOP3.LUT R6, R7, 0x7fffffff, RZ, 0xc0, !PT ;  /* 0x7fffffff07067812 */ /* 0x000fe400078ec0ff */
[----:B------:R-:W-:Y:S02]  /*4190*/  SHF.R.U32.HI R5, RZ, 0x18, R7 ;  /* 0x00000018ff057819 */ /* 0x000fe40000011607 */
[----:B------:R-:W-:-:S13]  /*41a0*/  ISETP.GE.U32.AND P1, PT, R6, 0x47800000, PT ;  /* 0x478000000600780c */ /* 0x000fda0003f26070 */
[----:B------:R-:W-:Y:S01]  /*41b0*/  @P1 IMAD.MOV.U32 R0, RZ, RZ, 0x7f ;  /* 0x0000007fff001424 */ /* 0x000fe200078e00ff */
[----:B------:R-:W-:-:S04]  /*41c0*/  @P1 ISETP.GT.U32.AND P0, PT, R6, 0x7f800000, PT ;  /* 0x7f8000000600180c */ /* 0x000fc80003f04070 */
[----:B------:R-:W-:Y:S01]  /*41d0*/  @P1 SEL R0, R0, 0x7c, P0 ;  /* 0x0000007c00001807 */ /* 0x000fe20000000000 */
[----:B------:R-:W-:Y:S08]  /*41e0*/  @P1 BRA `(.L_x_96) ;  /* 0x0000000000181947 */ /* 0x000ff00003800000 */
[----:B------:R-:W-:-:S13]  /*41f0*/  ISETP.GT.U32.AND P0, PT, R6, 0x387fffff, PT ;  /* 0x387fffff0600780c */ /* 0x000fda0003f04070 */
[----:B------:R-:W-:-:S04]  /*4200*/  @P0 SHF.R.U32.HI R0, RZ, 0x15, R7 ;  /* 0x00000015ff000819 */ /* 0x000fc80000011607 */
[----:B------:R-:W-:Y:S01]  /*4210*/  @P0 LOP3.LUT R4, R0, 0x1, RZ, 0xc0, !PT ;  /* 0x0000000100040812 */ /* 0x000fe200078ec0ff */
[----:B------:R-:W-:-:S03]  /*4220*/  @!P0 FADD.FTZ R0, R6, 128 ;  /* 0x4300000006008421 */ /* 0x000fc60000010000 */
[----:B------:R-:W-:-:S04]  /*4230*/  @P0 IADD3 R4, PT, PT, R7, 0x80fffff, R4 ;  /* 0x080fffff07040810 */ /* 0x000fc80007ffe004 */
[----:B------:R-:W-:-:S07]  /*4240*/  @P0 SHF.R.U32.HI R0, RZ, 0x15, R4 ;  /* 0x00000015ff000819 */ /* 0x000fce0000011604 */
.L_x_96:
[----:B------:R-:W-:Y:S05]  /*4250*/  BSYNC.RECONVERGENT B0 ;  /* 0x0000000000007941 */ /* 0x000fea0003800200 */
.L_x_95:
[----:B------:R-:W-:-:S05]  /*4260*/  LOP3.LUT R5, R0, 0x80, R5, 0xf8, !PT ;  /* 0x0000008000057812 */ /* 0x000fca00078ef805 */
[----:B------:R0:W-:Y:S01]  /*4270*/  STG.E.U8 desc[UR36][R2.64], R5 ;  /* 0x0000000502007986 */ /* 0x0001e2000c101124 */
[----:B------:R-:W-:Y:S05]  /*4280*/  BRA `(.L_x_81) ;  /* 0x0000000400b07947 */ /* 0x000fea0003800000 */
.L_x_91:
[----:B------:R0:W-:Y:S01]  /*4290*/  STG.E.U16 desc[UR36][R2.64], R5 ;  /* 0x0000000502007986 */ /* 0x0001e2000c101524 */
[----:B------:R-:W-:Y:S05]  /*42a0*/  BRA `(.L_x_81) ;  /* 0x0000000400a87947 */ /* 0x000fea0003800000 */
.L_x_88:
        /* <DEDUP_REMOVED lines=8> */
[----:B------:R-:W-:-:S06]  /*4330*/  SHF.L.U32 R5, R5, 0x10, RZ ;  /* 0x0000001005057819 */ /* 0x000fcc00000006ff */
[----:B------:R-:W0:Y:S02]  /*4340*/  F2I.FTZ.U32.TRUNC.NTZ R5, R5 ;  /* 0x0000000500057305 */ /* 0x000e24000021f000 */
[----:B0-----:R0:W-:Y:S01]  /*4350*/  STG.E.U16 desc[UR36][R2.64], R5 ;  /* 0x0000000502007986 */ /* 0x0011e2000c101524 */
[----:B------:R-:W-:Y:S05]  /*4360*/  BRA `(.L_x_81) ;  /* 0x0000000400787947 */ /* 0x000fea0003800000 */
.L_x_99:
[----:B------:R-:W-:Y:S01]  /*4370*/  IMAD.U32 R5, R5, 0x10000, RZ ;  /* 0x0001000005057824 */ /* 0x000fe200078e00ff */
[----:B------:R-:W-:Y:S01]  /*4380*/  BSSY.RECONVERGENT B0, `(.L_x_100) ;  /* 0x0000014000007945 */ /* 0x000fe20003800200 */
[----:B------:R-:W-:-:S03]  /*4390*/  IMAD.MOV.U32 R0, RZ, RZ, 0x80 ;  /* 0x00000080ff007424 */ /* 0x000fc600078e00ff */
[----:B------:R-:W-:-:S04]  /*43a0*/  LOP3.LUT R4, R5, 0x7fffffff, RZ, 0xc0, !PT ;  /* 0x7fffffff05047812 */ /* 0x000fc800078ec0ff */
[----:B------:R-:W-:-:S13]  /*43b0*/  ISETP.GT.U32.AND P0, PT, R4, 0x437fffff, PT ;  /* 0x437fffff0400780c */ /* 0x000fda0003f04070 */
[----:B------:R-:W-:Y:S05]  /*43c0*/  @P0 BRA `(.L_x_101) ;  /* 0x00000000003c0947 */ /* 0x000fea0003800000 */
[----:B------:R-:W-:-:S13]  /*43d0*/  ISETP.GT.U32.AND P0, PT, R4, 0x3bffffff, PT ;  /* 0x3bffffff0400780c */ /* 0x000fda0003f04070 */
[----:B------:R-:W-:Y:S05]  /*43e0*/  @P0 BRA `(.L_x_102) ;  /* 0x0000000000140947 */ /* 0x000fea0003800000 */
[----:B------:R-:W-:-:S05]  /*43f0*/  FADD.FTZ R0, R4, 8192 ;  /* 0x4600000004007421 */ /* 0x000fca0000010000 */
[----:B------:R-:W-:Y:S02]  /*4400*/  LOP3.LUT P0, R4, R0, 0xff, RZ, 0xc0, !PT ;  /* 0x000000ff00047812 */ /* 0x000fe4000780c0ff */
[----:B------:R-:W-:-:S11]  /*4410*/  PRMT R0, RZ, 0x7610, R0 ;  /* 0x00007610ff007816 */ /* 0x000fd60000000000 */
[----:B------:R-:W-:Y:S05]  /*4420*/  @!P0 BRA `(.L_x_101) ;  /* 0x0000000000248947 */ /* 0x000fea0003800000 */
[----:B------:R-:W-:Y:S05]  /*4430*/  BRA `(.L_x_103) ;  /* 0x0000000000147947 */ /* 0x000fea0003800000 */
.L_x_102:
[----:B------:R-:W-:-:S04]  /*4440*/  SHF.R.U32.HI R0, RZ, 0x14, R5 ;  /* 0x00000014ff007819 */ /* 0x000fc80000011605 */
[----:B------:R-:W-:-:S04]  /*4450*/  LOP3.LUT R0, R0, 0x1, RZ, 0xc0, !PT ;  /* 0x0000000100007812 */ /* 0x000fc800078ec0ff */
[----:B------:R-:W-:-:S04]  /*4460*/  IADD3 R0, PT, PT, R5, 0x487ffff, R0 ;  /* 0x0487ffff05007810 */ /* 0x000fc80007ffe000 */
[----:B------:R-:W-:-:S04]  /*4470*/  SHF.R.U32.HI R0, RZ, 0x14, R0 ;  /* 0x00000014ff007819 */ /* 0x000fc80000011600 */
[----:B------:R-:W-:-:S07]  /*4480*/  LOP3.LUT R4, R0, 0xff, RZ, 0xc0, !PT ;  /* 0x000000ff00047812 */ /* 0x000fce00078ec0ff */
.L_x_103:
[----:B------:R-:W-:-:S04]  /*4490*/  SHF.R.U32.HI R5, RZ, 0x18, R5 ;  /* 0x00000018ff057819 */ /* 0x000fc80000011605 */
[----:B------:R-:W-:-:S04]  /*44a0*/  LOP3.LUT R4, R4, 0x80, R5, 0xf8, !PT ;  /* 0x0000008004047812 */ /* 0x000fc800078ef805 */
[----:B------:R-:W-:-:S07]  /*44b0*/  PRMT R0, R4, 0x7610, R0 ;  /* 0x0000761004007816 */ /* 0x000fce0000000000 */
.L_x_101:
[----:B------:R-:W-:Y:S05]  /*44c0*/  BSYNC.RECONVERGENT B0 ;  /* 0x0000000000007941 */ /* 0x000fea0003800200 */
.L_x_100:
[----:B------:R1:W-:Y:S01]  /*44d0*/  STG.E.U8 desc[UR36][R2.64], R0 ;  /* 0x0000000002007986 */ /* 0x0003e2000c101124 */
[----:B------:R-:W-:Y:S05]  /*44e0*/  BRA `(.L_x_81) ;  /* 0x0000000400187947 */ /* 0x000fea0003800000 */
.L_x_98:
        /* <DEDUP_REMOVED lines=13> */
.L_x_106:
[----:B------:R-:W-:-:S04]  /*45c0*/  SHF.R.U32.HI R0, RZ, 0x15, R5 ;  /* 0x00000015ff007819 */ /* 0x000fc80000011605 */
[----:B------:R-:W-:-:S04]  /*45d0*/  LOP3.LUT R0, R0, 0x1, RZ, 0xc0, !PT ;  /* 0x0000000100007812 */ /* 0x000fc800078ec0ff */
[----:B------:R-:W-:-:S04]  /*45e0*/  IADD3 R0, PT, PT, R5, 0x88fffff, R0 ;  /* 0x088fffff05007810 */ /* 0x000fc80007ffe000 */
[----:B------:R-:W-:-:S04]  /*45f0*/  SHF.R.U32.HI R0, RZ, 0x15, R0 ;  /* 0x00000015ff007819 */ /* 0x000fc80000011600 */
[----:B------:R-:W-:-:S07]  /*4600*/  LOP3.LUT R4, R0, 0xff, RZ, 0xc0, !PT ;  /* 0x000000ff00047812 */ /* 0x000fce00078ec0ff */
.L_x_107:
[----:B------:R-:W-:-:S04]  /*4610*/  SHF.R.U32.HI R5, RZ, 0x18, R5 ;  /* 0x00000018ff057819 */ /* 0x000fc80000011605 */
[----:B------:R-:W-:-:S04]  /*4620*/  LOP3.LUT R4, R4, 0x80, R5, 0xf8, !PT ;  /* 0x0000008004047812 */ /* 0x000fc800078ef805 */
[----:B------:R-:W-:-:S07]  /*4630*/  PRMT R0, R4, 0x7610, R0 ;  /* 0x0000761004007816 */ /* 0x000fce0000000000 */
.L_x_105:
[----:B------:R-:W-:Y:S05]  /*4640*/  BSYNC.RECONVERGENT B0 ;  /* 0x0000000000007941 */ /* 0x000fea0003800200 */
.L_x_104:
[----:B------:R2:W-:Y:S01]  /*4650*/  STG.E.U8 desc[UR36][R2.64], R0 ;  /* 0x0000000002007986 */ /* 0x0005e2000c101124 */
[----:B------:R-:W-:Y:S05]  /*4660*/  BRA `(.L_x_81) ;  /* 0x0000000000b87947 */ /* 0x000fea0003800000 */
.L_x_97:
[----:B------:R-:W-:-:S09]  /*4670*/  UISETP.NE.AND UP0, UPT, UR4, 0x1c, UPT ;  /* 0x0000001c0400788c */ /* 0x000fd2000bf05270 */
[----:B------:R-:W-:Y:S05]  /*4680*/  BRA.U !UP0, `(.L_x_108) ;  /* 0x0000000108a47547 */ /* 0x000fea000b800000 */
[----:B------:R-:W-:-:S09]  /*4690*/  UISETP.NE.AND UP0, UPT, UR4, 0x1d, UPT ;  /* 0x0000001d0400788c */ /* 0x000fd2000bf05270 */
[----:B------:R-:W-:Y:S05]  /*46a0*/  BRA.U !UP0, `(.L_x_109) ;  /* 0x00000001088c7547 */ /* 0x000fea000b800000 */
[----:B------:R-:W-:-:S09]  /*46b0*/  UISETP.NE.AND UP0, UPT, UR4, 0x2c, UPT ;  /* 0x0000002c0400788c */ /* 0x000fd2000bf05270 */
[----:B------:R-:W-:Y:S05]  /*46c0*/  BRA.U !UP0, `(.L_x_110) ;  /* 0x0000000108447547 */ /* 0x000fea000b800000 */
.L_x_80:
[----:B------:R-:W-:Y:S01]  /*46d0*/  MOV R0, 0x0 ;  /* 0x0000000000007802 */ /* 0x000fe20000000f00 */
[----:B------:R-:W0:Y:S01]  /*46e0*/  LDCU.64 UR6, c[0x4][0x128] ;  /* 0x01002500ff0677ac */ /* 0x000e220008000a00 */
[----:B------:R-:W-:Y:S02]  /*46f0*/  HFMA2 R12, -RZ, RZ, 0, 5.9604644775390625e-08 ;  /* 0x00000001ff0c7431 */ /* 0x000fe400000001ff */
[----:B------:R-:W-:Y:S01]  /*4700*/  IMAD.MOV.U32 R8, RZ, RZ, 0x65 ;  /* 0x00000065ff087424 */ /* 0x000fe200078e00ff */
[----:B------:R1:W2:Y:S01]  /*4710*/  LDC.64 R2, c[0x4][R0] ;  /* 0x0100000000027b82 */ /* 0x0002a20000000a00 */
[----:B------:R-:W3:Y:S01]  /*4720*/  LDCU.64 UR8, c[0x4][0x130] ;  /* 0x01002600ff0877ac */ /* 0x000ee20008000a00 */
[----:B------:R-:W-:Y:S01]  /*4730*/  IMAD.MOV.U32 R13, RZ, RZ, RZ ;  /* 0x000000ffff0d7224 */ /* 0x000fe200078e00ff */
[----:B------:R-:W4:Y:S01]  /*4740*/  LDCU.64 UR4, c[0x4][0x40] ;  /* 0x01000800ff0477ac */ /* 0x000f220008000a00 */
[----:B0-----:R-:W-:Y:S01]  /*4750*/  IMAD.U32 R4, RZ, RZ, UR6 ;  /* 0x00000006ff047e24 */ /* 0x001fe2000f8e00ff */
[----:B------:R-:W-:Y:S01]  /*4760*/  MOV R5, UR7 ;  /* 0x0000000700057c02 */ /* 0x000fe20008000f00 */
[----:B---3--:R-:W-:-:S02]  /*4770*/  IMAD.U32 R6, RZ, RZ, UR8 ;  /* 0x00000008ff067e24 */ /* 0x008fc4000f8e00ff */
[----:B------:R-:W-:Y:S02]  /*4780*/  IMAD.U32 R7, RZ, RZ, UR9 ;  /* 0x00000009ff077e24 */ /* 0x000fe4000f8e00ff */
[----:B----4-:R-:W-:Y:S02]  /*4790*/  IMAD.U32 R10, RZ, RZ, UR4 ;  /* 0x00000004ff0a7e24 */ /* 0x010fe4000f8e00ff */
[----:B-1----:R-:W-:-:S07]  /*47a0*/  IMAD.U32 R11, RZ, RZ, UR5 ;  /* 0x00000005ff0b7e24 */ /* 0x002fce000f8e00ff */
[----:B------:R-:W-:-:S07]  /*47b0*/  LEPC R20, `(.L_x_111) ;  /* 0x000000001014794e */ /* 0x000fce0000000000 */
[----:B--2---:R-:W-:Y:S05]  /*47c0*/  CALL.ABS.NOINC R2 ;  /* 0x0000000002007343 */ /* 0x004fea0003c00000 */
.L_x_111:
[----:B------:R-:W-:Y:S05]  /*47d0*/  BRA `(.L_x_81) ;  /* 0x00000000005c7947 */ /* 0x000fea0003800000 */
.L_x_110:
[----:B------:R-:W-:-:S05]  /*47e0*/  IMAD.U32 R5, R5, 0x10000, RZ ;  /* 0x0001000005057824 */ /* 0x000fca00078e00ff */
[----:B------:R-:W-:-:S04]  /*47f0*/  SHF.R.U32.HI R6, RZ, 0x17, R5 ;  /* 0x00000017ff067819 */ /* 0x000fc80000011605 */
[----:B------:R-:W-:-:S04]  /*4800*/  LOP3.LUT R4, R6, 0xff, RZ, 0xc0, !PT ;  /* 0x000000ff06047812 */ /* 0x000fc800078ec0ff */
[----:B------:R-:W-:-:S13]  /*4810*/  ISETP.NE.AND P1, PT, R4, 0xff, PT ;  /* 0x000000ff0400780c */ /* 0x000fda0003f25270 */
[--C-:B------:R-:W-:Y:S02]  /*4820*/  @P1 SHF.R.U32.HI R0, RZ, 0x16, R5.reuse ;  /* 0x00000016ff001819 */ /* 0x100fe40000011605 */
[----:B------:R-:W-:Y:S01]  /*4830*/  @P1 LOP3.LUT P0, RZ, R4, 0x3fffff, R5, 0xf8, !PT ;  /* 0x003fffff04ff1812 */ /* 0x000fe2000780f805 */
[----:B------:R-:W-:Y:S01]  /*4840*/  IMAD.MOV.U32 R5, RZ, RZ, 0xff ;  /* 0x000000ffff057424 */ /* 0x000fe200078e00ff */
[----:B------:R-:W-:-:S04]  /*4850*/  @P1 LOP3.LUT R0, R0, 0x1, RZ, 0xc0, !PT ;  /* 0x0000000100001812 */ /* 0x000fc800078ec0ff */
[----:B------:R-:W-:Y:S01]  /*4860*/  @P1 ISETP.EQ.U32.AND P2, PT, R0, 0x1, P0 ;  /* 0x000000010000180c */ /* 0x000fe20000742070 */
[----:B------:R-:W-:Y:S01]  /*4870*/  @P1 VIADD R0, R6, 0x1 ;  /* 0x0000000106001836 */ /* 0x000fe20000000000 */
[----:B------:R-:W-:Y:S02]  /*4880*/  PLOP3.LUT P0, PT, PT, PT, PT, 0x80, 0x8 ;  /* 0x000000000008781c */ /* 0x000fe40003f0f070 */
[----:B------:R-:W-:-:S13]  /*4890*/  @P1 PLOP3.LUT P0, PT, P2, PT, PT, 0x80, 0x8 ;  /* 0x000000000008181c */ /* 0x000fda000170f070 */
[----:B------:R-:W-:-:S05]  /*48a0*/  @!P0 IMAD.MOV R0, RZ, RZ, R6 ;  /* 0x000000ffff008224 */ /* 0x000fca00078e0206 */
[----:B------:R-:W-:-:S05]  /*48b0*/  @P1 MOV R5, R0 ;  /* 0x0000000000051202 */ /* 0x000fca0000000f00 */
[----:B------:R4:W-:Y:S01]  /*48c0*/  STG.E.U8 desc[UR36][R2.64], R5 ;  /* 0x0000000502007986 */ /* 0x0009e2000c101124 */
[----:B------:R-:W-:Y:S05]  /*48d0*/  BRA `(.L_x_81) ;  /* 0x00000000001c7947 */ /* 0x000fea0003800000 */
.L_x_109:
[----:B------:R-:W-:-:S06]  /*48e0*/  IMAD.U32 R5, R5, 0x10000, RZ ;  /* 0x0001000005057824 */ /* 0x000fcc00078e00ff */
[----:B------:R-:W0:Y:S02]  /*48f0*/  F2I.U64.TRUNC R4, R5 ;  /* 0x0000000500047311 */ /* 0x000e24000020d800 */
[----:B0-----:R0:W-:Y:S01]  /*4900*/  STG.E.64 desc[UR36][R2.64], R4 ;  /* 0x0000000402007986 */ /* 0x0011e2000c101b24 */
[----:B------:R-:W-:Y:S05]  /*4910*/  BRA `(.L_x_81) ;  /* 0x00000000000c7947 */ /* 0x000fea0003800000 */
.L_x_108:
[----:B------:R-:W-:-:S06]  /*4920*/  IMAD.U32 R5, R5, 0x10000, RZ ;  /* 0x0001000005057824 */ /* 0x000fcc00078e00ff */
[----:B------:R-:W0:Y:S02]  /*4930*/  F2I.FTZ.U32.TRUNC.NTZ R5, R5 ;  /* 0x0000000500057305 */ /* 0x000e24000021f000 */
[----:B0-----:R3:W-:Y:S02]  /*4940*/  STG.E desc[UR36][R2.64], R5 ;  /* 0x0000000502007986 */ /* 0x0017e4000c101924 */
.L_x_81:
[----:B------:R-:W-:-:S07]  /*4950*/  VIADD R17, R17, 0x80 ;  /* 0x0000008011117836 */ /* 0x000fce0000000000 */
.L_x_1:
[----:B------:R-:W-:Y:S05]  /*4960*/  BSYNC.RECONVERGENT B6 ;  /* 0x0000000000067941 */ /* 0x000fea0003800200 */
.L_x_0:
[----:B------:R-:W5:Y:S01]  /*4970*/  LDCU UR4, c[0x0][0x380] ;  /* 0x00007000ff0477ac */ /* 0x000f620008000800 */
[----:B------:R-:W-:Y:S01]  /*4980*/  BSSY.RECONVERGENT B6, `(.L_x_112) ;  /* 0x0000485000067945 */ /* 0x000fe20003800200 */
[----:B-----5:R-:W-:-:S13]  /*4990*/  ISETP.GE.AND P0, PT, R17, UR4, PT ;  /* 0x0000000411007c0c */ /* 0x020fda000bf06270 */
[----:B------:R-:W-:Y:S05]  /*49a0*/  @P0 BRA `(.L_x_113) ;  /* 0x0000004800080947 */ /* 0x000fea0003800000 */
[----:B------:R-:W5:Y:S01]  /*49b0*/  LDCU UR4, c[0x0][0x388] ;  /* 0x00007100ff0477ac */ /* 0x000f620008000800 */
[----:B------:R-:W-:Y:S02]  /*49c0*/  HFMA2 R16, -RZ, RZ, 0, 0 ;  /* 0x00000000ff107431 */ /* 0x000fe400000001ff */
[----:B------:R-:W-:Y:S02]  /*49d0*/  IMAD.MOV.U32 R18, RZ, RZ, RZ ;  /* 0x000000ffff127224 */ /* 0x000fe400078e00ff */
[----:B012---:R-:W-:Y:S01]  /*49e0*/  IMAD.MOV.U32 R0, RZ, RZ, RZ ;  /* 0x000000ffff007224 */ /* 0x007fe200078e00ff */
[----:B-----5:R-:W-:-:S09]  /*49f0*/  UISETP.NE.AND UP0, UPT, UR4, URZ, UPT ;  /* 0x000000ff0400728c */ /* 0x020fd2000bf05270 */
[----:B------:R-:W-:Y:S05]  /*4a00*/  BRA.U !UP0, `(.L_x_114) ;  /* 0x0000001508707547 */ /* 0x000fea000b800000 */
[----:B------:R-:W3:Y:S01]  /*4a10*/  LDCU.64 UR4, c[0x0][0x390] ;  /* 0x00007200ff0477ac */ /* 0x000ee20008000a00 */
[----:B------:R-:W-:Y:S01]  /*4a20*/  IMAD.MOV.U32 R16, RZ, RZ, RZ ;  /* 0x000000ffff107224 */ /* 0x000fe200078e00ff */
[----:B------:R-:W0:Y:S01]  /*4a30*/  LDCU UR6, c[0x0][0x38c] ;  /* 0x00007180ff0677ac */ /* 0x000e220008000800 */
[----:B------:R-:W1:Y:S01]  /*4a40*/  LDCU.64 UR8, c[0x0][0x4b8] ;  /* 0x00009700ff0877ac */ /* 0x000e620008000a00 */
[----:B------:R-:W-:Y:S01]  /*4a50*/  UISETP.NE.AND UP0, UPT, UR39, URZ, UPT ;  /* 0x000000ff2700728c */ /* 0x000fe2000bf05270 */
[----:B---34-:R-:W-:Y:S01]  /*4a60*/  IMAD.HI.U32 R2, R17, UR4, R16 ;  /* 0x0000000411027c27 */ /* 0x018fe2000f8e0010 */
[----:B------:R-:W2:Y:S04]  /*4a70*/  LDCU UR4, c[0x0][0x4c0] ;  /* 0x00009800ff0477ac */ /* 0x000ea80008000800 */
[----:B------:R-:W-:-:S05]  /*4a80*/  SHF.R.U32.HI R3, RZ, UR5, R2 ;  /* 0x00000005ff037c19 */ /* 0x000fca0008011602 */
[----:B------:R-:W-:-:S04]  /*4a90*/  IMAD.MOV R18, RZ, RZ, -R3 ;  /* 0x000000ffff127224 */ /* 0x000fc800078e0a03 */
[----:B0-----:R-:W-:-:S04]  /*4aa0*/  IMAD R18, R18, UR6, R17 ;  /* 0x0000000612127c24 */ /* 0x001fc8000f8e0211 */
[C---:B-1----:R-:W-:Y:S02]  /*4ab0*/  IMAD R16, R18.reuse, UR8, RZ ;  /* 0x0000000812107c24 */ /* 0x042fe4000f8e02ff */
[C---:B------:R-:W-:Y:S02]  /*4ac0*/  IMAD R0, R18.reuse, UR9, RZ ;  /* 0x0000000912007c24 */ /* 0x040fe4000f8e02ff */
[----:B--2---:R-:W-:Y:S01]  /*4ad0*/  IMAD R18, R18, UR4, RZ ;  /* 0x0000000412127c24 */ /* 0x004fe2000f8e02ff */
        /* <DEDUP_REMOVED lines=22> */
[----:B------:R-:W-:-:S04]  /*4c40*/  SHF.R.U32.HI R3, RZ, UR5, R2 ;  /* 0x00000005ff037c19 */ /* 0x000fc80008011602 */
[----:B------:R-:W-:-:S05]  /*4c50*/  IADD3 R4, PT, PT, -R3, RZ, RZ ;  /* 0x000000ff03047210 */ /* 0x000fca0007ffe1ff */
        /* <DEDUP_REMOVED lines=40> */
[----:B-1----:R-:W-:-:S04]  /*4ee0*/  SHF.R.U32.HI R5, RZ, UR4, R4 ;  /* 0x00000004ff057c19 */ /* 0x002fc80008011604 */
[----:B------:R-:W-:-:S05]  /*4ef0*/  IADD3 R2, PT, PT, -R5, RZ, RZ ;  /* 0x000000ff05027210 */ /* 0x000fca0007ffe1ff */
        /* <DEDUP_REMOVED lines=269> */
.L_x_114:
[----:B------:R-:W3:Y:S01]  /*5fd0*/  LDCU.64 UR6, c[0x0][0x5f0] ;  /* 0x0000be00ff0677ac */ /* 0x000ee20008000a00 */
[----:B------:R-:W-:-:S04]  /*5fe0*/  UPRMT UR4, UR41, 0x7771, URZ ;  /* 0x0000777129047896 */ /* 0x000fc800080000ff */
[----:B------:R-:W-:Y:S01]  /*5ff0*/  UISETP.GT.AND UP0, UPT, UR4, 0x9, UPT ;  /* 0x000000090400788c */ /* 0x000fe2000bf04270 */
[----:B---34-:R-:W-:-:S05]  /*6000*/  IADD3 R2, P0, PT, R0, UR6, RZ ;  /* 0x0000000600027c10 */ /* 0x018fca000ff1e0ff */
        /* <DEDUP_REMOVED lines=15> */
.L_x_118:
[----:B------:R-:W2:Y:S02]  /*6100*/  LDG.E.U8 R2, desc[UR36][R2.64] ;  /* 0x0000002402027981 */ /* 0x000ea4000c1e1100 */
[----:B--2---:R-:W-:-:S04]  /*6110*/  I2FP.F32.U32 R0, R2 ;  /* 0x0000000200007245 */ /* 0x004fc80000201000 */
[----:B------:R-:W-:-:S04]  /*6120*/  F2FP.BF16.F32.PACK_AB R0, RZ, R0 ;  /* 0x00000000ff00723e */ /* 0x000fc800000010ff */
[----:B------:R-:W-:Y:S01]  /*6130*/  PRMT R19, R0, 0x7610, R19 ;  /* 0x0000761000137816 */ /* 0x000fe20000000013 */
[----:B------:R-:W-:Y:S06]  /*6140*/  BRA `(.L_x_120) ;  /* 0x0000000c00e07947 */ /* 0x000fec0003800000 */
.L_x_117:
        /* <DEDUP_REMOVED lines=11> */
.L_x_122:
[----:B------:R-:W2:Y:S02]  /*6200*/  LDG.E R2, desc[UR36][R2.64] ;  /* 0x0000002402027981 */ /* 0x000ea4000c1e1900 */
[----:B--2---:R-:W-:-:S04]  /*6210*/  I2FP.F32.S32 R0, R2 ;  /* 0x0000000200007245 */ /* 0x004fc80000201400 */
[----:B------:R-:W-:-:S04]  /*6220*/  F2FP.BF16.F32.PACK_AB R0, RZ, R0 ;  /* 0x00000000ff00723e */ /* 0x000fc800000010ff */
[----:B------:R-:W-:Y:S01]  /*6230*/  PRMT R19, R0, 0x7610, R19 ;  /* 0x0000761000137816 */ /* 0x000fe20000000013 */
[----:B------:R-:W-:Y:S06]  /*6240*/  BRA `(.L_x_120) ;  /* 0x0000000c00a07947 */ /* 0x000fec0003800000 */
.L_x_121:
[----:B------:R-:W2:Y:S02]  /*6250*/  LDG.E.U16 R2, desc[UR36][R2.64] ;  /* 0x0000002402027981 */ /* 0x000ea4000c1e1500 */
[----:B--2---:R-:W0:Y:S02]  /*6260*/  I2F.S16 R0, R2 ;  /* 0x0000000200007306 */ /* 0x004e240000101400 */
[----:B0-----:R-:W-:-:S04]  /*6270*/  F2FP.BF16.F32.PACK_AB R0, RZ, R0 ;  /* 0x00000000ff00723e */ /* 0x001fc800000010ff */
[----:B------:R-:W-:Y:S01]  /*6280*/  PRMT R19, R0, 0x7610, R19 ;  /* 0x0000761000137816 */ /* 0x000fe20000000013 */
[----:B------:R-:W-:Y:S06]  /*6290*/  BRA `(.L_x_120) ;  /* 0x0000000c008c7947 */ /* 0x000fec0003800000 */
.L_x_116:
        /* <DEDUP_REMOVED lines=9> */
.L_x_124:
[----:B------:R-:W2:Y:S02]  /*6330*/  LDG.E.U16 R0, desc[UR36][R2.64] ;  /* 0x0000002402007981 */ /* 0x000ea4000c1e1500 */
[----:B--2---:R-:W-:-:S05]  /*6340*/  HADD2.F32 R0, -RZ, R0.H0_H0 ;  /* 0x20000000ff007230 */ /* 0x004fca0000004100 */
[----:B------:R-:W-:-:S04]  /*6350*/  F2FP.BF16.F32.PACK_AB R0, RZ, R0 ;  /* 0x00000000ff00723e */ /* 0x000fc800000010ff */
[----:B------:R-:W-:Y:S01]  /*6360*/  PRMT R19, R0, 0x7610, R19 ;  /* 0x0000761000137816 */ /* 0x000fe20000000013 */
[----:B------:R-:W-:Y:S06]  /*6370*/  BRA `(.L_x_120) ;  /* 0x0000000c00547947 */ /* 0x000fec0003800000 */
.L_x_123:
        /* <DEDUP_REMOVED lines=9> */
.L_x_126:
[----:B------:R-:W2:Y:S02]  /*6410*/  LDG.E.U16 R2, desc[UR36][R2.64] ;  /* 0x0000002402027981 */ /* 0x000ea4000c1e1500 */
[----:B--2---:R-:W-:-:S05]  /*6420*/  HADD2.F32 R0, -RZ, R2.H0_H0 ;  /* 0x20000002ff007230 */ /* 0x004fca0000004100 */
[----:B------:R-:W-:-:S04]  /*6430*/  F2FP.BF16.F32.PACK_AB R0, RZ, R0 ;  /* 0x00000000ff00723e */ /* 0x000fc800000010ff */
[----:B------:R-:W-:Y:S01]  /*6440*/  PRMT R19, R0, 0x7610, R19 ;  /* 0x0000761000137816 */ /* 0x000fe20000000013 */
[----:B------:R-:W-:Y:S06]  /*6450*/  BRA `(.L_x_120) ;  /* 0x0000000c001c7947 */ /* 0x000fec0003800000 */
.L_x_125:
        /* <DEDUP_REMOVED lines=13> */
.L_x_115:
        /* <DEDUP_REMOVED lines=14> */
.L_x_129:
        /* <DEDUP_REMOVED lines=13> */
.L_x_128:
        /* <DEDUP_REMOVED lines=12> */
[----:B0-----:R-:W-:-:S04]  /*67a0*/  IADD3 R5, PT, PT, -R5, RZ, RZ ;  /* 0x000000ff05057210 */ /* 0x001fc80007ffe1ff */
[----:B------:R-:W-:-:S05]  /*67b0*/  VIADDMNMX.U32 R5, R5, R6, 0x4, !PT ;  /* 0x0000000405057446 */ /* 0x000fca0007800006 */
[----:B------:R-:W-:-:S04]  /*67c0*/  VIADD R5, R5, 0xfffffffc ;  /* 0xfffffffc05057836 */ /* 0x000fc80000000000 */
[----:B------:R-:W-:Y:S01]  /*67d0*/  IMAD.SHL.U32 R7, R5, 0x800000, RZ ;  /* 0x0080000005077824 */ /* 0x000fe200078e00ff */
[C---:B------:R-:W-:Y:S01]  /*67e0*/  SHF.L.U32 R6, R4.reuse, R5, RZ ;  /* 0x0000000504067219 */ /* 0x040fe200000006ff */
        /* <DEDUP_REMOVED lines=10> */
.L_x_131:
[----:B------:R-:W2:Y:S02]  /*6890*/  LDG.E.U8 R2, desc[UR36][R2.64] ;  /* 0x0000002402027981 */ /* 0x000ea4000c1e1100 */
[C---:B--2---:R-:W-:Y:S01]  /*68a0*/  IMAD.SHL.U32 R0, R2.reuse, 0x2000000, RZ ;  /* 0x0200000002007824 */ /* 0x044fe200078e00ff */
[----:B------:R-:W-:-:S04]  /*68b0*/  SHF.L.U32 R5, R2, 0x8, RZ ;  /* 0x0000000802057819 */ /* 0x000fc800000006ff */
[----:B------:R-:W-:-:S13]  /*68c0*/  ISETP.GE.U32.AND P0, PT, R0, 0x8000000, PT ;  /* 0x080000000000780c */ /* 0x000fda0003f06070 */
[C---:B------:R-:W-:Y:S02]  /*68d0*/  @!P0 LOP3.LUT R4, R5.reuse, 0x7f00, RZ, 0xc0, !PT ;  /* 0x00007f0005048812 */ /* 0x040fe400078ec0ff */
[----:B------:R-:W-:Y:S02]  /*68e0*/  @P0 LEA.HI R0, R0, 0x70000000, RZ, 0x1c ;  /* 0x7000000000000811 */ /* 0x000fe400078fe0ff */
[----:B------:R-:W-:Y:S02]  /*68f0*/  @!P0 LOP3.LUT R4, R4, 0x3f000000, RZ, 0xfc, !PT ;  /* 0x3f00000004048812 */ /* 0x000fe400078efcff */
[----:B------:R-:W-:Y:S01]  /*6900*/  PRMT R5, R5, 0x9910, RZ ;  /* 0x0000991005057816 */ /* 0x000fe200000000ff */
[----:B------:R-:W-:Y:S02]  /*6910*/  @P0 FMUL.FTZ R0, R0, 1.9259299443872358531e-34 ;  /* 0x0780000000000820 */ /* 0x000fe40000410000 */
[----:B------:R-:W-:-:S05]  /*6920*/  @!P0 FADD.FTZ R0, R4, -0.5 ;  /* 0xbf00000004008421 */ /* 0x000fca0000010000 */
[----:B------:R-:W-:-:S04]  /*6930*/  LOP3.LUT R0, R0, 0x80000000, R5, 0xf8, !PT ;  /* 0x8000000000007812 */ /* 0x000fc800078ef805 */
[----:B------:R-:W-:-:S04]  /*6940*/  F2FP.BF16.F32.PACK_AB R0, RZ, R0 ;  /* 0x00000000ff00723e */ /* 0x000fc800000010ff */
[----:B------:R-:W-:Y:S01]  /*6950*/  PRMT R19, R0, 0x7610, R19 ;  /* 0x0000761000137816 */ /* 0x000fe20000000013 */
[----:B------:R-:W-:Y:S06]  /*6960*/  BRA `(.L_x_120) ;  /* 0x0000000400d87947 */ /* 0x000fec0003800000 */
.L_x_130:
[----:B------:R0:W5:Y:S01]  /*6970*/  LDG.E.U16 R19, desc[UR36][R2.64] ;  /* 0x0000002402137981 */ /* 0x000162000c1e1500 */
[----:B------:R-:W-:Y:S05]  /*6980*/  BRA `(.L_x_120) ;  /* 0x0000000400d07947 */ /* 0x000fea0003800000 */
.L_x_127:
        /* <DEDUP_REMOVED lines=13> */
.L_x_134:
        /* <DEDUP_REMOVED lines=21> */
.L_x_138:
[----:B------:R-:W-:Y:S05]  /*6bb0*/  BSYNC.RECONVERGENT B1 ;  /* 0x0000000000017941 */ /* 0x000fea0003800200 */
.L_x_137:
[----:B------:R-:W-:Y:S01]  /*6bc0*/  IMAD.SHL.U32 R0, R0, 0x100000, RZ ;  /* 0x0010000000007824 */ /* 0x000fe200078e00ff */
[----:B------:R-:W-:-:S04]  /*6bd0*/  LEA R2, R2, 0x3b800000, 0x17 ;  /* 0x3b80000002027811 */ /* 0x000fc800078eb8ff */
[----:B------:R-:W-:-:S07]  /*6be0*/  LOP3.LUT R0, R2, R0, R7, 0xfe, !PT ;  /* 0x0000000002007212 */ /* 0x000fce00078efe07 */
.L_x_136:
[----:B------:R-:W-:Y:S05]  /*6bf0*/  BSYNC.RECONVERGENT B0 ;  /* 0x0000000000007941 */ /* 0x000fea0003800200 */
.L_x_135:
[----:B------:R-:W-:-:S04]  /*6c00*/  F2FP.BF16.F32.PACK_AB R0, RZ, R0 ;  /* 0x00000000ff00723e */ /* 0x000fc800000010ff */
[----:B------:R-:W-:Y:S01]  /*6c10*/  PRMT R19, R0, 0x7610, R19 ;  /* 0x0000761000137816 */ /* 0x000fe20000000013 */
[----:B------:R-:W-:Y:S06]  /*6c20*/  BRA `(.L_x_120) ;  /* 0x0000000400287947 */ /* 0x000fec0003800000 */
.L_x_133:
        /* <DEDUP_REMOVED lines=21> */
.L_x_142:
[----:B------:R-:W-:Y:S05]  /*6d80*/  BSYNC.RECONVERGENT B1 ;  /* 0x0000000000017941 */ /* 0x000fea0003800200 */
.L_x_141:
[----:B------:R-:W-:Y:S01]  /*6d90*/  IMAD.SHL.U32 R0, R0, 0x200000, RZ ;  /* 0x0020000000007824 */ /* 0x000fe200078e00ff */
[----:B------:R-:W-:-:S04]  /*6da0*/  LEA R2, R2, 0x37800000, 0x17 ;  /* 0x3780000002027811 */ /* 0x000fc800078eb8ff */
[----:B------:R-:W-:-:S07]  /*6db0*/  LOP3.LUT R0, R2, R0, R7, 0xfe, !PT ;  /* 0x0000000002007212 */ /* 0x000fce00078efe07 */
.L_x_140:
[----:B------:R-:W-:Y:S05]  /*6dc0*/  BSYNC.RECONVERGENT B0 ;  /* 0x0000000000007941 */ /* 0x000fea0003800200 */
.L_x_139:
[----:B------:R-:W-:-:S04]  /*6dd0*/  F2FP.BF16.F32.PACK_AB R0, RZ, R0 ;  /* 0x00000000ff00723e */ /* 0x000fc800000010ff */
[----:B------:R-:W-:Y:S01]  /*6de0*/  PRMT R19, R0, 0x7610, R19 ;  /* 0x0000761000137816 */ /* 0x000fe20000000013 */
[----:B------:R-:W-:Y:S06]  /*6df0*/  BRA `(.L_x_120) ;  /* 0x0000000000b47947 */ /* 0x000fec0003800000 */
.L_x_132:
[----:B------:R-:W-:-:S09]  /*6e00*/  UISETP.NE.AND UP0, UPT, UR4, 0x1c, UPT ;  /* 0x0000001c0400788c */ /* 0x000fd2000bf05270 */
[----:B------:R-:W-:Y:S05]  /*6e10*/  BRA.U !UP0, `(.L_x_143) ;  /* 0x00000001089c7547 */ /* 0x000fea000b800000 */
[----:B------:R-:W-:-:S09]  /*6e20*/  UISETP.NE.AND UP0, UPT, UR4, 0x1d, UPT ;  /* 0x0000001d0400788c */ /* 0x000fd2000bf05270 */
[----:B------:R-:W-:Y:S05]  /*6e30*/  BRA.U !UP0, `(.L_x_144) ;  /* 0x0000000108807547 */ /* 0x000fea000b800000 */
[----:B------:R-:W-:-:S09]  /*6e40*/  UISETP.NE.AND UP0, UPT, UR4, 0x2c, UPT ;  /* 0x0000002c0400788c */ /* 0x000fd2000bf05270 */
[----:B------:R-:W-:Y:S05]  /*6e50*/  BRA.U UP0, `(.L_x_119) ;  /* 0x0000000100307547 */ /* 0x000fea000b800000 */
        /* <DEDUP_REMOVED lines=8> */
.L_x_146:
[----:B------:R-:W-:Y:S05]  /*6ee0*/  BSYNC.RECONVERGENT B0 ;  /* 0x0000000000007941 */ /* 0x000fea0003800200 */
.L_x_145:
[----:B------:R-:W-:-:S04]  /*6ef0*/  F2FP.BF16.F32.PACK_AB R0, RZ, R0 ;  /* 0x00000000ff00723e */ /* 0x000fc800000010ff */
[----:B------:R-:W-:Y:S01]  /*6f00*/  PRMT R19, R0, 0x7610, R19 ;  /* 0x0000761000137816 */ /* 0x000fe20000000013 */
[----:B------:R-:W-:Y:S06]  /*6f10*/  BRA `(.L_x_120) ;  /* 0x00000000006c7947 */ /* 0x000fec0003800000 */
.L_x_119:
        /* <DEDUP_REMOVED lines=16> */
.L_x_147:
[----:B------:R-:W-:Y:S01]  /*7020*/  PRMT R19, RZ, 0x7610, R19 ;  /* 0x00007610ff137816 */ /* 0x000fe20000000013 */
[----:B------:R-:W-:Y:S06]  /*7030*/  BRA `(.L_x_120) ;  /* 0x0000000000247947 */ /* 0x000fec0003800000 */
.L_x_144:
[----:B------:R-:W2:Y:S02]  /*7040*/  LDG.E.64 R2, desc[UR36][R2.64] ;  /* 0x0000002402027981 */ /* 0x000ea4000c1e1b00 */
[----:B--2---:R-:W0:Y:S02]  /*7050*/  I2F.U64 R0, R2 ;  /* 0x0000000200007312 */ /* 0x004e240000301000 */
[----:B0-----:R-:W-:-:S04]  /*7060*/  F2FP.BF16.F32.PACK_AB R0, RZ, R0 ;  /* 0x00000000ff00723e */ /* 0x001fc800000010ff */
[----:B------:R-:W-:Y:S01]  /*7070*/  PRMT R19, R0, 0x7610, R19 ;  /* 0x0000761000137816 */ /* 0x000fe20000000013 */
[----:B------:R-:W-:Y:S06]  /*7080*/  BRA `(.L_x_120) ;  /* 0x0000000000107947 */ /* 0x000fec0003800000 */
.L_x_143:
[----:B------:R-:W2:Y:S02]  /*7090*/  LDG.E R2, desc[UR36][R2.64] ;  /* 0x0000002402027981 */ /* 0x000ea4000c1e1900 */
[----:B--2---:R-:W-:-:S04]  /*70a0*/  I2FP.F32.U32 R0, R2 ;  /* 0x0000000200007245 */ /* 0x004fc80000201000 */
[----:B------:R-:W-:-:S04]  /*70b0*/  F2FP.BF16.F32.PACK_AB R0, RZ, R0 ;  /* 0x00000000ff00723e */ /* 0x000fc800000010ff */
[----:B------:R-:W-:-:S07]  /*70c0*/  PRMT R19, R0, 0x7610, R19 ;  /* 0x0000761000137816 */ /* 0x000fce0000000013 */
.L_x_120:
        /* <DEDUP_REMOVED lines=18> */
.L_x_151:
[----:B------:R-:W2:Y:S02]  /*71f0*/  LDG.E.U8 R2, desc[UR36][R2.64] ;  /* 0x0000002402027981 */ /* 0x000ea4000c1e1100 */
[----:B--2---:R-:W-:-:S04]  /*7200*/  I2FP.F32.U32 R0, R2 ;  /* 0x0000000200007245 */ /* 0x004fc80000201000 */
[----:B------:R-:W-:Y:S01]  /*7210*/  F2FP.BF16.F32.PACK_AB R0, RZ, R0 ;  /* 0x00000000ff00723e */ /* 0x000fe200000010ff */
[----:B------:R-:W-:Y:S06]  /*7220*/  BRA `(.L_x_153) ;  /* 0x0000000c00a47947 */ /* 0x000fec0003800000 */
.L_x_150:
        /* <DEDUP_REMOVED lines=10> */
.L_x_155:
[----:B------:R-:W2:Y:S02]  /*72d0*/  LDG.E R2, desc[UR36][R2.64] ;  /* 0x0000002402027981 */ /* 0x000ea4000c1e1900 */
[----:B--2---:R-:W-:-:S04]  /*72e0*/  I2FP.F32.S32 R0, R2 ;  /* 0x0000000200007245 */ /* 0x004fc80000201400 */
[----:B------:R-:W-:Y:S01]  /*72f0*/  F2FP.BF16.F32.PACK_AB R0, RZ, R0 ;  /* 0x00000000ff00723e */ /* 0x000fe200000010ff */
[----:B------:R-:W-:Y:S06]  /*7300*/  BRA `(.L_x_153) ;  /* 0x0000000c006c7947 */ /* 0x000fec0003800000 */
.L_x_154:
[----:B------:R-:W2:Y:S02]  /*7310*/  LDG.E.U16 R2, desc[UR36][R2.64] ;  /* 0x0000002402027981 */ /* 0x000ea4000c1e1500 */
[----:B--2---:R-:W0:Y:S02]  /*7320*/  I2F.S16 R0, R2 ;  /* 0x0000000200007306 */ /* 0x004e240000101400 */
[----:B0-----:R-:W-:Y:S01]  /*7330*/  F2FP.BF16.F32.PACK_AB R0, RZ, R0 ;  /* 0x00000000ff00723e */ /* 0x001fe200000010ff */
[----:B------:R-:W-:Y:S06]  /*7340*/  BRA `(.L_x_153) ;  /* 0x0000000c005c7947 */ /* 0x000fec0003800000 */
.L_x_149:
        /* <DEDUP_REMOVED lines=9> */
.L_x_157:
[----:B------:R-:W2:Y:S02]  /*73e0*/  LDG.E.U16 R0, desc[UR36][R2.64] ;  /* 0x0000002402007981 */ /* 0x000ea4000c1e1500 */
[----:B--2---:R-:W-:-:S05]  /*73f0*/  HADD2.F32 R0, -RZ, R0.H0_H0 ;  /* 0x20000000ff007230 */ /* 0x004fca0000004100 */
[----:B------:R-:W-:Y:S01]  /*7400*/  F2FP.BF16.F32.PACK_AB R0, RZ, R0 ;  /* 0x00000000ff00723e */ /* 0x000fe200000010ff */
[----:B------:R-:W-:Y:S06]  /*7410*/  BRA `(.L_x_153) ;  /* 0x0000000c00287947 */ /* 0x000fec0003800000 */
.L_x_156:
        /* <DEDUP_REMOVED lines=9> */
.L_x_159:
[----:B------:R-:W2:Y:S02]  /*74b0*/  LDG.E.U16 R2, desc[UR36][R2.64] ;  /* 0x0000002402027981 */ /* 0x000ea4000c1e1500 */
[----:B--2---:R-:W-:-:S05]  /*74c0*/  HADD2.F32 R0, -RZ, R2.H0_H0 ;  /* 0x20000002ff007230 */ /* 0x004fca0000004100 */
[----:B------:R-:W-:Y:S01]  /*74d0*/  F2FP.BF16.F32.PACK_AB R0, RZ, R0 ;  /* 0x00000000ff00723e */ /* 0x000fe200000010ff */
[----:B------:R-:W-:Y:S06]  /*74e0*/  BRA `(.L_x_153) ;  /* 0x0000000800f47947 */ /* 0x000fec0003800000 */
.L_x_158:
        /* <DEDUP_REMOVED lines=12> */
.L_x_148:
        /* <DEDUP_REMOVED lines=13> */
.L_x_162:
        /* <DEDUP_REMOVED lines=12> */
.L_x_161:
[----:B------:R-:W-:-:S09]  /*7740*/  UISETP.NE.AND UP0, UPT, UR4, 0xf, UPT ;  /* 0x0000000f0400788c */ /* 0x000fd2000bf05270 */
[----:B------:R-:W-:Y:S05]  /*7750*/  BRA.U !UP0, `(.L_x_163) ;  /* 0x0000000108987547 */ /* 0x000fea000b800000 */
[----:B------:R-:W-:-:S09]  /*7760*/  UISETP.NE.AND UP0, UPT, UR4, 0x17, UPT ;  /* 0x000000170400788c */ /* 0x000fd2000bf05270 */
[----:B------:R-:W-:Y:S05]  /*7770*/  BRA.U !UP0, `(.L_x_164) ;  /* 0x00000001085c7547 */ /* 0x000fea000b800000 */
[----:B------:R-:W-:-:S09]  /*7780*/  UISETP.NE.AND UP0, UPT, UR4, 0x18, UPT ;  /* 0x000000180400788c */ /* 0x000fd2000bf05270 */
[----:B------:R-:W-:Y:S05]  /*7790*/  BRA.U UP0, `(.L_x_152) ;  /* 0x0000000500e47547 */ /* 0x000fea000b800000 */
[----:B------:R-:W2:Y:S01]  /*77a0*/  LDG.E.U8 R0, desc[UR36][R2.64] ;  /* 0x0000002402007981 */ /* 0x000ea2000c1e1100 */
[----:B------:R-:W-:Y:S01]  /*77b0*/  IMAD.MOV.U32 R6, RZ, RZ, 0x1f ;  /* 0x0000001fff067424 */ /* 0x000fe200078e00ff */
[----:B--2---:R-:W-:-:S04]  /*77c0*/  SHF.L.U32 R0, R0, 0x18, RZ ;  /* 0x0000001800007819 */ /* 0x004fc800000006ff */
[C---:B------:R-:W-:Y:S02]  /*77d0*/  LOP3.LUT R4, R0.reuse, 0x7f000000, RZ, 0xc0, !PT ;  /* 0x7f00000000047812 */ /* 0x040fe400078ec0ff */
[----:B------:R-:W-:Y:S02]  /*77e0*/  LOP3.LUT P0, RZ, R0, 0x7f000000, RZ, 0xc0, !PT ;  /* 0x7f00000000ff7812 */ /* 0x000fe4000780c0ff */
[----:B------:R-:W0:Y:S02]  /*77f0*/  FLO.U32 R5, R4 ;  /* 0x0000000400057300 */ /* 0x000e2400000e0000 */
[----:B0-----:R-:W-:-:S05]  /*7800*/  IMAD.MOV R5, RZ, RZ, -R5 ;  /* 0x000000ffff057224 */ /* 0x001fca00078e0a05 */
[----:B------:R-:W-:-:S05]  /*7810*/  VIADDMNMX.U32 R5, R5, R6, 0x4, !PT ;  /* 0x0000000405057446 */ /* 0x000fca0007800006 */
[----:B------:R-:W-:-:S04]  /*7820*/  VIADD R5, R5, 0xfffffffc ;  /* 0xfffffffc05057836 */ /* 0x000fc80000000000 */
[----:B------:R-:W-:Y:S01]  /*7830*/  IMAD.SHL.U32 R7, R5, 0x800000, RZ ;  /* 0x0080000005077824 */ /* 0x000fe200078e00ff */
[C---:B------:R-:W-:Y:S01]  /*7840*/  SHF.L.U32 R6, R4.reuse, R5, RZ ;  /* 0x0000000504067219 */ /* 0x040fe200000006ff */
[----:B------:R-:W-:-:S03]  /*7850*/  VIADD R5, R4, 0x1000000 ;  /* 0x0100000004057836 */ /* 0x000fc60000000000 */
[----:B------:R-:W-:Y:S02]  /*7860*/  LEA.HI R6, R6, -R7, RZ, 0x1c ;  /* 0x8000000706067211 */ /* 0x000fe400078fe0ff */
[----:B------:R-:W-:Y:S02]  /*7870*/  SHF.R.S32.HI R5, RZ, 0x8, R5 ;  /* 0x00000008ff057819 */ /* 0x000fe40000011405 */
[----:B------:R-:W-:-:S04]  /*7880*/  IADD3 R6, PT, PT, R6, 0x3c000000, RZ ;  /* 0x3c00000006067810 */ /* 0x000fc80007ffe0ff */
[----:B------:R-:W-:-:S04]  /*7890*/  LOP3.LUT R5, R6, 0x7f800000, R5, 0xf8, !PT ;  /* 0x7f80000006057812 */ /* 0x000fc800078ef805 */
[----:B------:R-:W-:-:S04]  /*78a0*/  SEL R5, R5, RZ, P0 ;  /* 0x000000ff05057207 */ /* 0x000fc80000000000 */
[----:B------:R-:W-:-:S04]  /*78b0*/  LOP3.LUT R5, R5, 0x80000000, R0, 0xf8, !PT ;  /* 0x8000000005057812 */ /* 0x000fc800078ef800 */
[----:B------:R-:W-:-:S04]  /*78c0*/  F2FP.BF16.F32.PACK_AB R5, RZ, R5 ;  /* 0x00000005ff05723e */ /* 0x000fc800000010ff */
[----:B------:R-:W-:Y:S01]  /*78d0*/  PRMT R0, R5, 0x7610, R0 ;  /* 0x0000761005007816 */ /* 0x000fe20000000000 */
[----:B------:R-:W-:Y:S06]  /*78e0*/  BRA `(.L_x_153) ;  /* 0x0000000400f47947 */ /* 0x000fec0003800000 */
.L_x_164:
[----:B------:R-:W2:Y:S02]  /*78f0*/  LDG.E.U8 R2, desc[UR36][R2.64] ;  /* 0x0000002402027981 */ /* 0x000ea4000c1e1100 */
[C---:B--2---:R-:W-:Y:S02]  /*7900*/  IMAD.SHL.U32 R0, R2.reuse, 0x2000000, RZ ;  /* 0x0200000002007824 */ /* 0x044fe400078e00ff */
[----:B------:R-:W-:-:S03]  /*7910*/  IMAD.SHL.U32 R5, R2, 0x100, RZ ;  /* 0x0000010002057824 */ /* 0x000fc600078e00ff */
        /* <DEDUP_REMOVED lines=8> */
[----:B------:R-:W-:Y:S01]  /*79a0*/  F2FP.BF16.F32.PACK_AB R0, RZ, R0 ;  /* 0x00000000ff00723e */ /* 0x000fe200000010ff */
[----:B------:R-:W-:Y:S06]  /*79b0*/  BRA `(.L_x_153) ;  /* 0x0000000400c07947 */ /* 0x000fec0003800000 */
.L_x_163:
[----:B------:R0:W5:Y:S01]  /*79c0*/  LDG.E.U16 R0, desc[UR36][R2.64] ;  /* 0x0000002402007981 */ /* 0x000162000c1e1500 */
[----:B------:R-:W-:Y:S05]  /*79d0*/  BRA `(.L_x_153) ;  /* 0x0000000400b87947 */ /* 0x000fea0003800000 */
.L_x_160:
        /* <DEDUP_REMOVED lines=12> */
.L_x_167:
        /* <DEDUP_REMOVED lines=21> */
.L_x_171:
[----:B------:R-:W-:Y:S05]  /*7bf0*/  BSYNC.RECONVERGENT B1 ;  /* 0x0000000000017941 */ /* 0x000fea0003800200 */
.L_x_170:
[----:B------:R-:W-:Y:S01]  /*7c00*/  IMAD.SHL.U32 R0, R0, 0x100000, RZ ;  /* 0x0010000000007824 */ /* 0x000fe200078e00ff */
[----:B------:R-:W-:-:S04]  /*7c10*/  LEA R2, R2, 0x3b800000, 0x17 ;  /* 0x3b80000002027811 */ /* 0x000fc800078eb8ff */
[----:B------:R-:W-:-:S07]  /*7c20*/  LOP3.LUT R0, R2, R0, R7, 0xfe, !PT ;  /* 0x0000000002007212 */ /* 0x000fce00078efe07 */
.L_x_169:
[----:B------:R-:W-:Y:S05]  /*7c30*/  BSYNC.RECONVERGENT B0 ;  /* 0x0000000000007941 */ /* 0x000fea0003800200 */
.L_x_168:
[----:B------:R-:W-:Y:S01]  /*7c40*/  F2FP.BF16.F32.PACK_AB R0, RZ, R0 ;  /* 0x00000000ff00723e */ /* 0x000fe200000010ff */
[----:B------:R-:W-:Y:S06]  /*7c50*/  BRA `(.L_x_153) ;  /* 0x0000000400187947 */ /* 0x000fec0003800000 */
.L_x_166:
        /* <DEDUP_REMOVED lines=21> */
.L_x_175:
[----:B------:R-:W-:Y:S05]  /*7db0*/  BSYNC.RECONVERGENT B1 ;  /* 0x0000000000017941 */ /* 0x000fea0003800200 */
.L_x_174:
[----:B------:R-:W-:Y:S02]  /*7dc0*/  SHF.L.U32 R0, R0, 0x15, RZ ;  /* 0x0000001500007819 */ /* 0x000fe400000006ff */
[----:B------:R-:W-:-:S04]  /*7dd0*/  LEA R2, R2, 0x37800000, 0x17 ;  /* 0x3780000002027811 */ /* 0x000fc800078eb8ff */
[----:B------:R-:W-:-:S07]  /*7de0*/  LOP3.LUT R0, R2, R0, R7, 0xfe, !PT ;  /* 0x0000000002007212 */ /* 0x000fce00078efe07 */
.L_x_173:
[----:B------:R-:W-:Y:S05]  /*7df0*/  BSYNC.RECONVERGENT B0 ;  /* 0x0000000000007941 */ /* 0x000fea0003800200 */
.L_x_172:
[----:B------:R-:W-:Y:S01]  /*7e00*/  F2FP.BF16.F32.PACK_AB R0, RZ, R0 ;  /* 0x00000000ff00723e */ /* 0x000fe200000010ff */
[----:B------:R-:W-:Y:S06]  /*7e10*/  BRA `(.L_x_153) ;  /* 0x0000000000a87947 */ /* 0x000fec0003800000 */
.L_x_165:
        /* <DEDUP_REMOVED lines=14> */
.L_x_179:
[----:B------:R-:W-:Y:S05]  /*7f00*/  BSYNC.RECONVERGENT B0 ;  /* 0x0000000000007941 */ /* 0x000fea0003800200 */
.L_x_178:
[----:B------:R-:W-:Y:S01]  /*7f10*/  F2FP.BF16.F32.PACK_AB R0, RZ, R0 ;  /* 0x00000000ff00723e */ /* 0x000fe200000010ff */
[----:B------:R-:W-:Y:S06]  /*7f20*/  BRA `(.L_x_153) ;  /* 0x0000000000647947 */ /* 0x000fec0003800000 */
.L_x_152:
        /* <DEDUP_REMOVED lines=16> */
.L_x_180:
[----:B------:R-:W-:Y:S01]  /*8030*/  PRMT R0, RZ, 0x7610, R0 ;  /* 0x00007610ff007816 */ /* 0x000fe20000000000 */
[----:B------:R-:W-:Y:S06]  /*8040*/  BRA `(.L_x_153) ;  /* 0x00000000001c7947 */ /* 0x000fec0003800000 */
.L_x_177:
[----:B------:R-:W2:Y:S02]  /*8050*/  LDG.E.64 R2, desc[UR36][R2.64] ;  /* 0x0000002402027981 */ /* 0x000ea4000c1e1b00 */
[----:B--2---:R-:W0:Y:S02]  /*8060*/  I2F.U64 R0, R2 ;  /* 0x0000000200007312 */ /* 0x004e240000301000 */
[----:B0-----:R-:W-:Y:S01]  /*8070*/  F2FP.BF16.F32.PACK_AB R0, RZ, R0 ;  /* 0x00000000ff00723e */ /* 0x001fe200000010ff */
[----:B------:R-:W-:Y:S06]  /*8080*/  BRA `(.L_x_153) ;  /* 0x00000000000c7947 */ /* 0x000fec0003800000 */
.L_x_176:
[----:B------:R-:W2:Y:S02]  /*8090*/  LDG.E R2, desc[UR36][R2.64] ;  /* 0x0000002402027981 */ /* 0x000ea4000c1e1900 */
[----:B--2---:R-:W-:-:S04]  /*80a0*/  I2FP.F32.U32 R0, R2 ;  /* 0x0000000200007245 */ /* 0x004fc80000201000 */
[----:B------:R-:W-:-:S07]  /*80b0*/  F2FP.BF16.F32.PACK_AB R0, RZ, R0 ;  /* 0x00000000ff00723e */ /* 0x000fce00000010ff */
.L_x_153:
        /* <DEDUP_REMOVED lines=14> */
.L_x_181:
        /* <DEDUP_REMOVED lines=12> */
.L_x_184:
[----:B------:R-:W1:Y:S02]  /*8260*/  LDCU UR4, c[0x0][0x604] ;  /* 0x0000c080ff0477ac */ /* 0x000e640008000800 */
[----:B-1----:R-:W-:-:S07]  /*8270*/  FMUL.FTZ R0, R19, UR4 ;  /* 0x0000000413007c20 */ /* 0x002fce0008410000 */
.L_x_185:
[----:B------:R-:W-:Y:S05]  /*8280*/  BSYNC.RECONVERGENT B0 ;  /* 0x0000000000007941 */ /* 0x000fea0003800200 */
.L_x_183:
[----:B------:R-:W-:-:S04]  /*8290*/  F2FP.BF16.F32.PACK_AB R0, RZ, R0 ;  /* 0x00000000ff00723e */ /* 0x000fc800000010ff */
[----:B------:R-:W-:-:S07]  /*82a0*/  PRMT R5, R0, 0x7610, R5 ;  /* 0x0000761000057816 */ /* 0x000fce0000000005 */
.L_x_182:
[----:B------:R-:W0:Y:S01]  /*82b0*/  LDCU.64 UR4, c[0x0][0x5e8] ;  /* 0x0000bd00ff0477ac */ /* 0x000e220008000a00 */
[----:B------:R-:W-:-:S04]  /*82c0*/  ULOP3.LUT UR6, UR41, 0xff, URZ, 0xc0, !UPT ;  /* 0x000000ff29067892 */ /* 0x000fc8000f8ec0ff */
        /* <DEDUP_REMOVED lines=16> */
.L_x_189:
[----:B------:R-:W-:-:S06]  /*83d0*/  IMAD.U32 R5, R5, 0x10000, RZ ;  /* 0x0001000005057824 */ /* 0x000fcc00078e00ff */
[----:B------:R-:W0:Y:S02]  /*83e0*/  F2I.S64.TRUNC R4, R5 ;  /* 0x0000000500047311 */ /* 0x000e24000020d900 */
[----:B0-----:R0:W-:Y:S01]  /*83f0*/  STG.E.U8 desc[UR36][R2.64], R4 ;  /* 0x0000000402007986 */ /* 0x0011e2000c101124 */
[----:B------:R-:W-:Y:S05]  /*8400*/  BRA `(.L_x_191) ;  /* 0x0000000c006c7947 */ /* 0x000fea0003800000 */
.L_x_188:
[----:B------:R-:W-:-:S09]  /*8410*/  UISETP.NE.AND UP0, UPT, UR6, 0x2, UPT ;  /* 0x000000020600788c */ /* 0x000fd2000bf05270 */
[----:B------:R-:W-:Y:S05]  /*8420*/  BRA.U !UP0, `(.L_x_192) ;  /* 0x0000000108307547 */ /* 0x000fea000b800000 */
[----:B------:R-:W-:-:S09]  /*8430*/  UISETP.NE.AND UP0, UPT, UR6, 0x3, UPT ;  /* 0x000000030600788c */ /* 0x000fd2000bf05270 */
[----:B------:R-:W-:Y:S05]  /*8440*/  BRA.U !UP0, `(.L_x_193) ;  /* 0x0000000108187547 */ /* 0x000fea000b800000 */
[----:B------:R-:W-:-:S09]  /*8450*/  UISETP.NE.AND UP0, UPT, UR6, 0x4, UPT ;  /* 0x000000040600788c */ /* 0x000fd2000bf05270 */
[----:B------:R-:W-:Y:S05]  /*8460*/  BRA.U UP0, `(.L_x_190) ;  /* 0x0000000900787547 */ /* 0x000fea000b800000 */
[----:B------:R-:W-:-:S06]  /*8470*/  SHF.L.U32 R5, R5, 0x10, RZ ;  /* 0x0000001005057819 */ /* 0x000fcc00000006ff */
[----:B------:R-:W0:Y:S02]  /*8480*/  F2I.S64.TRUNC R4, R5 ;  /* 0x0000000500047311 */ /* 0x000e24000020d900 */
[----:B0-----:R0:W-:Y:S01]  /*8490*/  STG.E.64 desc[UR36][R2.64], R4 ;  /* 0x0000000402007986 */ /* 0x0011e2000c101b24 */
[----:B------:R-:W-:Y:S05]  /*84a0*/  BRA `(.L_x_191) ;  /* 0x0000000c00447947 */ /* 0x000fea0003800000 */
.L_x_193:
[----:B------:R-:W-:-:S06]  /*84b0*/  IMAD.U32 R5, R5, 0x10000, RZ ;  /* 0x0001000005057824 */ /* 0x000fcc00078e00ff */
[----:B------:R-:W0:Y:S02]  /*84c0*/  F2I.FTZ.TRUNC.NTZ R5, R5 ;  /* 0x0000000500057305 */ /* 0x000e24000021f100 */
[----:B0-----:R0:W-:Y:S01]  /*84d0*/  STG.E desc[UR36][R2.64], R5 ;  /* 0x0000000502007986 */ /* 0x0011e2000c101924 */
[----:B------:R-:W-:Y:S05]  /*84e0*/  BRA `(.L_x_191) ;  /* 0x0000000c00347947 */ /* 0x000fea0003800000 */
.L_x_192:
[----:B------:R-:W-:-:S06]  /*84f0*/  IMAD.U32 R5, R5, 0x10000, RZ ;  /* 0x0001000005057824 */ /* 0x000fcc00078e00ff */
[----:B------:R-:W0:Y:S02]  /*8500*/  F2I.FTZ.TRUNC.NTZ R5, R5 ;  /* 0x0000000500057305 */ /* 0x000e24000021f100 */
[----:B0-----:R0:W-:Y:S01]  /*8510*/  STG.E.U16 desc[UR36][R2.64], R5 ;  /* 0x0000000502007986 */ /* 0x0011e2000c101524 */
[----:B------:R-:W-:Y:S05]  /*8520*/  BRA `(.L_x_191) ;  /* 0x0000000c00247947 */ /* 0x000fea0003800000 */
.L_x_187:
[----:B------:R-:W-:-:S09]  /*8530*/  UISETP.GT.AND UP0, UPT, UR6, 0x6, UPT ;  /* 0x000000060600788c */ /* 0x000fd2000bf04270 */
[----:B------:R-:W-:Y:S05]  /*8540*/  BRA.U UP0, `(.L_x_194) ;  /* 0x00000001002c7547 */ /* 0x000fea000b800000 */
[----:B------:R-:W-:-:S09]  /*8550*/  UISETP.NE.AND UP0, UPT, UR6, 0x5, UPT ;  /* 0x000000050600788c */ /* 0x000fd2000bf05270 */
[----:B------:R-:W-:Y:S05]  /*8560*/  BRA.U !UP0, `(.L_x_195) ;  /* 0x0000000108147547 */ /* 0x000fea000b800000 */
[----:B------:R-:W-:-:S09]  /*8570*/  UISETP.NE.AND UP0, UPT, UR6, 0x6, UPT ;  /* 0x000000060600788c */ /* 0x000fd2000bf05270 */
[----:B------:R-:W-:Y:S05]  /*8580*/  BRA.U UP0, `(.L_x_190) ;  /* 0x0000000900307547 */ /* 0x000fea000b800000 */
[----:B------:R-:W-:-:S05]  /*8590*/  IMAD.U32 R5, R5, 0x10000, RZ ;  /* 0x0001000005057824 */ /* 0x000fca00078e00ff */
[----:B------:R0:W-:Y:S01]  /*85a0*/  STG.E desc[UR36][R2.64], R5 ;  /* 0x0000000502007986 */ /* 0x0001e2000c101924 */
[----:B------:R-:W-:Y:S05]  /*85b0*/  BRA `(.L_x_191) ;  /* 0x0000000c00007947 */ /* 0x000fea0003800000 */
.L_x_195:
[----:B------:R-:W-:-:S05]  /*85c0*/  IMAD.U32 R0, R5, 0x10000, RZ ;  /* 0x0001000005007824 */ /* 0x000fca00078e00ff */
[----:B------:R-:W-:-:S05]  /*85d0*/  F2FP.F16.F32.PACK_AB R0, RZ, R0 ;  /* 0x00000000ff00723e */ /* 0x000fca00000000ff */
[----:B------:R0:W-:Y:S01]  /*85e0*/  STG.E.U16 desc[UR36][R2.64], R0 ;  /* 0x0000000002007986 */ /* 0x0001e2000c101524 */
[----:B------:R-:W-:Y:S05]  /*85f0*/  BRA `(.L_x_191) ;  /* 0x0000000800f07947 */ /* 0x000fea0003800000 */
.L_x_194:
[----:B------:R-:W-:-:S09]  /*8600*/  UISETP.NE.AND UP0, UPT, UR6, 0x7, UPT ;  /* 0x000000070600788c */ /* 0x000fd2000bf05270 */
[----:B------:R-:W-:Y:S05]  /*8610*/  BRA.U !UP0, `(.L_x_196) ;  /* 0x0000000108347547 */ /* 0x000fea000b800000 */
[----:B------:R-:W-:-:S09]  /*8620*/  UISETP.NE.AND UP0, UPT, UR6, 0x8, UPT ;  /* 0x000000080600788c */ /* 0x000fd2000bf05270 */
[----:B------:R-:W-:Y:S05]  /*8630*/  BRA.U !UP0, `(.L_x_197) ;  /* 0x0000000108187547 */ /* 0x000fea000b800000 */
[----:B------:R-:W-:-:S09]  /*8640*/  UISETP.NE.AND UP0, UPT, UR6, 0x9, UPT ;  /* 0x000000090600788c */ /* 0x000fd2000bf05270 */
[----:B------:R-:W-:Y:S05]  /*8650*/  BRA.U UP0, `(.L_x_190) ;  /* 0x0000000500fc7547 */ /* 0x000fea000b800000 */
[----:B------:R-:W-:Y:S01]  /*8660*/  IMAD.U32 R4, R5, 0x10000, RZ ;  /* 0x0001000005047824 */ /* 0x000fe200078e00ff */
[----:B------:R-:W-:-:S05]  /*8670*/  MOV R5, RZ ;  /* 0x000000ff00057202 */ /* 0x000fca0000000f00 */
[----:B------:R0:W-:Y:S01]  /*8680*/  STG.E.64 desc[UR36][R2.64], R4 ;  /* 0x0000000402007986 */ /* 0x0001e2000c101b24 */
[----:B------:R-:W-:Y:S05]  /*8690*/  BRA `(.L_x_191) ;  /* 0x0000000800c87947 */ /* 0x000fea0003800000 */
.L_x_197:
[----:B------:R-:W-:-:S05]  /*86a0*/  IMAD.U32 R5, R5, 0x10000, RZ ;  /* 0x0001000005057824 */ /* 0x000fca00078e00ff */
[----:B------:R-:W-:-:S04]  /*86b0*/  F2FP.F16.F32.PACK_AB R5, RZ, R5 ;  /* 0x00000005ff05723e */ /* 0x000fc800000000ff */
[----:B------:R-:W-:-:S05]  /*86c0*/  PRMT R5, R5, 0x5410, RZ ;  /* 0x0000541005057816 */ /* 0x000fca00000000ff */
[----:B------:R0:W-:Y:S01]  /*86d0*/  STG.E desc[UR36][R2.64], R5 ;  /* 0x0000000502007986 */ /* 0x0001e2000c101924 */
[----:B------:R-:W-:Y:S05]  /*86e0*/  BRA `(.L_x_191) ;  /* 0x0000000800b47947 */ /* 0x000fea0003800000 */
.L_x_196:
[----:B------:R-:W-:-:S04]  /*86f0*/  IMAD.U32 R4, R5, 0x10000, RZ ;  /* 0x0001000005047824 */ /* 0x000fc800078e00ff */
[----:B------:R-:W-:-:S06]  /*8700*/  FMUL.FTZ R4, R4, 1 ;  /* 0x3f80000004047820 */ /* 0x000fcc0000410000 */
[----:B------:R-:W0:Y:S02]  /*8710*/  F2F.F64.F32 R4, R4 ;  /* 0x0000000400047310 */ /* 0x000e240000201800 */
[----:B0-----:R0:W-:Y:S01]  /*8720*/  STG.E.64 desc[UR36][R2.64], R4 ;  /* 0x0000000402007986 */ /* 0x0011e2000c101b24 */
[----:B------:R-:W-:Y:S05]  /*8730*/  BRA `(.L_x_191) ;  /* 0x0000000800a07947 */ /* 0x000fea0003800000 */
.L_x_186:
[----:B------:R-:W-:-:S09]  /*8740*/  UISETP.GT.AND UP0, UPT, UR6, 0x18, UPT ;  /* 0x000000180600788c */ /* 0x000fd2000bf04270 */
[----:B------:R-:W-:Y:S05]  /*8750*/  BRA.U !UP0, `(.L_x_198) ;  /* 0x0000000508607547 */ /* 0x000fea000b800000 */
        /* <DEDUP_REMOVED lines=8> */
[----:B------:R-:W-:-:S06]  /*87e0*/  IMAD.U32 R5, R5, 0x10000, RZ ;  /* 0x0001000005057824 */ /* 0x000fcc00078e00ff */
[----:B------:R-:W0:Y:S02]  /*87f0*/  F2I.FTZ.U32.TRUNC.NTZ R5, R5 ;  /* 0x0000000500057305 */ /* 0x000e24000021f000 */
[----:B0-----:R0:W-:Y:S01]  /*8800*/  STG.E.U16 desc[UR36][R2.64], R5 ;  /* 0x0000000502007986 */ /* 0x0011e2000c101524 */
[----:B------:R-:W-:Y:S05]  /*8810*/  BRA `(.L_x_191) ;  /* 0x0000000800687947 */ /* 0x000fea0003800000 */
.L_x_201:
[----:B------:R-:W-:Y:S01]  /*8820*/  IMAD.U32 R5, R5, 0x10000, RZ ;  /* 0x0001000005057824 */ /* 0x000fe200078e00ff */
[----:B------:R-:W-:Y:S01]  /*8830*/  BSSY.RECONVERGENT B0, `(.L_x_202) ;  /* 0x0000013000007945 */ /* 0x000fe20003800200 */
[----:B------:R-:W-:-:S03]  /*8840*/  IMAD.MOV.U32 R0, RZ, RZ, 0x80 ;  /* 0x00000080ff007424 */ /* 0x000fc600078e00ff */
[----:B------:R-:W-:-:S04]  /*8850*/  LOP3.LUT R4, R5, 0x7fffffff, RZ, 0xc0, !PT ;  /* 0x7fffffff05047812 */ /* 0x000fc800078ec0ff */
[----:B------:R-:W-:-:S13]  /*8860*/  ISETP.GT.U32.AND P0, PT, R4, 0x437fffff, PT ;  /* 0x437fffff0400780c */ /* 0x000fda0003f04070 */
[----:B------:R-:W-:Y:S05]  /*8870*/  @P0 BRA `(.L_x_203) ;  /* 0x0000000000380947 */ /* 0x000fea0003800000 */
[----:B------:R-:W-:-:S13]  /*8880*/  ISETP.GE.U32.AND P0, PT, R4, 0x3c000000, PT ;  /* 0x3c0000000400780c */ /* 0x000fda0003f06070 */
[----:B------:R-:W-:-:S04]  /*8890*/  @P0 SHF.R.U32.HI R0, RZ, 0x14, R5 ;  /* 0x00000014ff000819 */ /* 0x000fc80000011605 */
[----:B------:R-:W-:-:S04]  /*88a0*/  @P0 LOP3.LUT R0, R0, 0x1, RZ, 0xc0, !PT ;  /* 0x0000000100000812 */ /* 0x000fc800078ec0ff */
[----:B------:R-:W-:-:S04]  /*88b0*/  @P0 IADD3 R0, PT, PT, R5, 0x487ffff, R0 ;  /* 0x0487ffff05000810 */ /* 0x000fc80007ffe000 */
[----:B------:R-:W-:-:S04]  /*88c0*/  @P0 SHF.R.U32.HI R0, RZ, 0x14, R0 ;  /* 0x00000014ff000819 */ /* 0x000fc80000011600 */
[----:B------:R-:W-:Y:S01]  /*88d0*/  @P0 LOP3.LUT R0, R0, 0xff, RZ, 0xc0, !PT ;  /* 0x000000ff00000812 */ /* 0x000fe200078ec0ff */
[----:B------:R-:W-:Y:S06]  /*88e0*/  @P0 BRA `(.L_x_204) ;  /* 0x0000000000140947 */ /* 0x000fec0003800000 */
[----:B------:R-:W-:-:S05]  /*88f0*/  FADD.FTZ R0, R4, 8192 ;  /* 0x4600000004007421 */ /* 0x000fca0000010000 */
[----:B------:R-:W-:Y:S02]  /*8900*/  LOP3.LUT P0, R4, R0, 0xff, RZ, 0xc0, !PT ;  /* 0x000000ff00047812 */ /* 0x000fe4000780c0ff */
[----:B------:R-:W-:-:S11]  /*8910*/  PRMT R0, RZ, 0x7610, R0 ;  /* 0x00007610ff007816 */ /* 0x000fd60000000000 */
[----:B------:R-:W-:Y:S05]  /*8920*/  @!P0 BRA `(.L_x_203) ;  /* 0x00000000000c8947 */ /* 0x000fea0003800000 */
[----:B------:R-:W-:-:S07]  /*8930*/  MOV R0, R4 ;  /* 0x0000000400007202 */ /* 0x000fce0000000f00 */
.L_x_204:
[----:B------:R-:W-:-:S04]  /*8940*/  SHF.R.U32.HI R5, RZ, 0x18, R5 ;  /* 0x00000018ff057819 */ /* 0x000fc80000011605 */
[----:B------:R-:W-:-:S07]  /*8950*/  LOP3.LUT R0, R0, 0x80, R5, 0xf8, !PT ;  /* 0x0000008000007812 */ /* 0x000fce00078ef805 */
.L_x_203:
[----:B------:R-:W-:Y:S05]  /*8960*/  BSYNC.RECONVERGENT B0 ;  /* 0x0000000000007941 */ /* 0x000fea0003800200 */
.L_x_202:
[----:B------:R0:W-:Y:S01]  /*8970*/  STG.E.U8 desc[UR36][R2.64], R0 ;  /* 0x0000000002007986 */ /* 0x0001e2000c101124 */
[----:B------:R-:W-:Y:S05]  /*8980*/  BRA `(.L_x_191) ;  /* 0x00000008000c7947 */ /* 0x000fea0003800000 */
.L_x_200:
        /* <DEDUP_REMOVED lines=17> */
[----:B------:R-:W-:-:S07]  /*8aa0*/  IMAD.MOV.U32 R0, RZ, RZ, R4 ;  /* 0x000000ffff007224 */ /* 0x000fce00078e0004 */
.L_x_207:
[----:B------:R-:W-:-:S04]  /*8ab0*/  SHF.R.U32.HI R5, RZ, 0x18, R5 ;  /* 0x00000018ff057819 */ /* 0x000fc80000011605 */
[----:B------:R-:W-:-:S07]  /*8ac0*/  LOP3.LUT R0, R0, 0x80, R5, 0xf8, !PT ;  /* 0x0000008000007812 */ /* 0x000fce00078ef805 */
.L_x_206:
[----:B------:R-:W-:Y:S05]  /*8ad0*/  BSYNC.RECONVERGENT B0 ;  /* 0x0000000000007941 */ /* 0x000fea0003800200 */
.L_x_205:
[----:B------:R0:W-:Y:S01]  /*8ae0*/  STG.E.U8 desc[UR36][R2.64], R0 ;  /* 0x0000000002007986 */ /* 0x0001e2000c101124 */
[----:B------:R-:W-:Y:S05]  /*8af0*/  BRA `(.L_x_191) ;  /* 0x0000000400b07947 */ /* 0x000fea0003800000 */
.L_x_199:
[----:B------:R-:W-:-:S09]  /*8b00*/  UISETP.NE.AND UP0, UPT, UR6, 0x1c, UPT ;  /* 0x0000001c0600788c */ /* 0x000fd2000bf05270 */
[----:B------:R-:W-:Y:S05]  /*8b10*/  BRA.U !UP0, `(.L_x_208) ;  /* 0x0000000108607547 */ /* 0x000fea000b800000 */
[----:B------:R-:W-:-:S09]  /*8b20*/  UISETP.NE.AND UP0, UPT, UR6, 0x1d, UPT ;  /* 0x0000001d0600788c */ /* 0x000fd2000bf05270 */
[----:B------:R-:W-:Y:S05]  /*8b30*/  BRA.U !UP0, `(.L_x_209) ;  /* 0x0000000108487547 */ /* 0x000fea000b800000 */
[----:B------:R-:W-:-:S09]  /*8b40*/  UISETP.NE.AND UP0, UPT, UR6, 0x2c, UPT ;  /* 0x0000002c0600788c */ /* 0x000fd2000bf05270 */
[----:B------:R-:W-:Y:S05]  /*8b50*/  BRA.U UP0, `(.L_x_190) ;  /* 0x0000000100bc7547 */ /* 0x000fea000b800000 */
        /* <DEDUP_REMOVED lines=8> */
[----:B------:R-:W-:Y:S02]  /*8be0*/  @P1 ISETP.EQ.U32.AND P2, PT, R0, 0x1, P0 ;  /* 0x000000010000180c */ /* 0x000fe40000742070 */
[----:B------:R-:W-:Y:S02]  /*8bf0*/  PLOP3.LUT P0, PT, PT, PT, PT, 0x80, 0x8 ;  /* 0x000000000008781c */ /* 0x000fe40003f0f070 */
[----:B------:R-:W-:Y:S02]  /*8c00*/  @P1 PLOP3.LUT P0, PT, P2, PT, PT, 0x80, 0x8 ;  /* 0x000000000008181c */ /* 0x000fe4000170f070 */
[----:B------:R-:W-:-:S11]  /*8c10*/  @P1 IADD3 R0, PT, PT, R6, 0x1, RZ ;  /* 0x0000000106001810 */ /* 0x000fd60007ffe0ff */
[----:B------:R-:W-:-:S04]  /*8c20*/  @!P0 IMAD.MOV R0, RZ, RZ, R6 ;  /* 0x000000ffff008224 */ /* 0x000fc800078e0206 */
[----:B------:R-:W-:-:S05]  /*8c30*/  @P1 IMAD.MOV.U32 R5, RZ, RZ, R0 ;  /* 0x000000ffff051224 */ /* 0x000fca00078e0000 */
[----:B------:R0:W-:Y:S01]  /*8c40*/  STG.E.U8 desc[UR36][R2.64], R5 ;  /* 0x0000000502007986 */ /* 0x0001e2000c101124 */
[----:B------:R-:W-:Y:S05]  /*8c50*/  BRA `(.L_x_191) ;  /* 0x0000000400587947 */ /* 0x000fea0003800000 */
.L_x_209:
[----:B------:R-:W-:-:S06]  /*8c60*/  IMAD.U32 R5, R5, 0x10000, RZ ;  /* 0x0001000005057824 */ /* 0x000fcc00078e00ff */
[----:B------:R-:W0:Y:S02]  /*8c70*/  F2I.U64.TRUNC R4, R5 ;  /* 0x0000000500047311 */ /* 0x000e24000020d800 */
[----:B0-----:R0:W-:Y:S01]  /*8c80*/  STG.E.64 desc[UR36][R2.64], R4 ;  /* 0x0000000402007986 */ /* 0x0011e2000c101b24 */
[----:B------:R-:W-:Y:S05]  /*8c90*/  BRA `(.L_x_191) ;  /* 0x0000000400487947 */ /* 0x000fea0003800000 */
.L_x_208:
[----:B------:R-:W-:-:S06]  /*8ca0*/  IMAD.U32 R5, R5, 0x10000, RZ ;  /* 0x0001000005057824 */ /* 0x000fcc00078e00ff */
[----:B------:R-:W0:Y:S02]  /*8cb0*/  F2I.FTZ.U32.TRUNC.NTZ R5, R5 ;  /* 0x0000000500057305 */ /* 0x000e24000021f000 */
[----:B0-----:R0:W-:Y:S01]  /*8cc0*/  STG.E desc[UR36][R2.64], R5 ;  /* 0x0000000502007986 */ /* 0x0011e2000c101924 */
[----:B------:R-:W-:Y:S05]  /*8cd0*/  BRA `(.L_x_191) ;  /* 0x0000000400387947 */ /* 0x000fea0003800000 */
.L_x_198:
[----:B------:R-:W-:-:S09]  /*8ce0*/  UISETP.GT.AND UP0, UPT, UR6, 0xe, UPT ;  /* 0x0000000e0600788c */ /* 0x000fd2000bf04270 */
[----:B------:R-:W-:Y:S05]  /*8cf0*/  BRA.U UP0, `(.L_x_210) ;  /* 0x00000001003c7547 */ /* 0x000fea000b800000 */
[----:B------:R-:W-:-:S09]  /*8d00*/  UISETP.NE.AND UP0, UPT, UR6, 0xa, UPT ;  /* 0x0000000a0600788c */ /* 0x000fd2000bf05270 */
[----:B------:R-:W-:Y:S05]  /*8d10*/  BRA.U !UP0, `(.L_x_211) ;  /* 0x00000001081c7547 */ /* 0x000fea000b800000 */
[----:B------:R-:W-:-:S09]  /*8d20*/  UISETP.NE.AND UP0, UPT, UR6, 0xb, UPT ;  /* 0x0000000b0600788c */ /* 0x000fd2000bf05270 */
[----:B------:R-:W-:Y:S05]  /*8d30*/  BRA.U UP0, `(.L_x_190) ;  /* 0x0000000100447547 */ /* 0x000fea000b800000 */
[----:B------:R-:W-:-:S05]  /*8d40*/  IMAD.U32 R5, R5, 0x10000, RZ ;  /* 0x0001000005057824 */ /* 0x000fca00078e00ff */
[----:B------:R-:W-:-:S04]  /*8d50*/  FSETP.NEU.FTZ.AND P0, PT, R5, RZ, PT ;  /* 0x000000ff0500720b */ /* 0x000fc80003f1d000 */
[----:B------:R-:W-:-:S05]  /*8d60*/  SEL R5, RZ, 0x1, !P0 ;  /* 0x00000001ff057807 */ /* 0x000fca0004000000 */
[----:B------:R1:W-:Y:S01]  /*8d70*/  STG.E.U8 desc[UR36][R2.64], R5 ;  /* 0x0000000502007986 */ /* 0x0003e2000c101124 */
[----:B------:R-:W-:Y:S05]  /*8d80*/  BRA `(.L_x_191) ;  /* 0x00000004000c7947 */ /* 0x000fea0003800000 */
.L_x_211:
[----:B------:R-:W-:Y:S02]  /*8d90*/  SHF.L.U32 R5, R5, 0x10, RZ ;  /* 0x0000001005057819 */ /* 0x000fe400000006ff */
[----:B------:R-:W-:-:S03]  /*8da0*/  CS2R R6, SRZ ;  /* 0x0000000000067805 */ /* 0x000fc6000001ff00 */
[----:B------:R-:W-:-:S06]  /*8db0*/  FMUL.FTZ R5, R5, 1 ;  /* 0x3f80000005057820 */ /* 0x000fcc0000410000 */
[----:B------:R-:W0:Y:S02]  /*8dc0*/  F2F.F64.F32 R4, R5 ;  /* 0x0000000500047310 */ /* 0x000e240000201800 */
[----:B0-----:R0:W-:Y:S01]  /*8dd0*/  STG.E.128 desc[UR36][R2.64], R4 ;  /* 0x0000000402007986 */ /* 0x0011e2000c101d24 */
[----:B------:R-:W-:Y:S05]  /*8de0*/  BRA `(.L_x_191) ;  /* 0x0000000000f47947 */ /* 0x000fea0003800000 */
.L_x_210:
[----:B------:R-:W-:-:S09]  /*8df0*/  UISETP.NE.AND UP0, UPT, UR6, 0xf, UPT ;  /* 0x0000000f0600788c */ /* 0x000fd2000bf05270 */
[----:B------:R-:W-:Y:S05]  /*8e00*/  BRA.U !UP0, `(.L_x_212) ;  /* 0x0000000108e87547 */ /* 0x000fea000b800000 */
[----:B------:R-:W-:-:S09]  /*8e10*/  UISETP.NE.AND UP0, UPT, UR6, 0x17, UPT ;  /* 0x000000170600788c */ /* 0x000fd2000bf05270 */
[----:B------:R-:W-:Y:S05]  /*8e20*/  BRA.U !UP0, `(.L_x_213) ;  /* 0x0000000108907547 */ /* 0x000fea000b800000 */
[----:B------:R-:W-:-:S09]  /*8e30*/  UISETP.NE.AND UP0, UPT, UR6, 0x18, UPT ;  /* 0x000000180600788c */ /* 0x000fd2000bf05270 */
[----:B------:R-:W-:Y:S05]  /*8e40*/  BRA.U !UP0, `(.L_x_214) ;  /* 0x0000000108447547 */ /* 0x000fea000b800000 */
.L_x_190:
[----:B------:R-:W-:Y:S01]  /*8e50*/  MOV R0, 0x0 ;  /* 0x0000000000007802 */ /* 0x000fe20000000f00 */
[----:B------:R-:W0:Y:S01]  /*8e60*/  LDCU.64 UR4, c[0x4][0x128] ;  /* 0x01002500ff0477ac */ /* 0x000e220008000a00 */
[----:B------:R-:W-:Y:S02]  /*8e70*/  IMAD.MOV.U32 R8, RZ, RZ, 0x65 ;  /* 0x00000065ff087424 */ /* 0x000fe400078e00ff */
[----:B------:R1:W2:Y:S01]  /*8e80*/  LDC.64 R2, c[0x4][R0] ;  /* 0x0100000000027b82 */ /* 0x0002a20000000a00 */
[----:B------:R-:W3:Y:S01]  /*8e90*/  LDCU.64 UR6, c[0x4][0x130] ;  /* 0x01002600ff0677ac */ /* 0x000ee20008000a00 */
[----:B------:R-:W-:Y:S02]  /*8ea0*/  IMAD.MOV.U32 R12, RZ, RZ, 0x1 ;  /* 0x00000001ff0c7424 */ /* 0x000fe400078e00ff */
[----:B------:R-:W-:Y:S01]  /*8eb0*/  IMAD.MOV.U32 R13, RZ, RZ, RZ ;  /* 0x000000ffff0d7224 */ /* 0x000fe200078e00ff */
[----:B------:R-:W4:Y:S01]  /*8ec0*/  LDCU.64 UR8, c[0x4][0x40] ;  /* 0x01000800ff0877ac */ /* 0x000f220008000a00 */
[----:B0-----:R-:W-:-:S02]  /*8ed0*/  IMAD.U32 R4, RZ, RZ, UR4 ;  /* 0x00000004ff047e24 */ /* 0x001fc4000f8e00ff */
[----:B------:R-:W-:Y:S02]  /*8ee0*/  IMAD.U32 R5, RZ, RZ, UR5 ;  /* 0x00000005ff057e24 */ /* 0x000fe4000f8e00ff */
[----:B---3--:R-:W-:Y:S02]  /*8ef0*/  IMAD.U32 R6, RZ, RZ, UR6 ;  /* 0x00000006ff067e24 */ /* 0x008fe4000f8e00ff */
[----:B------:R-:W-:Y:S02]  /*8f00*/  IMAD.U32 R7, RZ, RZ, UR7 ;  /* 0x00000007ff077e24 */ /* 0x000fe4000f8e00ff */
[----:B----4-:R-:W-:Y:S01]  /*8f10*/  IMAD.U32 R10, RZ, RZ, UR8 ;  /* 0x00000008ff0a7e24 */ /* 0x010fe2000f8e00ff */
[----:B-1----:R-:W-:-:S07]  /*8f20*/  MOV R11, UR9 ;  /* 0x00000009000b7c02 */ /* 0x002fce0008000f00 */
[----:B------:R-:W-:-:S07]  /*8f30*/  LEPC R20, `(.L_x_215) ;  /* 0x000000001014794e */ /* 0x000fce0000000000 */
[----:B--2---:R-:W-:Y:S05]  /*8f40*/  CALL.ABS.NOINC R2 ;  /* 0x0000000002007343 */ /* 0x004fea0003c00000 */
.L_x_215:
[----:B------:R-:W-:Y:S05]  /*8f50*/  BRA `(.L_x_191) ;  /* 0x0000000000987947 */ /* 0x000fea0003800000 */
.L_x_214:
[----:B------:R-:W-:Y:S01]  /*8f60*/  IMAD.U32 R7, R5, 0x10000, RZ ;  /* 0x0001000005077824 */ /* 0x000fe200078e00ff */
[----:B------:R-:W-:Y:S01]  /*8f70*/  BSSY.RECONVERGENT B0, `(.L_x_216) ;  /* 0x000000c000007945 */ /* 0x000fe20003800200 */
[----:B------:R-:W-:-:S03]  /*8f80*/  IMAD.MOV.U32 R0, RZ, RZ, 0x7f ;  /* 0x0000007fff007424 */ /* 0x000fc600078e00ff */
[----:B------:R-:W-:Y:S02]  /*8f90*/  LOP3.LUT R4, R7, 0x7fffffff, RZ, 0xc0, !PT ;  /* 0x7fffffff07047812 */ /* 0x000fe400078ec0ff */
[----:B------:R-:W-:Y:S02]  /*8fa0*/  SHF.R.U32.HI R5, RZ, 0x18, R7 ;  /* 0x00000018ff057819 */ /* 0x000fe40000011607 */
[----:B------:R-:W-:-:S13]  /*8fb0*/  ISETP.GT.U32.AND P0, PT, R4, 0x43efffff, PT ;  /* 0x43efffff0400780c */ /* 0x000fda0003f04070 */
[----:B------:R-:W-:Y:S05]  /*8fc0*/  @P0 BRA `(.L_x_217) ;  /* 0x0000000000180947 */ /* 0x000fea0003800000 */
[----:B------:R-:W-:-:S13]  /*8fd0*/  ISETP.GE.U32.AND P0, PT, R4, 0x3c800000, PT ;  /* 0x3c8000000400780c */ /* 0x000fda0003f06070 */
[----:B------:R-:W-:-:S04]  /*8fe0*/  @P0 SHF.R.U32.HI R0, RZ, 0x14, R7 ;  /* 0x00000014ff000819 */ /* 0x000fc80000011607 */
[----:B------:R-:W-:-:S04]  /*8ff0*/  @P0 LOP3.LUT R0, R0, 0x1, RZ, 0xc0, !PT ;  /* 0x0000000100000812 */ /* 0x000fc800078ec0ff */
[----:B------:R-:W-:-:S04]  /*9000*/  @P0 IADD3 R0, PT, PT, R7, 0x407ffff, R0 ;  /* 0x0407ffff07000810 */ /* 0x000fc80007ffe000 */
[----:B------:R-:W-:Y:S01]  /*9010*/  @P0 SHF.R.U32.HI R0, RZ, 0x14, R0 ;  /* 0x00000014ff000819 */ /* 0x000fe20000011600 */
[----:B------:R-:W-:-:S07]  /*9020*/  @!P0 FADD.FTZ R0, R4, 16384 ;  /* 0x4680000004008421 */ /* 0x000fce0000010000 */
.L_x_217:
[----:B------:R-:W-:Y:S05]  /*9030*/  BSYNC.RECONVERGENT B0 ;  /* 0x0000000000007941 */ /* 0x000fea0003800200 */
.L_x_216:
[----:B------:R-:W-:-:S05]  /*9040*/  LOP3.LUT R5, R0, 0x80, R5, 0xf8, !PT ;  /* 0x0000008000057812 */ /* 0x000fca00078ef805 */
[----:B------:R3:W-:Y:S01]  /*9050*/  STG.E.U8 desc[UR36][R2.64], R5 ;  /* 0x0000000502007986 */ /* 0x0007e2000c101124 */
[----:B------:R-:W-:Y:S05]  /*9060*/  BRA `(.L_x_191) ;  /* 0x0000000000547947 */ /* 0x000fea0003800000 */
.L_x_213:
[----:B------:R-:W-:Y:S01]  /*9070*/  SHF.L.U32 R5, R5, 0x10, RZ ;  /* 0x0000001005057819 */ /* 0x000fe200000006ff */
[----:B------:R-:W-:Y:S03]  /*9080*/  BSSY.RECONVERGENT B0, `(.L_x_218) ;  /* 0x000000e000007945 */ /* 0x000fe60003800200 */
[----:B------:R-:W-:-:S04]  /*9090*/  LOP3.LUT R4, R5, 0x7fffffff, RZ, 0xc0, !PT ;  /* 0x7fffffff05047812 */ /* 0x000fc800078ec0ff */
[----:B------:R-:W-:-:S13]  /*90a0*/  ISETP.GT.U32.AND P0, PT, R4, 0x477fffff, PT ;  /* 0x477fffff0400780c */ /* 0x000fda0003f04070 */
[----:B------:R-:W-:Y:S05]  /*90b0*/  @P0 BRA `(.L_x_219) ;  /* 0x00000000001c0947 */ /* 0x000fea0003800000 */
[----:B------:R-:W-:-:S13]  /*90c0*/  ISETP.GE.U32.AND P0, PT, R4, 0x38800000, PT ;  /* 0x388000000400780c */ /* 0x000fda0003f06070 */
[----:B------:R-:W-:-:S04]  /*90d0*/  @P0 SHF.R.U32.HI R0, RZ, 0x15, R5 ;  /* 0x00000015ff000819 */ /* 0x000fc80000011605 */
[----:B------:R-:W-:-:S04]  /*90e0*/  @P0 LOP3.LUT R0, R0, 0x1, RZ, 0xc0, !PT ;  /* 0x0000000100000812 */ /* 0x000fc800078ec0ff */
[----:B------:R-:W-:-:S04]  /*90f0*/  @P0 IADD3 R0, PT, PT, R5, 0x80fffff, R0 ;  /* 0x080fffff05000810 */ /* 0x000fc80007ffe000 */
[----:B------:R-:W-:Y:S01]  /*9100*/  @P0 SHF.R.U32.HI R0, RZ, 0x15, R0 ;  /* 0x00000015ff000819 */ /* 0x000fe20000011600 */
[----:B------:R-:W-:Y:S01]  /*9110*/  @!P0 FADD.FTZ R0, R4, 128 ;  /* 0x4300000004008421 */ /* 0x000fe20000010000 */
[----:B------:R-:W-:Y:S06]  /*9120*/  BRA `(.L_x_220) ;  /* 0x00000000000c7947 */ /* 0x000fec0003800000 */
.L_x_219:
[----:B------:R-:W-:Y:S01]  /*9130*/  IMAD.MOV.U32 R0, RZ, RZ, 0x7f ;  /* 0x0000007fff007424 */ /* 0x000fe200078e00ff */
[----:B------:R-:W-:-:S04]  /*9140*/  ISETP.GT.U32.AND P0, PT, R4, 0x7f800000, PT ;  /* 0x7f8000000400780c */ /* 0x000fc80003f04070 */
[----:B------:R-:W-:-:S09]  /*9150*/  SEL R0, R0, 0x7c, P0 ;  /* 0x0000007c00007807 */ /* 0x000fd20000000000 */
.L_x_220:
[----:B------:R-:W-:Y:S05]  /*9160*/  BSYNC.RECONVERGENT B0 ;  /* 0x0000000000007941 */ /* 0x000fea0003800200 */
.L_x_218:
[----:B------:R-:W-:-:S04]  /*9170*/  SHF.R.U32.HI R5, RZ, 0x18, R5 ;  /* 0x00000018ff057819 */ /* 0x000fc80000011605 */
[----:B------:R-:W-:-:S05]  /*9180*/  LOP3.LUT R5, R0, 0x80, R5, 0xf8, !PT ;  /* 0x0000008000057812 */ /* 0x000fca00078ef805 */
[----:B------:R2:W-:Y:S01]  /*9190*/  STG.E.U8 desc[UR36][R2.64], R5 ;  /* 0x0000000502007986 */ /* 0x0005e2000c101124 */
[----:B------:R-:W-:Y:S05]  /*91a0*/  BRA `(.L_x_191) ;  /* 0x0000000000047947 */ /* 0x000fea0003800000 */
.L_x_212:
[----:B------:R4:W-:Y:S02]  /*91b0*/  STG.E.U16 desc[UR36][R2.64], R5 ;  /* 0x0000000502007986 */ /* 0x0009e4000c101524 */
.L_x_191:
[----:B------:R-:W-:-:S07]  /*91c0*/  VIADD R17, R17, 0x80 ;  /* 0x0000008011117836 */ /* 0x000fce0000000000 */
.L_x_113:
[----:B------:R-:W-:Y:S05]  /*91d0*/  BSYNC.RECONVERGENT B6 ;  /* 0x0000000000067941 */ /* 0x000fea0003800200 */
.L_x_112:
[----:B------:R-:W5:Y:S01]  /*91e0*/  LDCU UR4, c[0x0][0x380] ;  /* 0x00007000ff0477ac */ /* 0x000f620008000800 */
[----:B------:R-:W-:Y:S01]  /*91f0*/  BSSY.RECONVERGENT B6, `(.L_x_221) ;  /* 0x0000485000067945 */ /* 0x000fe20003800200 */
[----:B-----5:R-:W-:-:S13]  /*9200*/  ISETP.GE.AND P0, PT, R17, UR4, PT ;  /* 0x0000000411007c0c */ /* 0x020fda000bf06270 */
[----:B------:R-:W-:Y:S05]  /*9210*/  @P0 BRA `(.L_x_222) ;  /* 0x0000004800080947 */ /* 0x000fea0003800000 */
[----:B------:R-:W5:Y:S01]  /*9220*/  LDCU UR4, c[0x0][0x388] ;  /* 0x00007100ff0477ac */ /* 0x000f620008000800 */
[----:B------:R-:W-:Y:S02]  /*9230*/  IMAD.MOV.U32 R18, RZ, RZ, RZ ;  /* 0x000000ffff127224 */ /* 0x000fe400078e00ff */
[----:B012---:R-:W-:Y:S02]  /*9240*/  IMAD.MOV.U32 R0, RZ, RZ, RZ ;  /* 0x000000ffff007224 */ /* 0x007fe400078e00ff */
[----:B------:R-:W-:Y:S01]  /*9250*/  IMAD.MOV.U32 R16, RZ, RZ, RZ ;  /* 0x000000ffff107224 */ /* 0x000fe200078e00ff */
[----:B-----5:R-:W-:-:S09]  /*9260*/  UISETP.NE.AND UP0, UPT, UR4, URZ, UPT ;  /* 0x000000ff0400728c */ /* 0x020fd2000bf05270 */
[----:B------:R-:W-:Y:S05]  /*9270*/  BRA.U !UP0, `(.L_x_223) ;  /* 0x0000001508707547 */ /* 0x000fea000b800000 */
[----:B------:R-:W3:Y:S01]  /*9280*/  LDCU.64 UR4, c[0x0][0x390] ;  /* 0x00007200ff0477ac */ /* 0x000ee20008000a00 */
[----:B------:R-:W-:Y:S01]  /*9290*/  HFMA2 R16, -RZ, RZ, 0, 0 ;  /* 0x00000000ff107431 */ /* 0x000fe200000001ff */
[----:B------:R-:W0:Y:S01]  /*92a0*/  LDCU UR6, c[0x0][0x38c] ;  /* 0x00007180ff0677ac */ /* 0x000e220008000800 */
[----:B------:R-:W1:Y:S01]  /*92b0*/  LDCU.64 UR8, c[0x0][0x4b8] ;  /* 0x00009700ff0877ac */ /* 0x000e620008000a00 */
[----:B------:R-:W-:Y:S02]  /*92c0*/  UISETP.NE.AND UP0, UPT, UR39, URZ, UPT ;  /* 0x000000ff2700728c */ /* 0x000fe4000bf05270 */
        /* <DEDUP_REMOVED lines=38> */
[----:B------:R-:W-:Y:S01]  /*9530*/  MOV R2, RZ ;  /* 0x000000ff00027202 */ /* 0x000fe20000000f00 */
        /* <DEDUP_REMOVED lines=41> */
[----:B------:R-:W-:Y:S01]  /*97d0*/  HFMA2 R4, -RZ, RZ, 0, 0 ;  /* 0x00000000ff047431 */ /* 0x000fe200000001ff */
        /* <DEDUP_REMOVED lines=253> */
[----:B------:R-:W2:Y:S03]  /*a7b0*/  LDCU.64 UR8, c[0x0][0x5d8] ;  /* 0x0000bb00ff0877ac */ /* 0x000ea60008000a00 */
        /* <DEDUP_REMOVED lines=8> */
.L_x_223:
        /* <DEDUP_REMOVED lines=19> */
.L_x_227:
[----:B------:R-:W2:Y:S02]  /*a970*/  LDG.E.U8 R2, desc[UR36][R2.64] ;  /* 0x0000002402027981 */ /* 0x000ea4000c1e1100 */
[----:B--2---:R-:W-:-:S04]  /*a980*/  I2FP.F32.U32 R0, R2 ;  /* 0x0000000200007245 */ /* 0x004fc80000201000 */
[----:B------:R-:W-:-:S04]  /*a990*/  F2FP.BF16.F32.PACK_AB R0, RZ, R0 ;  /* 0x00000000ff00723e */ /* 0x000fc800000010ff */
[----:B------:R-:W-:Y:S01]  /*a9a0*/  PRMT R19, R0, 0x7610, R19 ;  /* 0x0000761000137816 */ /* 0x000fe20000000013 */
[----:B------:R-:W-:Y:S06]  /*a9b0*/  BRA `(.L_x_229) ;  /* 0x0000000c00e07947 */ /* 0x000fec0003800000 */
.L_x_226:
        /* <DEDUP_REMOVED lines=11> */
.L_x_231:
[----:B------:R-:W2:Y:S02]  /*aa70*/  LDG.E R2, desc[UR36][R2.64] ;  /* 0x0000002402027981 */ /* 0x000ea4000c1e1900 */
[----:B--2---:R-:W-:-:S04]  /*aa80*/  I2FP.F32.S32 R0, R2 ;  /* 0x0000000200007245 */ /* 0x004fc80000201400 */
[----:B------:R-:W-:-:S04]  /*aa90*/  F2FP.BF16.F32.PACK_AB R0, RZ, R0 ;  /* 0x00000000ff00723e */ /* 0x000fc800000010ff */
[----:B------:R-:W-:Y:S01]  /*aaa0*/  PRMT R19, R0, 0x7610, R19 ;  /* 0x0000761000137816 */ /* 0x000fe20000000013 */
[----:B------:R-:W-:Y:S06]  /*aab0*/  BRA `(.L_x_229) ;  /* 0x0000000c00a07947 */ /* 0x000fec0003800000 */
.L_x_230:
[----:B------:R-:W2:Y:S02]  /*aac0*/  LDG.E.U16 R2, desc[UR36][R2.64] ;  /* 0x0000002402027981 */ /* 0x000ea4000c1e1500 */
[----:B--2---:R-:W0:Y:S02]  /*aad0*/  I2F.S16 R0, R2 ;  /* 0x0000000200007306 */ /* 0x004e240000101400 */
[----:B0-----:R-:W-:-:S04]  /*aae0*/  F2FP.BF16.F32.PACK_AB R0, RZ, R0 ;  /* 0x00000000ff00723e */ /* 0x001fc800000010ff */
[----:B------:R-:W-:Y:S01]  /*aaf0*/  PRMT R19, R0, 0x7610, R19 ;  /* 0x0000761000137816 */ /* 0x000fe20000000013 */
[----:B------:R-:W-:Y:S06]  /*ab00*/  BRA `(.L_x_229) ;  /* 0x0000000c008c7947 */ /* 0x000fec0003800000 */
.L_x_225:
        /* <DEDUP_REMOVED lines=9> */
.L_x_233:
[----:B------:R-:W2:Y:S02]  /*aba0*/  LDG.E.U16 R0, desc[UR36][R2.64] ;  /* 0x0000002402007981 */ /* 0x000ea4000c1e1500 */
[----:B--2---:R-:W-:-:S05]  /*abb0*/  HADD2.F32 R0, -RZ, R0.H0_H0 ;  /* 0x20000000ff007230 */ /* 0x004fca0000004100 */
[----:B------:R-:W-:-:S04]  /*abc0*/  F2FP.BF16.F32.PACK_AB R0, RZ, R0 ;  /* 0x00000000ff00723e */ /* 0x000fc800000010ff */
[----:B------:R-:W-:Y:S01]  /*abd0*/  PRMT R19, R0, 0x7610, R19 ;  /* 0x0000761000137816 */ /* 0x000fe20000000013 */
[----:B------:R-:W-:Y:S06]  /*abe0*/  BRA `(.L_x_229) ;  /* 0x0000000c00547947 */ /* 0x000fec0003800000 */
.L_x_232:
        /* <DEDUP_REMOVED lines=9> */
.L_x_235:
[----:B------:R-:W2:Y:S02]  /*ac80*/  LDG.E.U16 R2, desc[UR36][R2.64] ;  /* 0x0000002402027981 */ /* 0x000ea4000c1e1500 */
[----:B--2---:R-:W-:-:S05]  /*ac90*/  HADD2.F32 R0, -RZ, R2.H0_H0 ;  /* 0x20000002ff007230 */ /* 0x004fca0000004100 */
[----:B------:R-:W-:-:S04]  /*aca0*/  F2FP.BF16.F32.PACK_AB R0, RZ, R0 ;  /* 0x00000000ff00723e */ /* 0x000fc800000010ff */
[----:B------:R-:W-:Y:S01]  /*acb0*/  PRMT R19, R0, 0x7610, R19 ;  /* 0x0000761000137816 */ /* 0x000fe20000000013 */
[----:B------:R-:W-:Y:S06]  /*acc0*/  BRA `(.L_x_229) ;  /* 0x0000000c001c7947 */ /* 0x000fec0003800000 */
.L_x_234:
        /* <DEDUP_REMOVED lines=13> */
.L_x_224:
        /* <DEDUP_REMOVED lines=14> */
.L_x_238:
        /* <DEDUP_REMOVED lines=13> */
.L_x_237:
        /* <DEDUP_REMOVED lines=27> */
.L_x_240:
        /* <DEDUP_REMOVED lines=14> */
.L_x_239:
[----:B------:R0:W5:Y:S01]  /*b1e0*/  LDG.E.U16 R19, desc[UR36][R2.64] ;  /* 0x0000002402137981 */ /* 0x000162000c1e1500 */
[----:B------:R-:W-:Y:S05]  /*b1f0*/  BRA `(.L_x_229) ;  /* 0x0000000400d07947 */ /* 0x000fea0003800000 */
.L_x_236:
        /* <DEDUP_REMOVED lines=13> */
.L_x_243:
        /* <DEDUP_REMOVED lines=21> */
.L_x_247:
[----:B------:R-:W-:Y:S05]  /*b420*/  BSYNC.RECONVERGENT B1 ;  /* 0x0000000000017941 */ /* 0x000fea0003800200 */
.L_x_246:
[----:B------:R-:W-:Y:S01]  /*b430*/  IMAD.SHL.U32 R0, R0, 0x100000, RZ ;  /* 0x0010000000007824 */ /* 0x000fe200078e00ff */
[----:B------:R-:W-:-:S04]  /*b440*/  LEA R2, R2, 0x3b800000, 0x17 ;  /* 0x3b80000002027811 */ /* 0x000fc800078eb8ff */
[----:B------:R-:W-:-:S07]  /*b450*/  LOP3.LUT R0, R2, R0, R7, 0xfe, !PT ;  /* 0x0000000002007212 */ /* 0x000fce00078efe07 */
.L_x_245:
[----:B------:R-:W-:Y:S05]  /*b460*/  BSYNC.RECONVERGENT B0 ;  /* 0x0000000000007941 */ /* 0x000fea0003800200 */
.L_x_244:
[----:B------:R-:W-:-:S04]  /*b470*/  F2FP.BF16.F32.PACK_AB R0, RZ, R0 ;  /* 0x00000000ff00723e */ /* 0x000fc800000010ff */
[----:B------:R-:W-:Y:S01]  /*b480*/  PRMT R19, R0, 0x7610, R19 ;  /* 0x0000761000137816 */ /* 0x000fe20000000013 */
[----:B------:R-:W-:Y:S06]  /*b490*/  BRA `(.L_x_229) ;  /* 0x0000000400287947 */ /* 0x000fec0003800000 */
.L_x_242:
        /* <DEDUP_REMOVED lines=21> */
.L_x_251:
[----:B------:R-:W-:Y:S05]  /*b5f0*/  BSYNC.RECONVERGENT B1 ;  /* 0x0000000000017941 */ /* 0x000fea0003800200 */
.L_x_250:
[----:B------:R-:W-:Y:S01]  /*b600*/  IMAD.SHL.U32 R0, R0, 0x200000, RZ ;  /* 0x0020000000007824 */ /* 0x000fe200078e00ff */
[----:B------:R-:W-:-:S04]  /*b610*/  LEA R2, R2, 0x37800000, 0x17 ;  /* 0x3780000002027811 */ /* 0x000fc800078eb8ff */
[----:B------:R-:W-:-:S07]  /*b620*/  LOP3.LUT R0, R2, R0, R7, 0xfe, !PT ;  /* 0x0000000002007212 */ /* 0x000fce00078efe07 */
.L_x_249:
[----:B------:R-:W-:Y:S05]  /*b630*/  BSYNC.RECONVERGENT B0 ;  /* 0x0000000000007941 */ /* 0x000fea0003800200 */
.L_x_248:
[----:B------:R-:W-:-:S04]  /*b640*/  F2FP.BF16.F32.PACK_AB R0, RZ, R0 ;  /* 0x00000000ff00723e */ /* 0x000fc800000010ff */
[----:B------:R-:W-:Y:S01]  /*b650*/  PRMT R19, R0, 0x7610, R19 ;  /* 0x0000761000137816 */ /* 0x000fe20000000013 */
[----:B------:R-:W-:Y:S06]  /*b660*/  BRA `(.L_x_229) ;  /* 0x0000000000b47947 */ /* 0x000fec0003800000 */
.L_x_241:
        /* <DEDUP_REMOVED lines=12> */
[----:B------:R-:W-:Y:S01]  /*b730*/  @!P0 IMAD.MOV.U32 R0, RZ, RZ, 0x7f800001 ;  /* 0x7f800001ff008424 */ /* 0x000fe200078e00ff */
[----:B------:R-:W-:-:S07]  /*b740*/  @P0 SHF.L.U32 R0, R2, 0x17, RZ ;  /* 0x0000001702000819 */ /* 0x000fce00000006ff */
.L_x_255:
[----:B------:R-:W-:Y:S05]  /*b750*/  BSYNC.RECONVERGENT B0 ;  /* 0x0000000000007941 */ /* 0x000fea0003800200 */
.L_x_254:
[----:B------:R-:W-:-:S04]  /*b760*/  F2FP.BF16.F32.PACK_AB R0, RZ, R0 ;  /* 0x00000000ff00723e */ /* 0x000fc800000010ff */
[----:B------:R-:W-:Y:S01]  /*b770*/  PRMT R19, R0, 0x7610, R19 ;  /* 0x0000761000137816 */ /* 0x000fe20000000013 */
[----:B------:R-:W-:Y:S06]  /*b780*/  BRA `(.L_x_229) ;  /* 0x00000000006c7947 */ /* 0x000fec0003800000 */
.L_x_228:
        /* <DEDUP_REMOVED lines=16> */
.L_x_256:
[----:B------:R-:W-:Y:S01]  /*b890*/  PRMT R19, RZ, 0x7610, R19 ;  /* 0x00007610ff137816 */ /* 0x000fe20000000013 */
[----:B------:R-:W-:Y:S06]  /*b8a0*/  BRA `(.L_x_229) ;  /* 0x0000000000247947 */ /* 0x000fec0003800000 */
.L_x_253:
[----:B------:R-:W2:Y:S02]  /*b8b0*/  LDG.E.64 R2, desc[UR36][R2.64] ;  /* 0x0000002402027981 */ /* 0x000ea4000c1e1b00 */
[----:B--2---:R-:W0:Y:S02]  /*b8c0*/  I2F.U64 R0, R2 ;  /* 0x0000000200007312 */ /* 0x004e240000301000 */
[----:B0-----:R-:W-:-:S04]  /*b8d0*/  F2FP.BF16.F32.PACK_AB R0, RZ, R0 ;  /* 0x00000000ff00723e */ /* 0x001fc800000010ff */
[----:B------:R-:W-:Y:S01]  /*b8e0*/  PRMT R19, R0, 0x7610, R19 ;  /* 0x0000761000137816 */ /* 0x000fe20000000013 */
[----:B------:R-:W-:Y:S06]  /*b8f0*/  BRA `(.L_x_229) ;  /* 0x0000000000107947 */ /* 0x000fec0003800000 */
.L_x_252:
[----:B------:R-:W2:Y:S02]  /*b900*/  LDG.E R2, desc[UR36][R2.64] ;  /* 0x0000002402027981 */ /* 0x000ea4000c1e1900 */
[----:B--2---:R-:W-:-:S04]  /*b910*/  I2FP.F32.U32 R0, R2 ;  /* 0x0000000200007245 */ /* 0x004fc80000201000 */
[----:B------:R-:W-:-:S04]  /*b920*/  F2FP.BF16.F32.PACK_AB R0, RZ, R0 ;  /* 0x00000000ff00723e */ /* 0x000fc800000010ff */
[----:B------:R-:W-:-:S07]  /*b930*/  PRMT R19, R0, 0x7610, R19 ;  /* 0x0000761000137816 */ /* 0x000fce0000000013 */
.L_x_229:
        /* <DEDUP_REMOVED lines=18> */
.L_x_260:
[----:B------:R-:W2:Y:S02]  /*ba60*/  LDG.E.U8 R2, desc[UR36][R2.64] ;  /* 0x0000002402027981 */ /* 0x000ea4000c1e1100 */
[----:B--2---:R-:W-:-:S04]  /*ba70*/  I2FP.F32.U32 R0, R2 ;  /* 0x0000000200007245 */ /* 0x004fc80000201000 */
[----:B------:R-:W-:Y:S01]  /*ba80*/  F2FP.BF16.F32.PACK_AB R0, RZ, R0 ;  /* 0x00000000ff00723e */ /* 0x000fe200000010ff */
[----:B------:R-:W-:Y:S06]  /*ba90*/  BRA `(.L_x_262) ;  /* 0x0000000c00a47947 */ /* 0x000fec0003800000 */
.L_x_259:
        /* <DEDUP_REMOVED lines=10> */
.L_x_264:
[----:B------:R-:W2:Y:S02]  /*bb40*/  LDG.E R2, desc[UR36][R2.64] ;  /* 0x0000002402027981 */ /* 0x000ea4000c1e1900 */
[----:B--2---:R-:W-:-:S04]  /*bb50*/  I2FP.F32.S32 R0, R2 ;  /* 0x0000000200007245 */ /* 0x004fc80000201400 */
[----:B------:R-:W-:Y:S01]  /*bb60*/  F2FP.BF16.F32.PACK_AB R0, RZ, R0 ;  /* 0x00000000ff00723e */ /* 0x000fe200000010ff */
[----:B------:R-:W-:Y:S06]  /*bb70*/  BRA `(.L_x_262) ;  /* 0x0000000c006c7947 */ /* 0x000fec0003800000 */
.L_x_263:
[----:B------:R-:W2:Y:S02]  /*bb80*/  LDG.E.U16 R2, desc[UR36][R2.64] ;  /* 0x0000002402027981 */ /* 0x000ea4000c1e1500 */
[----:B--2---:R-:W0:Y:S02]  /*bb90*/  I2F.S16 R0, R2 ;  /* 0x0000000200007306 */ /* 0x004e240000101400 */
[----:B0-----:R-:W-:Y:S01]  /*bba0*/  F2FP.BF16.F32.PACK_AB R0, RZ, R0 ;  /* 0x00000000ff00723e */ /* 0x001fe200000010ff */
[----:B------:R-:W-:Y:S06]  /*bbb0*/  BRA `(.L_x_262) ;  /* 0x0000000c005c7947 */ /* 0x000fec0003800000 */
.L_x_258:
        /* <DEDUP_REMOVED lines=9> */
.L_x_266:
[----:B------:R-:W2:Y:S02]  /*bc50*/  LDG.E.U16 R0, desc[UR36][R2.64] ;  /* 0x0000002402007981 */ /* 0x000ea4000c1e1500 */
[----:B--2---:R-:W-:-:S05]  /*bc60*/  HADD2.F32 R0, -RZ, R0.H0_H0 ;  /* 0x20000000ff007230 */ /* 0x004fca0000004100 */
[----:B------:R-:W-:Y:S01]  /*bc70*/  F2FP.BF16.F32.PACK_AB R0, RZ, R0 ;  /* 0x00000000ff00723e */ /* 0x000fe200000010ff */
[----:B------:R-:W-:Y:S06]  /*bc80*/  BRA `(.L_x_262) ;  /* 0x0000000c00287947 */ /* 0x000fec0003800000 */
.L_x_265:
        /* <DEDUP_REMOVED lines=9> */
.L_x_268:
[----:B------:R-:W2:Y:S02]  /*bd20*/  LDG.E.U16 R2, desc[UR36][R2.64] ;  /* 0x0000002402027981 */ /* 0x000ea4000c1e1500 */
[----:B--2---:R-:W-:-:S05]  /*bd30*/  HADD2.F32 R0, -RZ, R2.H0_H0 ;  /* 0x20000002ff007230 */ /* 0x004fca0000004100 */
[----:B------:R-:W-:Y:S01]  /*bd40*/  F2FP.BF16.F32.PACK_AB R0, RZ, R0 ;  /* 0x00000000ff00723e */ /* 0x000fe200000010ff */
[----:B------:R-:W-:Y:S06]  /*bd50*/  BRA `(.L_x_262) ;  /* 0x0000000800f47947 */ /* 0x000fec0003800000 */
.L_x_267:
        /* <DEDUP_REMOVED lines=12> */
.L_x_257:
        /* <DEDUP_REMOVED lines=13> */
.L_x_271:
        /* <DEDUP_REMOVED lines=12> */
.L_x_270:
        /* <DEDUP_REMOVED lines=14> */
[----:B------:R-:W-:-:S05]  /*c090*/  VIADD R5, R5, 0xfffffffc ;  /* 0xfffffffc05057836 */ /* 0x000fca0000000000 */
[C---:B------:R-:W-:Y:S02]  /*c0a0*/  SHF.L.U32 R6, R4.reuse, R5, RZ ;  /* 0x0000000504067219 */ /* 0x040fe400000006ff */
[----:B------:R-:W-:Y:S01]  /*c0b0*/  SHF.L.U32 R7, R5, 0x17, RZ ;  /* 0x0000001705077819 */ /* 0x000fe200000006ff */
        /* <DEDUP_REMOVED lines=10> */
.L_x_273:
        /* <DEDUP_REMOVED lines=13> */
.L_x_272:
[----:B------:R0:W5:Y:S01]  /*c230*/  LDG.E.U16 R0, desc[UR36][R2.64] ;  /* 0x0000002402007981 */ /* 0x000162000c1e1500 */
[----:B------:R-:W-:Y:S05]  /*c240*/  BRA `(.L_x_262) ;  /* 0x0000000400b87947 */ /* 0x000fea0003800000 */
.L_x_269:
        /* <DEDUP_REMOVED lines=12> */
.L_x_276:
        /* <DEDUP_REMOVED lines=21> */
.L_x_280:
[----:B------:R-:W-:Y:S05]  /*c460*/  BSYNC.RECONVERGENT B1 ;  /* 0x0000000000017941 */ /* 0x000fea0003800200 */
.L_x_279:
[----:B------:R-:W-:Y:S01]  /*c470*/  IMAD.SHL.U32 R0, R0, 0x100000, RZ ;  /* 0x0010000000007824 */ /* 0x000fe200078e00ff */
[----:B------:R-:W-:-:S04]  /*c480*/  LEA R2, R2, 0x3b800000, 0x17 ;  /* 0x3b80000002027811 */ /* 0x000fc800078eb8ff */
[----:B------:R-:W-:-:S07]  /*c490*/  LOP3.LUT R0, R2, R0, R7, 0xfe, !PT ;  /* 0x0000000002007212 */ /* 0x000fce00078efe07 */
.L_x_278:
[----:B------:R-:W-:Y:S05]  /*c4a0*/  BSYNC.RECONVERGENT B0 ;  /* 0x0000000000007941 */ /* 0x000fea0003800200 */
.L_x_277:
[----:B------:R-:W-:Y:S01]  /*c4b0*/  F2FP.BF16.F32.PACK_AB R0, RZ, R0 ;  /* 0x00000000ff00723e */ /* 0x000fe200000010ff */
[----:B------:R-:W-:Y:S06]  /*c4c0*/  BRA `(.L_x_262) ;  /* 0x0000000400187947 */ /* 0x000fec0003800000 */
.L_x_275:
[----:B------:R-:W2:Y:S01]  /*c4d0*/  LDG.E.U8 R3, desc[UR36][R2.64] ;  /* 0x0000002402037981 */ /* 0x000ea2000c1e1100 */
[----:B------:R-:W-:Y:S01]  /*c4e0*/  BSSY.RECONVERGENT B0, `(.L_x_281) ;  /* 0x0000018000007945 */ /* 0x000fe20003800200 */
[----:B------:R-:W-:Y:S01]  /*c4f0*/  HFMA2 R0, -RZ, RZ, 0, 0 ;  /* 0x00000000ff007431 */ /* 0x000fe200000001ff */
        /* <DEDUP_REMOVED lines=18> */
.L_x_284:
[----:B------:R-:W-:Y:S05]  /*c620*/  BSYNC.RECONVERGENT B1 ;  /* 0x0000000000017941 */ /* 0x000fea0003800200 */
.L_x_283:
[----:B------:R-:W-:Y:S01]  /*c630*/  IMAD.SHL.U32 R0, R0, 0x200000, RZ ;  /* 0x0020000000007824 */ /* 0x000fe200078e00ff */
[----:B------:R-:W-:-:S04]  /*c640*/  LEA R2, R2, 0x37800000, 0x17 ;  /* 0x3780000002027811 */ /* 0x000fc800078eb8ff */
[----:B------:R-:W-:-:S07]  /*c650*/  LOP3.LUT R0, R2, R0, R7, 0xfe, !PT ;  /* 0x0000000002007212 */ /* 0x000fce00078efe07 */
.L_x_282:
[----:B------:R-:W-:Y:S05]  /*c660*/  BSYNC.RECONVERGENT B0 ;  /* 0x0000000000007941 */ /* 0x000fea0003800200 */
.L_x_281:
[----:B------:R-:W-:Y:S01]  /*c670*/  F2FP.BF16.F32.PACK_AB R0, RZ, R0 ;  /* 0x00000000ff00723e */ /* 0x000fe200000010ff */
[----:B------:R-:W-:Y:S06]  /*c680*/  BRA `(.L_x_262) ;  /* 0x0000000000a87947 */ /* 0x000fec0003800000 */
.L_x_274:
        /* <DEDUP_REMOVED lines=8> */
[----:B------:R-:W-:Y:S02]  /*c710*/  MOV R0, 0x400000 ;  /* 0x0040000000007802 */ /* 0x000fe40000000f00 */
[----:B--2---:R-:W-:-:S13]  /*c720*/  ISETP.NE.AND P0, PT, R2, RZ, PT ;  /* 0x000000ff0200720c */ /* 0x004fda0003f05270 */
[----:B------:R-:W-:Y:S05]  /*c730*/  @!P0 BRA `(.L_x_288) ;  /* 0x00000000000c8947 */ /* 0x000fea0003800000 */
[----:B------:R-:W-:-:S13]  /*c740*/  ISETP.NE.AND P0, PT, R2, 0xff, PT ;  /* 0x000000ff0200780c */ /* 0x000fda0003f05270 */
[----:B------:R-:W-:Y:S02]  /*c750*/  @!P0 IMAD.MOV.U32 R0, RZ, RZ, 0x7f800001 ;  /* 0x7f800001ff008424 */ /* 0x000fe400078e00ff */
[----:B------:R-:W-:-:S07]  /*c760*/  @P0 IMAD.SHL.U32 R0, R2, 0x800000, RZ ;  /* 0x0080000002000824 */ /* 0x000fce00078e00ff */
.L_x_288:
[----:B------:R-:W-:Y:S05]  /*c770*/  BSYNC.RECONVERGENT B0 ;  /* 0x0000000000007941 */ /* 0x000fea0003800200 */
.L_x_287:
[----:B------:R-:W-:Y:S01]  /*c780*/  F2FP.BF16.F32.PACK_AB R0, RZ, R0 ;  /* 0x00000000ff00723e */ /* 0x000fe200000010ff */
[----:B------:R-:W-:Y:S06]  /*c790*/  BRA `(.L_x_262) ;  /* 0x0000000000647947 */ /* 0x000fec0003800000 */
.L_x_261:
[----:B------:R-:W-:Y:S01]  /*c7a0*/  MOV R2, 0x0 ;  /* 0x0000000000027802 */ /* 0x000fe20000000f00 */
[----:B------:R-:W0:Y:S01]  /*c7b0*/  LDCU.64 UR4, c[0x4][0x128] ;  /* 0x01002500ff0477ac */ /* 0x000e220008000a00 */
[----:B------:R-:W-:Y:S02]  /*c7c0*/  HFMA2 R12, -RZ, RZ, 0, 5.9604644775390625e-08 ;  /* 0x00000001ff0c7431 */ /* 0x000fe400000001ff */
[----:B------:R-:W-:Y:S01]  /*c7d0*/  IMAD.MOV.U32 R8, RZ, RZ, 0x4e ;  /* 0x0000004eff087424 */ /* 0x000fe200078e00ff */
[----:B------:R-:W1:Y:S01]  /*c7e0*/  LDCU.64 UR6, c[0x4][0x130] ;  /* 0x01002600ff0677ac */ /* 0x000e620008000a00 */
[----:B------:R-:W2:Y:S01]  /*c7f0*/  LDC.64 R2, c[0x4][R2] ;  /* 0x0100000002027b82 */ /* 0x000ea20000000a00 */
[----:B------:R-:W-:Y:S01]  /*c800*/  IMAD.MOV.U32 R13, RZ, RZ, RZ ;  /* 0x000000ffff0d7224 */ /* 0x000fe200078e00ff */
        /* <DEDUP_REMOVED lines=9> */
.L_x_289:
[----:B------:R-:W-:Y:S01]  /*c8a0*/  PRMT R0, RZ, 0x7610, R0 ;  /* 0x00007610ff007816 */ /* 0x000fe20000000000 */
[----:B------:R-:W-:Y:S06]  /*c8b0*/  BRA `(.L_x_262) ;  /* 0x00000000001c7947 */ /* 0x000fec0003800000 */
.L_x_286:
[----:B------:R-:W2:Y:S02]  /*c8c0*/  LDG.E.64 R2, desc[UR36][R2.64] ;  /* 0x0000002402027981 */ /* 0x000ea4000c1e1b00 */
[----:B--2---:R-:W0:Y:S02]  /*c8d0*/  I2F.U64 R0, R2 ;  /* 0x0000000200007312 */ /* 0x004e240000301000 */
[----:B0-----:R-:W-:Y:S01]  /*c8e0*/  F2FP.BF16.F32.PACK_AB R0, RZ, R0 ;  /* 0x00000000ff00723e */ /* 0x001fe200000010ff */
[----:B------:R-:W-:Y:S06]  /*c8f0*/  BRA `(.L_x_262) ;  /* 0x00000000000c7947 */ /* 0x000fec0003800000 */
.L_x_285:
[----:B------:R-:W2:Y:S02]  /*c900*/  LDG.E R2, desc[UR36][R2.64] ;  /* 0x0000002402027981 */ /* 0x000ea4000c1e1900 */
[----:B--2---:R-:W-:-:S04]  /*c910*/  I2FP.F32.U32 R0, R2 ;  /* 0x0000000200007245 */ /* 0x004fc80000201000 */
[----:B------:R-:W-:-:S07]  /*c920*/  F2FP.BF16.F32.PACK_AB R0, RZ, R0 ;  /* 0x00000000ff00723e */ /* 0x000fce00000010ff */
.L_x_262:
        /* <DEDUP_REMOVED lines=14> */
.L_x_290:
        /* <DEDUP_REMOVED lines=12> */
.L_x_293:
[----:B------:R-:W1:Y:S02]  /*cad0*/  LDCU UR4, c[0x0][0x604] ;  /* 0x0000c080ff0477ac */ /* 0x000e640008000800 */
[----:B-1----:R-:W-:-:S07]  /*cae0*/  FMUL.FTZ R0, R19, UR4 ;  /* 0x0000000413007c20 */ /* 0x002fce0008410000 */
.L_x_294:
[----:B------:R-:W-:Y:S05]  /*caf0*/  BSYNC.RECONVERGENT B0 ;  /* 0x0000000000007941 */ /* 0x000fea0003800200 */
.L_x_292:
[----:B------:R-:W-:-:S04]  /*cb00*/  F2FP.BF16.F32.PACK_AB R0, RZ, R0 ;  /* 0x00000000ff00723e */ /* 0x000fc800000010ff */
[----:B------:R-:W-:-:S07]  /*cb10*/  PRMT R5, R0, 0x7610, R5 ;  /* 0x0000761000057816 */ /* 0x000fce0000000005 */
.L_x_291:
        /* <DEDUP_REMOVED lines=14> */
[----:B------:R-:W-:-:S06]  /*cc00*/  SHF.L.U32 R5, R5, 0x10, RZ ;  /* 0x0000001005057819 */ /* 0x000fcc00000006ff */
[----:B------:R-:W0:Y:S02]  /*cc10*/  F2I.FTZ.TRUNC.NTZ R5, R5 ;  /* 0x0000000500057305 */ /* 0x000e24000021f100 */
[----:B0-----:R0:W-:Y:S01]  /*cc20*/  STG.E.U8 desc[UR36][R2.64], R5 ;  /* 0x0000000502007986 */ /* 0x0011e2000c101124 */
[----:B------:R-:W-:Y:S05]  /*cc30*/  BRA `(.L_x_300) ;  /* 0x0000000c007c7947 */ /* 0x000fea0003800000 */
.L_x_298:
[----:B------:R-:W-:-:S06]  /*cc40*/  IMAD.U32 R5, R5, 0x10000, RZ ;  /* 0x0001000005057824 */ /* 0x000fcc00078e00ff */
[----:B------:R-:W0:Y:S02]  /*cc50*/  F2I.S64.TRUNC R4, R5 ;  /* 0x0000000500047311 */ /* 0x000e24000020d900 */
[----:B0-----:R0:W-:Y:S01]  /*cc60*/  STG.E.U8 desc[UR36][R2.64], R4 ;  /* 0x0000000402007986 */ /* 0x0011e2000c101124 */
[----:B------:R-:W-:Y:S05]  /*cc70*/  BRA `(.L_x_300) ;  /* 0x0000000c006c7947 */ /* 0x000fea0003800000 */
.L_x_297:
        /* <DEDUP_REMOVED lines=10> */
.L_x_302:
[----:B------:R-:W-:-:S06]  /*cd20*/  IMAD.U32 R5, R5, 0x10000, RZ ;  /* 0x0001000005057824 */ /* 0x000fcc00078e00ff */
[----:B------:R-:W0:Y:S02]  /*cd30*/  F2I.FTZ.TRUNC.NTZ R5, R5 ;  /* 0x0000000500057305 */ /* 0x000e24000021f100 */
[----:B0-----:R0:W-:Y:S01]  /*cd40*/  STG.E desc[UR36][R2.64], R5 ;  /* 0x0000000502007986 */ /* 0x0011e2000c101924 */
[----:B------:R-:W-:Y:S05]  /*cd50*/  BRA `(.L_x_300) ;  /* 0x0000000c00347947 */ /* 0x000fea0003800000 */
.L_x_301:
[----:B------:R-:W-:-:S06]  /*cd60*/  IMAD.U32 R5, R5, 0x10000, RZ ;  /* 0x0001000005057824 */ /* 0x000fcc00078e00ff */
[----:B------:R-:W0:Y:S02]  /*cd70*/  F2I.FTZ.TRUNC.NTZ R5, R5 ;  /* 0x0000000500057305 */ /* 0x000e24000021f100 */
[----:B0-----:R0:W-:Y:S01]  /*cd80*/  STG.E.U16 desc[UR36][R2.64], R5 ;  /* 0x0000000502007986 */ /* 0x0011e2000c101524 */
[----:B------:R-:W-:Y:S05]  /*cd90*/  BRA `(.L_x_300) ;  /* 0x0000000c00247947 */ /* 0x000fea0003800000 */
.L_x_296:
        /* <DEDUP_REMOVED lines=9> */
.L_x_304:
[----:B------:R-:W-:-:S05]  /*ce30*/  IMAD.U32 R0, R5, 0x10000, RZ ;  /* 0x0001000005007824 */ /* 0x000fca00078e00ff */
[----:B------:R-:W-:-:S05]  /*ce40*/  F2FP.F16.F32.PACK_AB R0, RZ, R0 ;  /* 0x00000000ff00723e */ /* 0x000fca00000000ff */
[----:B------:R0:W-:Y:S01]  /*ce50*/  STG.E.U16 desc[UR36][R2.64], R0 ;  /* 0x0000000002007986 */ /* 0x0001e2000c101524 */
[----:B------:R-:W-:Y:S05]  /*ce60*/  BRA `(.L_x_300) ;  /* 0x0000000800f07947 */ /* 0x000fea0003800000 */
.L_x_303:
        /* <DEDUP_REMOVED lines=10> */
.L_x_306:
[----:B------:R-:W-:-:S05]  /*cf10*/  IMAD.U32 R5, R5, 0x10000, RZ ;  /* 0x0001000005057824 */ /* 0x000fca00078e00ff */
[----:B------:R-:W-:-:S04]  /*cf20*/  F2FP.F16.F32.PACK_AB R5, RZ, R5 ;  /* 0x00000005ff05723e */ /* 0x000fc800000000ff */
[----:B------:R-:W-:-:S05]  /*cf30*/  PRMT R5, R5, 0x5410, RZ ;  /* 0x0000541005057816 */ /* 0x000fca00000000ff */
[----:B------:R2:W-:Y:S01]  /*cf40*/  STG.E desc[UR36][R2.64], R5 ;  /* 0x0000000502007986 */ /* 0x0005e2000c101924 */
[----:B------:R-:W-:Y:S05]  /*cf50*/  BRA `(.L_x_300) ;  /* 0x0000000800b47947 */ /* 0x000fea0003800000 */
.L_x_305:
[----:B------:R-:W-:-:S05]  /*cf60*/  SHF.L.U32 R4, R5, 0x10, RZ ;  /* 0x0000001005047819 */ /* 0x000fca00000006ff */
[----:B------:R-:W-:-:S06]  /*cf70*/  FMUL.FTZ R4, R4, 1 ;  /* 0x3f80000004047820 */ /* 0x000fcc0000410000 */
[----:B------:R-:W0:Y:S02]  /*cf80*/  F2F.F64.F32 R4, R4 ;  /* 0x0000000400047310 */ /* 0x000e240000201800 */
[----:B0-----:R4:W-:Y:S01]  /*cf90*/  STG.E.64 desc[UR36][R2.64], R4 ;  /* 0x0000000402007986 */ /* 0x0019e2000c101b24 */
[----:B------:R-:W-:Y:S05]  /*cfa0*/  BRA `(.L_x_300) ;  /* 0x0000000800a07947 */ /* 0x000fea0003800000 */
.L_x_295:
        /* <DEDUP_REMOVED lines=14> */
.L_x_310:
        /* <DEDUP_REMOVED lines=18> */
.L_x_313:
[----:B------:R-:W-:-:S04]  /*d1b0*/  SHF.R.U32.HI R5, RZ, 0x18, R5 ;  /* 0x00000018ff057819 */ /* 0x000fc80000011605 */
[----:B------:R-:W-:-:S07]  /*d1c0*/  LOP3.LUT R0, R0, 0x80, R5, 0xf8, !PT ;  /* 0x0000008000007812 */ /* 0x000fce00078ef805 */
.L_x_312:
[----:B------:R-:W-:Y:S05]  /*d1d0*/  BSYNC.RECONVERGENT B0 ;  /* 0x0000000000007941 */ /* 0x000fea0003800200 */
.L_x_311:
[----:B------:R0:W-:Y:S01]  /*d1e0*/  STG.E.U8 desc[UR36][R2.64], R0 ;  /* 0x0000000002007986 */ /* 0x0001e2000c101124 */
[----:B------:R-:W-:Y:S05]  /*d1f0*/  BRA `(.L_x_300) ;  /* 0x00000008000c7947 */ /* 0x000fea0003800000 */
.L_x_309:
[----:B------:R-:W-:Y:S01]  /*d200*/  SHF.L.U32 R5, R5, 0x10, RZ ;  /* 0x0000001005057819 */ /* 0x000fe200000006ff */
[----:B------:R-:W-:Y:S01]  /*d210*/  BSSY.RECONVERGENT B0, `(.L_x_314) ;  /* 0x0000013000007945 */ /* 0x000fe20003800200 */
[----:B------:R-:W-:Y:S02]  /*d220*/  IMAD.MOV.U32 R0, RZ, RZ, 0x80 ;  /* 0x00000080ff007424 */ /* 0x000fe400078e00ff */
        /* <DEDUP_REMOVED lines=15> */
.L_x_316:
[----:B------:R-:W-:-:S04]  /*d320*/  SHF.R.U32.HI R5, RZ, 0x18, R5 ;  /* 0x00000018ff057819 */ /* 0x000fc80000011605 */
[----:B------:R-:W-:-:S07]  /*d330*/  LOP3.LUT R0, R0, 0x80, R5, 0xf8, !PT ;  /* 0x0000008000007812 */ /* 0x000fce00078ef805 */
.L_x_315:
[----:B------:R-:W-:Y:S05]  /*d340*/  BSYNC.RECONVERGENT B0 ;  /* 0x0000000000007941 */ /* 0x000fea0003800200 */
.L_x_314:
[----:B------:R0:W-:Y:S01]  /*d350*/  STG.E.U8 desc[UR36][R2.64], R0 ;  /* 0x0000000002007986 */ /* 0x0001e2000c101124 */
[----:B------:R-:W-:Y:S05]  /*d360*/  BRA `(.L_x_300) ;  /* 0x0000000400b07947 */ /* 0x000fea0003800000 */
.L_x_308:
        /* <DEDUP_REMOVED lines=22> */
.L_x_318:
[----:B------:R-:W-:-:S06]  /*d4d0*/  IMAD.U32 R5, R5, 0x10000, RZ ;  /* 0x0001000005057824 */ /* 0x000fcc00078e00ff */
[----:B------:R-:W0:Y:S02]  /*d4e0*/  F2I.U64.TRUNC R4, R5 ;  /* 0x0000000500047311 */ /* 0x000e24000020d800 */
[----:B0-----:R0:W-:Y:S01]  /*d4f0*/  STG.E.64 desc[UR36][R2.64], R4 ;  /* 0x0000000402007986 */ /* 0x0011e2000c101b24 */
[----:B------:R-:W-:Y:S05]  /*d500*/  BRA `(.L_x_300) ;  /* 0x0000000400487947 */ /* 0x000fea0003800000 */
.L_x_317:
[----:B------:R-:W-:-:S06]  /*d510*/  IMAD.U32 R5, R5, 0x10000, RZ ;  /* 0x0001000005057824 */ /* 0x000fcc00078e00ff */
[----:B------:R-:W0:Y:S02]  /*d520*/  F2I.FTZ.U32.TRUNC.NTZ R5, R5 ;  /* 0x0000000500057305 */ /* 0x000e24000021f000 */
[----:B0-----:R0:W-:Y:S01]  /*d530*/  STG.E desc[UR36][R2.64], R5 ;  /* 0x0000000502007986 */ /* 0x0011e2000c101924 */
[----:B------:R-:W-:Y:S05]  /*d540*/  BRA `(.L_x_300) ;  /* 0x0000000400387947 */ /* 0x000fea0003800000 */
.L_x_307:
        /* <DEDUP_REMOVED lines=11> */
.L_x_320:
[----:B------:R-:W-:Y:S01]  /*d600*/  IMAD.U32 R5, R5, 0x10000, RZ ;  /* 0x0001000005057824 */ /* 0x000fe200078e00ff */
[----:B------:R-:W-:-:S03]  /*d610*/  CS2R R6, SRZ ;  /* 0x0000000000067805 */ /* 0x000fc6000001ff00 */
[----:B------:R-:W-:-:S06]  /*d620*/  FMUL.FTZ R5, R5, 1 ;  /* 0x3f80000005057820 */ /* 0x000fcc0000410000 */
[----:B------:R-:W0:Y:S02]  /*d630*/  F2F.F64.F32 R4, R5 ;  /* 0x0000000500047310 */ /* 0x000e240000201800 */
[----:B0-----:R0:W-:Y:S01]  /*d640*/  STG.E.128 desc[UR36][R2.64], R4 ;  /* 0x0000000402007986 */ /* 0x0011e2000c101d24 */
[----:B------:R-:W-:Y:S05]  /*d650*/  BRA `(.L_x_300) ;  /* 0x0000000000f47947 */ /* 0x000fea0003800000 */
.L_x_319:
[----:B------:R-:W-:-:S09]  /*d660*/  UISETP.NE.AND UP0, UPT, UR6, 0xf, UPT ;  /* 0x0000000f0600788c */ /* 0x000fd2000bf05270 */
[----:B------:R-:W-:Y:S05]  /*d670*/  BRA.U !UP0, `(.L_x_321) ;  /* 0x0000000108e87547 */ /* 0x000fea000b800000 */
[----:B------:R-:W-:-:S09]  /*d680*/  UISETP.NE.AND UP0, UPT, UR6, 0x17, UPT ;  /* 0x000000170600788c */ /* 0x000fd2000bf05270 */
[----:B------:R-:W-:Y:S05]  /*d690*/  BRA.U !UP0, `(.L_x_322) ;  /* 0x0000000108907547 */ /* 0x000fea000b800000 */
[----:B------:R-:W-:-:S09]  /*d6a0*/  UISETP.NE.AND UP0, UPT, UR6, 0x18, UPT ;  /* 0x000000180600788c */ /* 0x000fd2000bf05270 */
[----:B------:R-:W-:Y:S05]  /*d6b0*/  BRA.U !UP0, `(.L_x_323) ;  /* 0x0000000108447547 */ /* 0x000fea000b800000 */
.L_x_299:
[----:B------:R-:W-:Y:S01]  /*d6c0*/  MOV R0, 0x0 ;  /* 0x0000000000007802 */ /* 0x000fe20000000f00 */
[----:B------:R-:W0:Y:S01]  /*d6d0*/  LDCU.64 UR4, c[0x4][0x128] ;  /* 0x01002500ff0477ac */ /* 0x000e220008000a00 */
[----:B------:R-:W-:Y:S02]  /*d6e0*/  HFMA2 R13, -RZ, RZ, 0, 0 ;  /* 0x00000000ff0d7431 */ /* 0x000fe400000001ff */
[----:B------:R-:W-:Y:S01]  /*d6f0*/  IMAD.MOV.U32 R8, RZ, RZ, 0x65 ;  /* 0x00000065ff087424 */ /* 0x000fe200078e00ff */
[----:B------:R1:W2:Y:S01]  /*d700*/  LDC.64 R2, c[0x4][R0] ;  /* 0x0100000000027b82 */ /* 0x0002a20000000a00 */
[----:B------:R-:W3:Y:S01]  /*d710*/  LDCU.64 UR6, c[0x4][0x130] ;  /* 0x01002600ff0677ac */ /* 0x000ee20008000a00 */
[----:B------:R-:W-:Y:S01]  /*d720*/  IMAD.MOV.U32 R12, RZ, RZ, 0x1 ;  /* 0x00000001ff0c7424 */ /* 0x000fe200078e00ff */
[----:B------:R-:W4:Y:S01]  /*d730*/  LDCU.64 UR8, c[0x4][0x40] ;  /* 0x01000800ff0877ac */ /* 0x000f220008000a00 */
[----:B0-----:R-:W-:Y:S02]  /*d740*/  IMAD.U32 R4, RZ, RZ, UR4 ;  /* 0x00000004ff047e24 */ /* 0x001fe4000f8e00ff */
[----:B------:R-:W-:-:S02]  /*d750*/  IMAD.U32 R5, RZ, RZ, UR5 ;  /* 0x00000005ff057e24 */ /* 0x000fc4000f8e00ff */
[----:B---3--:R-:W-:Y:S01]  /*d760*/  IMAD.U32 R6, RZ, RZ, UR6 ;  /* 0x00000006ff067e24 */ /* 0x008fe2000f8e00ff */
[----:B------:R-:W-:Y:S01]  /*d770*/  MOV R7, UR7 ;  /* 0x0000000700077c02 */ /* 0x000fe20008000f00 */
[----:B----4-:R-:W-:Y:S02]  /*d780*/  IMAD.U32 R10, RZ, RZ, UR8 ;  /* 0x00000008ff0a7e24 */ /* 0x010fe4000f8e00ff */
[----:B-1----:R-:W-:-:S07]  /*d790*/  IMAD.U32 R11, RZ, RZ, UR9 ;  /* 0x00000009ff0b7e24 */ /* 0x002fce000f8e00ff */
[----:B------:R-:W-:-:S07]  /*d7a0*/  LEPC R20, `(.L_x_324) ;  /* 0x000000001014794e */ /* 0x000fce0000000000 */
[----:B--2---:R-:W-:Y:S05]  /*d7b0*/  CALL.ABS.NOINC R2 ;  /* 0x0000000002007343 */ /* 0x004fea0003c00000 */
.L_x_324:
[----:B------:R-:W-:Y:S05]  /*d7c0*/  BRA `(.L_x_300) ;  /* 0x0000000000987947 */ /* 0x000fea0003800000 */
.L_x_323:
        /* <DEDUP_REMOVED lines=13> */
.L_x_326:
[----:B------:R-:W-:Y:S05]  /*d8a0*/  BSYNC.RECONVERGENT B0 ;  /* 0x0000000000007941 */ /* 0x000fea0003800200 */
.L_x_325:
[----:B------:R-:W-:-:S05]  /*d8b0*/  LOP3.LUT R5, R0, 0x80, R5, 0xf8, !PT ;  /* 0x0000008000057812 */ /* 0x000fca00078ef805 */
[----:B------:R0:W-:Y:S01]  /*d8c0*/  STG.E.U8 desc[UR36][R2.64], R5 ;  /* 0x0000000502007986 */ /* 0x0001e2000c101124 */
[----:B------:R-:W-:Y:S05]  /*d8d0*/  BRA `(.L_x_300) ;  /* 0x0000000000547947 */ /* 0x000fea0003800000 */
.L_x_322:
[----:B------:R-:W-:Y:S01]  /*d8e0*/  IMAD.U32 R5, R5, 0x10000, RZ ;  /* 0x0001000005057824 */ /* 0x000fe200078e00ff */
[----:B------:R-:W-:Y:S04]  /*d8f0*/  BSSY.RECONVERGENT B0, `(.L_x_327) ;  /* 0x000000e000007945 */ /* 0x000fe80003800200 */
        /* <DEDUP_REMOVED lines=10> */
.L_x_328:
[----:B------:R-:W-:Y:S01]  /*d9a0*/  IMAD.MOV.U32 R0, RZ, RZ, 0x7f ;  /* 0x0000007fff007424 */ /* 0x000fe200078e00ff */
[----:B------:R-:W-:-:S04]  /*d9b0*/  ISETP.GT.U32.AND P0, PT, R4, 0x7f800000, PT ;  /* 0x7f8000000400780c */ /* 0x000fc80003f04070 */
[----:B------:R-:W-:-:S09]  /*d9c0*/  SEL R0, R0, 0x7c, P0 ;  /* 0x0000007c00007807 */ /* 0x000fd20000000000 */
.L_x_329:
[----:B------:R-:W-:Y:S05]  /*d9d0*/  BSYNC.RECONVERGENT B0 ;  /* 0x0000000000007941 */ /* 0x000fea0003800200 */
.L_x_327:
[----:B------:R-:W-:-:S04]  /*d9e0*/  SHF.R.U32.HI R5, RZ, 0x18, R5 ;  /* 0x00000018ff057819 */ /* 0x000fc80000011605 */
[----:B------:R-:W-:-:S05]  /*d9f0*/  LOP3.LUT R5, R0, 0x80, R5, 0xf8, !PT ;  /* 0x0000008000057812 */ /* 0x000fca00078ef805 */
[----:B------:R0:W-:Y:S01]  /*da00*/  STG.E.U8 desc[UR36][R2.64], R5 ;  /* 0x0000000502007986 */ /* 0x0001e2000c101124 */
[----:B------:R-:W-:Y:S05]  /*da10*/  BRA `(.L_x_300) ;  /* 0x0000000000047947 */ /* 0x000fea0003800000 */
.L_x_321:
[----:B------:R0:W-:Y:S02]  /*da20*/  STG.E.U16 desc[UR36][R2.64], R5 ;  /* 0x0000000502007986 */ /* 0x0001e4000c101524 */
.L_x_300:
[----:B------:R-:W-:-:S07]  /*da30*/  IADD3 R17, PT, PT, R17, 0x80, RZ ;  /* 0x0000008011117810 */ /* 0x000fce0007ffe0ff */
.L_x_222:
[----:B------:R-:W-:Y:S05]  /*da40*/  BSYNC.RECONVERGENT B6 ;  /* 0x0000000000067941 */ /* 0x000fea0003800200 */
.L_x_221:
[----:B------:R-:W5:Y:S02]  /*da50*/  LDCU UR4, c[0x0][0x380] ;  /* 0x00007000ff0477ac */ /* 0x000f640008000800 */
[----:B-----5:R-:W-:-:S13]  /*da60*/  ISETP.GE.AND P0, PT, R17, UR4, PT ;  /* 0x0000000411007c0c */ /* 0x020fda000bf06270 */
[----:B------:R-:W-:Y:S05]  /*da70*/  @P0 EXIT ;  /* 0x000000000000094d */ /* 0x000fea0003800000 */
[----:B------:R-:W5:Y:S01]  /*da80*/  LDCU UR4, c[0x0][0x388] ;  /* 0x00007100ff0477ac */ /* 0x000f620008000800 */
[----:B------:R-:W-:Y:S02]  /*da90*/  IMAD.MOV.U32 R18, RZ, RZ, RZ ;  /* 0x000000ffff127224 */ /* 0x000fe400078e00ff */
[----:B012---:R-:W-:Y:S02]  /*daa0*/  IMAD.MOV.U32 R0, RZ, RZ, RZ ;  /* 0x000000ffff007224 */ /* 0x007fe400078e00ff */
[----:B------:R-:W-:Y:S01]  /*dab0*/  IMAD.MOV.U32 R16, RZ, RZ, RZ ;  /* 0x000000ffff107224 */ /* 0x000fe200078e00ff */
        /* <DEDUP_REMOVED lines=9> */
[----:B------:R-:W-:-:S04]  /*db50*/  SHF.R.U32.HI R3, RZ, UR5, R2 ;  /* 0x00000005ff037c19 */ /* 0x000fc80008011602 */
[----:B------:R-:W-:-:S05]  /*db60*/  IADD3 R0, PT, PT, -R3, RZ, RZ ;  /* 0x000000ff03007210 */ /* 0x000fca0007ffe1ff */
        /* <DEDUP_REMOVED lines=339> */
.L_x_330:
[----:B------:R-:W0:Y:S01]  /*f0a0*/  LDCU.64 UR6, c[0x0][0x5e8] ;  /* 0x0000bd00ff0677ac */ /* 0x000e220008000a00 */
[----:B------:R-:W3:Y:S01]  /*f0b0*/  LDCU.64 UR8, c[0x0][0x5f0] ;  /* 0x0000be00ff0877ac */ /* 0x000ee20008000a00 */
[----:B------:R-:W-:-:S04]  /*f0c0*/  UPRMT UR4, UR41, 0x7771, URZ ;  /* 0x0000777129047896 */ /* 0x000fc800080000ff */
[----:B------:R-:W-:Y:S01]  /*f0d0*/  UISETP.GT.AND UP0, UPT, UR4, 0x9, UPT ;  /* 0x000000090400788c */ /* 0x000fe2000bf04270 */
[----:B0-----:R-:W-:Y:S02]  /*f0e0*/  IADD3 R16, P0, PT, R16, UR6, RZ ;  /* 0x0000000610107c10 */ /* 0x001fe4000ff1e0ff */
[----:B---34-:R-:W-:-:S03]  /*f0f0*/  IADD3 R2, P1, PT, R0, UR8, RZ ;  /* 0x0000000800027c10 */ /* 0x018fc6000ff3e0ff */
[----:B------:R-:W-:Y:S01]  /*f100*/  IMAD.X R17, RZ, RZ, UR7, P0 ;  /* 0x00000007ff117e24 */ /* 0x000fe200080e06ff */
[----:B------:R-:W-:Y:S02]  /*f110*/  IADD3.X R3, PT, PT, RZ, UR9, RZ, P1, !PT ;  /* 0x00000009ff037c10 */ /* 0x000fe40008ffe4ff */
[----:B------:R-:W-:Y:S07]  /*f120*/  BRA.U UP0, `(.L_x_331) ;  /* 0x0000000500407547 */ /* 0x000fee000b800000 */
        /* <DEDUP_REMOVED lines=13> */
.L_x_334:
[----:B------:R-:W2:Y:S02]  /*f200*/  LDG.E.U8 R2, desc[UR36][R2.64] ;  /* 0x0000002402027981 */ /* 0x000ea4000c1e1100 */
[----:B--2---:R-:W-:-:S04]  /*f210*/  I2FP.F32.U32 R0, R2 ;  /* 0x0000000200007245 */ /* 0x004fc80000201000 */
[----:B------:R-:W-:-:S04]  /*f220*/  F2FP.BF16.F32.PACK_AB R0, RZ, R0 ;  /* 0x00000000ff00723e */ /* 0x000fc800000010ff */
[----:B------:R-:W-:Y:S01]  /*f230*/  PRMT R19, R0, 0x7610, R19 ;  /* 0x0000761000137816 */ /* 0x000fe20000000013 */
[----:B------:R-:W-:Y:S06]  /*f240*/  BRA `(.L_x_336) ;  /* 0x0000000c00e07947 */ /* 0x000fec0003800000 */
.L_x_333:
        /* <DEDUP_REMOVED lines=11> */
.L_x_338:
[----:B------:R-:W2:Y:S02]  /*f300*/  LDG.E R2, desc[UR36][R2.64] ;  /* 0x0000002402027981 */ /* 0x000ea4000c1e1900 */
[----:B--2---:R-:W-:-:S04]  /*f310*/  I2FP.F32.S32 R0, R2 ;  /* 0x0000000200007245 */ /* 0x004fc80000201400 */
[----:B------:R-:W-:-:S04]  /*f320*/  F2FP.BF16.F32.PACK_AB R0, RZ, R0 ;  /* 0x00000000ff00723e */ /* 0x000fc800000010ff */
[----:B------:R-:W-:Y:S01]  /*f330*/  PRMT R19, R0, 0x7610, R19 ;  /* 0x0000761000137816 */ /* 0x000fe20000000013 */
[----:B------:R-:W-:Y:S06]  /*f340*/  BRA `(.L_x_336) ;  /* 0x0000000c00a07947 */ /* 0x000fec0003800000 */
.L_x_337:
[----:B------:R-:W2:Y:S02]  /*f350*/  LDG.E.U16 R2, desc[UR36][R2.64] ;  /* 0x0000002402027981 */ /* 0x000ea4000c1e1500 */
[----:B--2---:R-:W0:Y:S02]  /*f360*/  I2F.S16 R0, R2 ;  /* 0x0000000200007306 */ /* 0x004e240000101400 */
[----:B0-----:R-:W-:-:S04]  /*f370*/  F2FP.BF16.F32.PACK_AB R0, RZ, R0 ;  /* 0x00000000ff00723e */ /* 0x001fc800000010ff */
[----:B------:R-:W-:Y:S01]  /*f380*/  PRMT R19, R0, 0x7610, R19 ;  /* 0x0000761000137816 */ /* 0x000fe20000000013 */
[----:B------:R-:W-:Y:S06]  /*f390*/  BRA `(.L_x_336) ;  /* 0x0000000c008c7947 */ /* 0x000fec0003800000 */
.L_x_332:
        /* <DEDUP_REMOVED lines=9> */
.L_x_340:
[----:B------:R-:W2:Y:S02]  /*f430*/  LDG.E.U16 R0, desc[UR36][R2.64] ;  /* 0x0000002402007981 */ /* 0x000ea4000c1e1500 */
[----:B--2---:R-:W-:-:S05]  /*f440*/  HADD2.F32 R0, -RZ, R0.H0_H0 ;  /* 0x20000000ff007230 */ /* 0x004fca0000004100 */
[----:B------:R-:W-:-:S04]  /*f450*/  F2FP.BF16.F32.PACK_AB R0, RZ, R0 ;  /* 0x00000000ff00723e */ /* 0x000fc800000010ff */
[----:B------:R-:W-:Y:S01]  /*f460*/  PRMT R19, R0, 0x7610, R19 ;  /* 0x0000761000137816 */ /* 0x000fe20000000013 */
[----:B------:R-:W-:Y:S06]  /*f470*/  BRA `(.L_x_336) ;  /* 0x0000000c00547947 */ /* 0x000fec0003800000 */
.L_x_339:
        /* <DEDUP_REMOVED lines=9> */
.L_x_342:
[----:B------:R-:W2:Y:S02]  /*f510*/  LDG.E.U16 R2, desc[UR36][R2.64] ;  /* 0x0000002402027981 */ /* 0x000ea4000c1e1500 */
[----:B--2---:R-:W-:-:S05]  /*f520*/  HADD2.F32 R0, -RZ, R2.H0_H0 ;  /* 0x20000002ff007230 */ /* 0x004fca0000004100 */
[----:B------:R-:W-:-:S04]  /*f530*/  F2FP.BF16.F32.PACK_AB R0, RZ, R0 ;  /* 0x00000000ff00723e */ /* 0x000fc800000010ff */
[----:B------:R-:W-:Y:S01]  /*f540*/  PRMT R19, R0, 0x7610, R19 ;  /* 0x0000761000137816 */ /* 0x000fe20000000013 */
[----:B------:R-:W-:Y:S06]  /*f550*/  BRA `(.L_x_336) ;  /* 0x0000000c001c7947 */ /* 0x000fec0003800000 */
.L_x_341:
        /* <DEDUP_REMOVED lines=13> */
.L_x_331:
        /* <DEDUP_REMOVED lines=14> */
.L_x_345:
        /* <DEDUP_REMOVED lines=13> */
.L_x_344:
        /* <DEDUP_REMOVED lines=27> */
.L_x_347:
        /* <DEDUP_REMOVED lines=14> */
.L_x_346:
[----:B------:R0:W5:Y:S01]  /*fa70*/  LDG.E.U16 R19, desc[UR36][R2.64] ;  /* 0x0000002402137981 */ /* 0x000162000c1e1500 */
[----:B------:R-:W-:Y:S05]  /*fa80*/  BRA `(.L_x_336) ;  /* 0x0000000400d07947 */ /* 0x000fea0003800000 */
.L_x_343:
        /* <DEDUP_REMOVED lines=13> */
.L_x_350:
        /* <DEDUP_REMOVED lines=21> */
.L_x_354:
[----:B------:R-:W-:Y:S05]  /*fcb0*/  BSYNC.RECONVERGENT B1 ;  /* 0x0000000000017941 */ /* 0x000fea0003800200 */
.L_x_353:
[----:B------:R-:W-:Y:S01]  /*fcc0*/  IMAD.SHL.U32 R0, R0, 0x100000, RZ ;  /* 0x0010000000007824 */ /* 0x000fe200078e00ff */
[----:B------:R-:W-:-:S04]  /*fcd0*/  LEA R2, R2, 0x3b800000, 0x17 ;  /* 0x3b80000002027811 */ /* 0x000fc800078eb8ff */
[----:B------:R-:W-:-:S07]  /*fce0*/  LOP3.LUT R0, R2, R0, R7, 0xfe, !PT ;  /* 0x0000000002007212 */ /* 0x000fce00078efe07 */
.L_x_352:
[----:B------:R-:W-:Y:S05]  /*fcf0*/  BSYNC.RECONVERGENT B0 ;  /* 0x0000000000007941 */ /* 0x000fea0003800200 */
.L_x_351:
[----:B------:R-:W-:-:S04]  /*fd00*/  F2FP.BF16.F32.PACK_AB R0, RZ, R0 ;  /* 0x00000000ff00723e */ /* 0x000fc800000010ff */
[----:B------:R-:W-:Y:S01]  /*fd10*/  PRMT R19, R0, 0x7610, R19 ;  /* 0x0000761000137816 */ /* 0x000fe20000000013 */
[----:B------:R-:W-:Y:S06]  /*fd20*/  BRA `(.L_x_336) ;  /* 0x0000000400287947 */ /* 0x000fec0003800000 */
.L_x_349:
        /* <DEDUP_REMOVED lines=21> */
.L_x_358:
[----:B------:R-:W-:Y:S05]  /*fe80*/  BSYNC.RECONVERGENT B1 ;  /* 0x0000000000017941 */ /* 0x000fea0003800200 */
.L_x_357:
[----:B------:R-:W-:Y:S01]  /*fe90*/  IMAD.SHL.U32 R0, R0, 0x200000, RZ ;  /* 0x0020000000007824 */ /* 0x000fe200078e00ff */
[----:B------:R-:W-:-:S04]  /*fea0*/  LEA R2, R2, 0x37800000, 0x17 ;  /* 0x3780000002027811 */ /* 0x000fc800078eb8ff */
[----:B------:R-:W-:-:S07]  /*feb0*/  LOP3.LUT R0, R2, R0, R7, 0xfe, !PT ;  /* 0x0000000002007212 */ /* 0x000fce00078efe07 */
.L_x_356:
[----:B------:R-:W-:Y:S05]  /*fec0*/  BSYNC.RECONVERGENT B0 ;  /* 0x0000000000007941 */ /* 0x000fea0003800200 */
.L_x_355:
[----:B------:R-:W-:-:S04]  /*fed0*/  F2FP.BF16.F32.PACK_AB R0, RZ, R0 ;  /* 0x00000000ff00723e */ /* 0x000fc800000010ff */
[----:B------:R-:W-:Y:S01]  /*fee0*/  PRMT R19, R0, 0x7610, R19 ;  /* 0x0000761000137816 */ /* 0x000fe20000000013 */
[----:B------:R-:W-:Y:S06]  /*fef0*/  BRA `(.L_x_336) ;  /* 0x0000000000b47947 */ /* 0x000fec0003800000 */
.L_x_348:
        /* <DEDUP_REMOVED lines=14> */
.L_x_362:
[----:B------:R-:W-:Y:S05]  /*ffe0*/  BSYNC.RECONVERGENT B0 ;  /* 0x0000000000007941 */ /* 0x000fea0003800200 */
.L_x_361:
[----:B------:R-:W-:-:S04]  /*fff0*/  F2FP.BF16.F32.PACK_AB R0, RZ, R0 ;  /* 0x00000000ff00723e */ /* 0x000fc800000010ff */
[----:B------:R-:W-:Y:S01]  /*10000*/  PRMT R19, R0, 0x7610, R19 ;  /* 0x0000761000137816 */ /* 0x000fe20000000013 */
[----:B------:R-:W-:Y:S06]  /*10010*/  BRA `(.L_x_336) ;  /* 0x00000000006c7947 */ /* 0x000fec0003800000 */
.L_x_335:
        /* <DEDUP_REMOVED lines=15> */
[----:B--2---:R-:W-:Y:S05]  /*10110*/  CALL.ABS.NOINC R2 ;  /* 0x0000000002007343 */ /* 0x004fea0003c00000 */
.L_x_363:
[----:B------:R-:W-:Y:S01]  /*10120*/  PRMT R19, RZ, 0x7610, R19 ;  /* 0x00007610ff137816 */ /* 0x000fe20000000013 */
[----:B------:R-:W-:Y:S06]  /*10130*/  BRA `(.L_x_336) ;  /* 0x0000000000247947 */ /* 0x000fec0003800000 */
.L_x_360:
[----:B------:R-:W2:Y:S02]  /*10140*/  LDG.E.64 R2, desc[UR36][R2.64] ;  /* 0x0000002402027981 */ /* 0x000ea4000c1e1b00 */
[----:B--2---:R-:W0:Y:S02]  /*10150*/  I2F.U64 R0, R2 ;  /* 0x0000000200007312 */ /* 0x004e240000301000 */
[----:B0-----:R-:W-:-:S04]  /*10160*/  F2FP.BF16.F32.PACK_AB R0, RZ, R0 ;  /* 0x00000000ff00723e */ /* 0x001fc800000010ff */
[----:B------:R-:W-:Y:S01]  /*10170*/  PRMT R19, R0, 0x7610, R19 ;  /* 0x0000761000137816 */ /* 0x000fe20000000013 */
[----:B------:R-:W-:Y:S06]  /*10180*/  BRA `(.L_x_336) ;  /* 0x0000000000107947 */ /* 0x000fec0003800000 */
.L_x_359:
[----:B------:R-:W2:Y:S02]  /*10190*/  LDG.E R2, desc[UR36][R2.64] ;  /* 0x0000002402027981 */ /* 0x000ea4000c1e1900 */
[----:B--2---:R-:W-:-:S04]  /*101a0*/  I2FP.F32.U32 R0, R2 ;  /* 0x0000000200007245 */ /* 0x004fc80000201000 */
[----:B------:R-:W-:-:S04]  /*101b0*/  F2FP.BF16.F32.PACK_AB R0, RZ, R0 ;  /* 0x00000000ff00723e */ /* 0x000fc800000010ff */
[----:B------:R-:W-:-:S07]  /*101c0*/  PRMT R19, R0, 0x7610, R19 ;  /* 0x0000761000137816 */ /* 0x000fce0000000013 */
.L_x_336:
        /* <DEDUP_REMOVED lines=18> */
.L_x_367:
[----:B------:R-:W2:Y:S02]  /*102f0*/  LDG.E.U8 R2, desc[UR36][R2.64] ;  /* 0x0000002402027981 */ /* 0x000ea4000c1e1100 */
[----:B--2---:R-:W-:-:S04]  /*10300*/  I2FP.F32.U32 R0, R2 ;  /* 0x0000000200007245 */ /* 0x004fc80000201000 */
[----:B------:R-:W-:Y:S01]  /*10310*/  F2FP.BF16.F32.PACK_AB R0, RZ, R0 ;  /* 0x00000000ff00723e */ /* 0x000fe200000010ff */
[----:B------:R-:W-:Y:S06]  /*10320*/  BRA `(.L_x_369) ;  /* 0x0000000c00a47947 */ /* 0x000fec0003800000 */
.L_x_366:
        /* <DEDUP_REMOVED lines=10> */
.L_x_371:
[----:B------:R-:W2:Y:S02]  /*103d0*/  LDG.E R2, desc[UR36][R2.64] ;  /* 0x0000002402027981 */ /* 0x000ea4000c1e1900 */
[----:B--2---:R-:W-:-:S04]  /*103e0*/  I2FP.F32.S32 R0, R2 ;  /* 0x0000000200007245 */ /* 0x004fc80000201400 */
[----:B------:R-:W-:Y:S01]  /*103f0*/  F2FP.BF16.F32.PACK_AB R0, RZ, R0 ;  /* 0x00000000ff00723e */ /* 0x000fe200000010ff */
[----:B------:R-:W-:Y:S06]  /*10400*/  BRA `(.L_x_369) ;  /* 0x0000000c006c7947 */ /* 0x000fec0003800000 */
.L_x_370:
[----:B------:R-:W2:Y:S02]  /*10410*/  LDG.E.U16 R2, desc[UR36][R2.64] ;  /* 0x0000002402027981 */ /* 0x000ea4000c1e1500 */
[----:B--2---:R-:W0:Y:S02]  /*10420*/  I2F.S16 R0, R2 ;  /* 0x0000000200007306 */ /* 0x004e240000101400 */
[----:B0-----:R-:W-:Y:S01]  /*10430*/  F2FP.BF16.F32.PACK_AB R0, RZ, R0 ;  /* 0x00000000ff00723e */ /* 0x001fe200000010ff */
[----:B------:R-:W-:Y:S06]  /*10440*/  BRA `(.L_x_369) ;  /* 0x0000000c005c7947 */ /* 0x000fec0003800000 */
.L_x_365:
        /* <DEDUP_REMOVED lines=9> */
.L_x_373:
[----:B------:R-:W2:Y:S02]  /*104e0*/  LDG.E.U16 R0, desc[UR36][R2.64] ;  /* 0x0000002402007981 */ /* 0x000ea4000c1e1500 */
[----:B--2---:R-:W-:-:S05]  /*104f0*/  HADD2.F32 R0, -RZ, R0.H0_H0 ;  /* 0x20000000ff007230 */ /* 0x004fca0000004100 */
[----:B------:R-:W-:Y:S01]  /*10500*/  F2FP.BF16.F32.PACK_AB R0, RZ, R0 ;  /* 0x00000000ff00723e */ /* 0x000fe200000010ff */
[----:B------:R-:W-:Y:S06]  /*10510*/  BRA `(.L_x_369) ;  /* 0x0000000c00287947 */ /* 0x000fec0003800000 */
.L_x_372:
        /* <DEDUP_REMOVED lines=9> */
.L_x_375:
[----:B------:R-:W2:Y:S02]  /*105b0*/  LDG.E.U16 R2, desc[UR36][R2.64] ;  /* 0x0000002402027981 */ /* 0x000ea4000c1e1500 */
[----:B--2---:R-:W-:-:S05]  /*105c0*/  HADD2.F32 R0, -RZ, R2.H0_H0 ;  /* 0x20000002ff007230 */ /* 0x004fca0000004100 */
[----:B------:R-:W-:Y:S01]  /*105d0*/  F2FP.BF16.F32.PACK_AB R0, RZ, R0 ;  /* 0x00000000ff00723e */ /* 0x000fe200000010ff */
[----:B------:R-:W-:Y:S06]  /*105e0*/  BRA `(.L_x_369) ;  /* 0x0000000800f47947 */ /* 0x000fec0003800000 */
.L_x_374:
        /* <DEDUP_REMOVED lines=12> */
.L_x_364:
        /* <DEDUP_REMOVED lines=13> */
.L_x_378:
        /* <DEDUP_REMOVED lines=12> */
.L_x_377:
        /* <DEDUP_REMOVED lines=27> */
.L_x_380:
[----:B------:R-:W2:Y:S02]  /*109f0*/  LDG.E.U8 R2, desc[UR36][R2.64] ;  /* 0x0000002402027981 */ /* 0x000ea4000c1e1100 */
[C---:B--2---:R-:W-:Y:S01]  /*10a00*/  SHF.L.U32 R0, R2.reuse, 0x19, RZ ;  /* 0x0000001902007819 */ /* 0x044fe200000006ff */
        /* <DEDUP_REMOVED lines=11> */
.L_x_379:
[----:B------:R0:W5:Y:S01]  /*10ac0*/  LDG.E.U16 R0, desc[UR36][R2.64] ;  /* 0x0000002402007981 */ /* 0x000162000c1e1500 */
[----:B------:R-:W-:Y:S05]  /*10ad0*/  BRA `(.L_x_369) ;  /* 0x0000000400b87947 */ /* 0x000fea0003800000 */
.L_x_376:
        /* <DEDUP_REMOVED lines=12> */
.L_x_383:
        /* <DEDUP_REMOVED lines=21> */
.L_x_387:
[----:B------:R-:W-:Y:S05]  /*10cf0*/  BSYNC.RECONVERGENT B1 ;  /* 0x0000000000017941 */ /* 0x000fea0003800200 */
.L_x_386:
[----:B------:R-:W-:Y:S01]  /*10d00*/  IMAD.SHL.U32 R0, R0, 0x100000, RZ ;  /* 0x0010000000007824 */ /* 0x000fe200078e00ff */
[----:B------:R-:W-:-:S04]  /*10d10*/  LEA R2, R2, 0x3b800000, 0x17 ;  /* 0x3b80000002027811 */ /* 0x000fc800078eb8ff */
[----:B------:R-:W-:-:S07]  /*10d20*/  LOP3.LUT R0, R2, R0, R7, 0xfe, !PT ;  /* 0x0000000002007212 */ /* 0x000fce00078efe07 */
.L_x_385:
[----:B------:R-:W-:Y:S05]  /*10d30*/  BSYNC.RECONVERGENT B0 ;  /* 0x0000000000007941 */ /* 0x000fea0003800200 */
.L_x_384:
[----:B------:R-:W-:Y:S01]  /*10d40*/  F2FP.BF16.F32.PACK_AB R0, RZ, R0 ;  /* 0x00000000ff00723e */ /* 0x000fe200000010ff */
[----:B------:R-:W-:Y:S06]  /*10d50*/  BRA `(.L_x_369) ;  /* 0x0000000400187947 */ /* 0x000fec0003800000 */
.L_x_382:
        /* <DEDUP_REMOVED lines=21> */
.L_x_391:
[----:B------:R-:W-:Y:S05]  /*10eb0*/  BSYNC.RECONVERGENT B1 ;  /* 0x0000000000017941 */ /* 0x000fea0003800200 */
.L_x_390:
[----:B------:R-:W-:Y:S01]  /*10ec0*/  IMAD.SHL.U32 R0, R0, 0x200000, RZ ;  /* 0x0020000000007824 */ /* 0x000fe200078e00ff */
[----:B------:R-:W-:-:S04]  /*10ed0*/  LEA R2, R2, 0x37800000, 0x17 ;  /* 0x3780000002027811 */ /* 0x000fc800078eb8ff */
[----:B------:R-:W-:-:S07]  /*10ee0*/  LOP3.LUT R0, R2, R0, R7, 0xfe, !PT ;  /* 0x0000000002007212 */ /* 0x000fce00078efe07 */
.L_x_389:
[----:B------:R-:W-:Y:S05]  /*10ef0*/  BSYNC.RECONVERGENT B0 ;  /* 0x0000000000007941 */ /* 0x000fea0003800200 */
.L_x_388:
[----:B------:R-:W-:Y:S01]  /*10f00*/  F2FP.BF16.F32.PACK_AB R0, RZ, R0 ;  /* 0x00000000ff00723e */ /* 0x000fe200000010ff */
[----:B------:R-:W-:Y:S06]  /*10f10*/  BRA `(.L_x_369) ;  /* 0x0000000000a87947 */ /* 0x000fec0003800000 */
.L_x_381:
        /* <DEDUP_REMOVED lines=14> */
.L_x_395:
[----:B------:R-:W-:Y:S05]  /*11000*/  BSYNC.RECONVERGENT B0 ;  /* 0x0000000000007941 */ /* 0x000fea0003800200 */
.L_x_394:
[----:B------:R-:W-:Y:S01]  /*11010*/  F2FP.BF16.F32.PACK_AB R0, RZ, R0 ;  /* 0x00000000ff00723e */ /* 0x000fe200000010ff */
[----:B------:R-:W-:Y:S06]  /*11020*/  BRA `(.L_x_369) ;  /* 0x0000000000647947 */ /* 0x000fec0003800000 */
.L_x_368:
        /* <DEDUP_REMOVED lines=8> */
[----:B0-----:R-:W-:Y:S01]  /*110b0*/  MOV R4, UR4 ;  /* 0x0000000400047c02 */ /* 0x001fe20008000f00 */
[----:B------:R-:W-:-:S02]  /*110c0*/  IMAD.U32 R5, RZ, RZ, UR5 ;  /* 0x00000005ff057e24 */ /* 0x000fc4000f8e00ff */
[----:B-1----:R-:W-:Y:S02]  /*110d0*/  IMAD.U32 R6, RZ, RZ, UR6 ;  /* 0x00000006ff067e24 */ /* 0x002fe4000f8e00ff */
[----:B------:R-:W-:Y:S02]  /*110e0*/  IMAD.U32 R7, RZ, RZ, UR7 ;  /* 0x00000007ff077e24 */ /* 0x000fe4000f8e00ff */
[----:B---3--:R-:W-:Y:S01]  /*110f0*/  IMAD.U32 R10, RZ, RZ, UR8 ;  /* 0x00000008ff0a7e24 */ /* 0x008fe2000f8e00ff */
[----:B------:R-:W-:-:S07]  /*11100*/  MOV R11, UR9 ;  /* 0x00000009000b7c02 */ /* 0x000fce0008000f00 */
[----:B------:R-:W-:-:S07]  /*11110*/  LEPC R20, `(.L_x_396) ;  /* 0x000000001014794e */ /* 0x000fce0000000000 */
[----:B--2--5:R-:W-:Y:S05]  /*11120*/  CALL.ABS.NOINC R2 ;  /* 0x0000000002007343 */ /* 0x024fea0003c00000 */
.L_x_396:
[----:B------:R-:W-:Y:S01]  /*11130*/  PRMT R0, RZ, 0x7610, R0 ;  /* 0x00007610ff007816 */ /* 0x000fe20000000000 */
[----:B------:R-:W-:Y:S06]  /*11140*/  BRA `(.L_x_369) ;  /* 0x00000000001c7947 */ /* 0x000fec0003800000 */
.L_x_393:
[----:B------:R-:W2:Y:S02]  /*11150*/  LDG.E.64 R2, desc[UR36][R2.64] ;  /* 0x0000002402027981 */ /* 0x000ea4000c1e1b00 */
[----:B--2---:R-:W0:Y:S02]  /*11160*/  I2F.U64 R0, R2 ;  /* 0x0000000200007312 */ /* 0x004e240000301000 */
[----:B0-----:R-:W-:Y:S01]  /*11170*/  F2FP.BF16.F32.PACK_AB R0, RZ, R0 ;  /* 0x00000000ff00723e */ /* 0x001fe200000010ff */
[----:B------:R-:W-:Y:S06]  /*11180*/  BRA `(.L_x_369) ;  /* 0x00000000000c7947 */ /* 0x000fec0003800000 */
.L_x_392:
[----:B------:R-:W2:Y:S02]  /*11190*/  LDG.E R2, desc[UR36][R2.64] ;  /* 0x0000002402027981 */ /* 0x000ea4000c1e1900 */
[----:B--2---:R-:W-:-:S04]  /*111a0*/  I2FP.F32.U32 R0, R2 ;  /* 0x0000000200007245 */ /* 0x004fc80000201000 */
[----:B------:R-:W-:-:S07]  /*111b0*/  F2FP.BF16.F32.PACK_AB R0, RZ, R0 ;  /* 0x00000000ff00723e */ /* 0x000fce00000010ff */
.L_x_369:
[----:B------:R-:W-:Y:S01]  /*111c0*/  UISETP.NE.AND UP0, UPT, UR40, URZ, UPT ;  /* 0x000000ff2800728c */ /* 0x000fe2000bf05270 */
[----:B-----5:R-:W-:Y:S01]  /*111d0*/  IMAD.U32 R19, R19, 0x10000, RZ ;  /* 0x0001000013137824 */ /* 0x020fe200078e00ff */
[----:B------:R-:W-:-:S07]  /*111e0*/  SHF.L.U32 R0, R0, 0x10, RZ ;  /* 0x0000001000007819 */ /* 0x000fce00000006ff */
        /* <DEDUP_REMOVED lines=11> */
.L_x_397:
        /* <DEDUP_REMOVED lines=12> */
.L_x_400:
[----:B------:R-:W1:Y:S02]  /*11360*/  LDCU UR4, c[0x0][0x604] ;  /* 0x0000c080ff0477ac */ /* 0x000e640008000800 */
[----:B-1----:R-:W-:-:S07]  /*11370*/  FMUL.FTZ R0, R19, UR4 ;  /* 0x0000000413007c20 */ /* 0x002fce0008410000 */
.L_x_401:
[----:B------:R-:W-:Y:S05]  /*11380*/  BSYNC.RECONVERGENT B0 ;  /* 0x0000000000007941 */ /* 0x000fea0003800200 */
.L_x_399:
[----:B------:R-:W-:-:S04]  /*11390*/  F2FP.BF16.F32.PACK_AB R0, RZ, R0 ;  /* 0x00000000ff00723e */ /* 0x000fc800000010ff */
[----:B0-----:R-:W-:-:S07]  /*113a0*/  PRMT R3, R0, 0x7610, R3 ;  /* 0x0000761000037816 */ /* 0x001fce0000000003 */
.L_x_398:
[----:B------:R-:W-:-:S04]  /*113b0*/  ULOP3.LUT UR4, UR41, 0xff, URZ, 0xc0, !UPT ;  /* 0x000000ff29047892 */ /* 0x000fc8000f8ec0ff */
[----:B------:R-:W-:-:S09]  /*113c0*/  UISETP.GT.AND UP0, UPT, UR4, 0x9, UPT ;  /* 0x000000090400788c */ /* 0x000fd2000bf04270 */
        /* <DEDUP_REMOVED lines=11> */
[----:B0-----:R-:W-:Y:S01]  /*11480*/  STG.E.U8 desc[UR36][R16.64], R3 ;  /* 0x0000000310007986 */ /* 0x001fe2000c101124 */
[----:B------:R-:W-:Y:S05]  /*11490*/  EXIT ;  /* 0x000000000000794d */ /* 0x000fea0003800000 */
.L_x_405:
[----:B------:R-:W-:-:S06]  /*114a0*/  IMAD.U32 R3, R3, 0x10000, RZ ;  /* 0x0001000003037824 */ /* 0x000fcc00078e00ff */
[----:B------:R-:W0:Y:S02]  /*114b0*/  F2I.S64.TRUNC R2, R3 ;  /* 0x0000000300027311 */ /* 0x000e24000020d900 */
[----:B0-----:R-:W-:Y:S01]  /*114c0*/  STG.E.U8 desc[UR36][R16.64], R2 ;  /* 0x0000000210007986 */ /* 0x001fe2000c101124 */
[----:B------:R-:W-:Y:S05]  /*114d0*/  EXIT ;  /* 0x000000000000794d */ /* 0x000fea0003800000 */
.L_x_404:
        /* <DEDUP_REMOVED lines=8> */
[----:B0-----:R-:W-:Y:S01]  /*11560*/  STG.E.64 desc[UR36][R16.64], R2 ;  /* 0x0000000210007986 */ /* 0x001fe2000c101b24 */
[----:B------:R-:W-:Y:S05]  /*11570*/  EXIT ;  /* 0x000000000000794d */ /* 0x000fea0003800000 */
.L_x_408:
[----:B------:R-:W-:-:S06]  /*11580*/  IMAD.U32 R3, R3, 0x10000, RZ ;  /* 0x0001000003037824 */ /* 0x000fcc00078e00ff */
[----:B------:R-:W0:Y:S02]  /*11590*/  F2I.FTZ.TRUNC.NTZ R3, R3 ;  /* 0x0000000300037305 */ /* 0x000e24000021f100 */
[----:B0-----:R-:W-:Y:S01]  /*115a0*/  STG.E desc[UR36][R16.64], R3 ;  /* 0x0000000310007986 */ /* 0x001fe2000c101924 */
[----:B------:R-:W-:Y:S05]  /*115b0*/  EXIT ;  /* 0x000000000000794d */ /* 0x000fea0003800000 */
.L_x_407:
[----:B------:R-:W-:-:S06]  /*115c0*/  SHF.L.U32 R3, R3, 0x10, RZ ;  /* 0x0000001003037819 */ /* 0x000fcc00000006ff */
[----:B------:R-:W0:Y:S02]  /*115d0*/  F2I.FTZ.TRUNC.NTZ R3, R3 ;  /* 0x0000000300037305 */ /* 0x000e24000021f100 */
[----:B0-----:R-:W-:Y:S01]  /*115e0*/  STG.E.U16 desc[UR36][R16.64], R3 ;  /* 0x0000000310007986 */ /* 0x001fe2000c101524 */
[----:B------:R-:W-:Y:S05]  /*115f0*/  EXIT ;  /* 0x000000000000794d */ /* 0x000fea0003800000 */
.L_x_403:
[----:B------:R-:W-:-:S09]  /*11600*/  UISETP.GT.AND UP0, UPT, UR4, 0x6, UPT ;  /* 0x000000060400788c */ /* 0x000fd2000bf04270 */
[----:B------:R-:W-:Y:S05]  /*11610*/  BRA.U UP0, `(.L_x_409) ;  /* 0x00000001002c7547 */ /* 0x000fea000b800000 */
[----:B------:R-:W-:-:S09]  /*11620*/  UISETP.NE.AND UP0, UPT, UR4, 0x5, UPT ;  /* 0x000000050400788c */ /* 0x000fd2000bf05270 */
[----:B------:R-:W-:Y:S05]  /*11630*/  BRA.U !UP0, `(.L_x_410) ;  /* 0x0000000108147547 */ /* 0x000fea000b800000 */
[----:B------:R-:W-:-:S09]  /*11640*/  UISETP.NE.AND UP0, UPT, UR4, 0x6, UPT ;  /* 0x000000060400788c */ /* 0x000fd2000bf05270 */
[----:B------:R-:W-:Y:S05]  /*11650*/  BRA.U UP0, `(.L_x_406) ;  /* 0x0000000900307547 */ /* 0x000fea000b800000 */
[----:B------:R-:W-:-:S05]  /*11660*/  IMAD.U32 R3, R3, 0x10000, RZ ;  /* 0x0001000003037824 */ /* 0x000fca00078e00ff */
[----:B------:R-:W-:Y:S01]  /*11670*/  STG.E desc[UR36][R16.64], R3 ;  /* 0x0000000310007986 */ /* 0x000fe2000c101924 */
[----:B------:R-:W-:Y:S05]  /*11680*/  EXIT ;  /* 0x000000000000794d */ /* 0x000fea0003800000 */
.L_x_410:
[----:B------:R-:W-:-:S05]  /*11690*/  IMAD.U32 R0, R3, 0x10000, RZ ;  /* 0x0001000003007824 */ /* 0x000fca00078e00ff */
[----:B------:R-:W-:-:S05]  /*116a0*/  F2FP.F16.F32.PACK_AB R0, RZ, R0 ;  /* 0x00000000ff00723e */ /* 0x000fca00000000ff */
[----:B------:R-:W-:Y:S01]  /*116b0*/  STG.E.U16 desc[UR36][R16.64], R0 ;  /* 0x0000000010007986 */ /* 0x000fe2000c101524 */
[----:B------:R-:W-:Y:S05]  /*116c0*/  EXIT ;  /* 0x000000000000794d */ /* 0x000fea0003800000 */
.L_x_409:
        /* <DEDUP_REMOVED lines=8> */
[----:B------:R-:W-:Y:S01]  /*11750*/  STG.E.64 desc[UR36][R16.64], R2 ;  /* 0x0000000210007986 */ /* 0x000fe2000c101b24 */
[----:B------:R-:W-:Y:S05]  /*11760*/  EXIT ;  /* 0x000000000000794d */ /* 0x000fea0003800000 */
.L_x_412:
[----:B------:R-:W-:-:S04]  /*11770*/  SHF.L.U32 R3, R3, 0x10, RZ ;  /* 0x0000001003037819 */ /* 0x000fc800000006ff */
[----:B------:R-:W-:-:S04]  /*11780*/  F2FP.F16.F32.PACK_AB R3, RZ, R3 ;  /* 0x00000003ff03723e */ /* 0x000fc800000000ff */
[----:B------:R-:W-:-:S05]  /*11790*/  PRMT R3, R3, 0x5410, RZ ;  /* 0x0000541003037816 */ /* 0x000fca00000000ff */
[----:B------:R-:W-:Y:S01]  /*117a0*/  STG.E desc[UR36][R16.64], R3 ;  /* 0x0000000310007986 */ /* 0x000fe2000c101924 */
[----:B------:R-:W-:Y:S05]  /*117b0*/  EXIT ;  /* 0x000000000000794d */ /* 0x000fea0003800000 */
.L_x_411:
[----:B------:R-:W-:-:S04]  /*117c0*/  IMAD.U32 R2, R3, 0x10000, RZ ;  /* 0x0001000003027824 */ /* 0x000fc800078e00ff */
[----:B------:R-:W-:-:S06]  /*117d0*/  FMUL.FTZ R2, R2, 1 ;  /* 0x3f80000002027820 */ /* 0x000fcc0000410000 */
[----:B------:R-:W0:Y:S02]  /*117e0*/  F2F.F64.F32 R2, R2 ;  /* 0x0000000200027310 */ /* 0x000e240000201800 */
[----:B0-----:R-:W-:Y:S01]  /*117f0*/  STG.E.64 desc[UR36][R16.64], R2 ;  /* 0x0000000210007986 */ /* 0x001fe2000c101b24 */
[----:B------:R-:W-:Y:S05]  /*11800*/  EXIT ;  /* 0x000000000000794d */ /* 0x000fea0003800000 */
.L_x_402:
        /* <DEDUP_REMOVED lines=12> */
[----:B0-----:R-:W-:Y:S01]  /*118d0*/  STG.E.U16 desc[UR36][R16.64], R3 ;  /* 0x0000000310007986 */ /* 0x001fe2000c101524 */
[----:B------:R-:W-:Y:S05]  /*118e0*/  EXIT ;  /* 0x000000000000794d */ /* 0x000fea0003800000 */
.L_x_416:
        /* <DEDUP_REMOVED lines=13> */
[----:B------:R-:W-:Y:S01]  /*119c0*/  FADD.FTZ R0, R2, 8192 ;  /* 0x4600000002007421 */ /* 0x000fe20000010000 */
[----:B------:R-:W-:-:S04]  /*119d0*/  PRMT R8, RZ, 0x7610, R8 ;  /* 0x00007610ff087816 */ /* 0x000fc80000000008 */
[----:B------:R-:W-:-:S13]  /*119e0*/  LOP3.LUT P0, R0, R0, 0xff, RZ, 0xc0, !PT ;  /* 0x000000ff00007812 */ /* 0x000fda000780c0ff */
[----:B------:R-:W-:Y:S05]  /*119f0*/  @!P0 BRA `(.L_x_418) ;  /* 0x00000000000c8947 */ /* 0x000fea0003800000 */
.L_x_419:
[----:B------:R-:W-:-:S04]  /*11a00*/  SHF.R.U32.HI R3, RZ, 0x18, R3 ;  /* 0x00000018ff037819 */ /* 0x000fc80000011603 */
[----:B------:R-:W-:-:S04]  /*11a10*/  LOP3.LUT R0, R0, 0x80, R3, 0xf8, !PT ;  /* 0x0000008000007812 */ /* 0x000fc800078ef803 */
[----:B------:R-:W-:-:S07]  /*11a20*/  PRMT R8, R0, 0x7610, R8 ;  /* 0x0000761000087816 */ /* 0x000fce0000000008 */
.L_x_418:
[----:B------:R-:W-:Y:S05]  /*11a30*/  BSYNC.RECONVERGENT B0 ;  /* 0x0000000000007941 */ /* 0x000fea0003800200 */
.L_x_417:
[----:B------:R-:W-:Y:S01]  /*11a40*/  STG.E.U8 desc[UR36][R16.64], R8 ;  /* 0x0000000810007986 */ /* 0x000fe2000c101124 */
[----:B------:R-:W-:Y:S05]  /*11a50*/  EXIT ;  /* 0x000000000000794d */ /* 0x000fea0003800000 */
.L_x_415:
        /* <DEDUP_REMOVED lines=17> */
.L_x_422:
[----:B------:R-:W-:-:S04]  /*11b70*/  SHF.R.U32.HI R3, RZ, 0x18, R3 ;  /* 0x00000018ff037819 */ /* 0x000fc80000011603 */
[----:B------:R-:W-:-:S04]  /*11b80*/  LOP3.LUT R0, R0, 0x80, R3, 0xf8, !PT ;  /* 0x0000008000007812 */ /* 0x000fc800078ef803 */
[----:B------:R-:W-:-:S07]  /*11b90*/  PRMT R8, R0, 0x7610, R8 ;  /* 0x0000761000087816 */ /* 0x000fce0000000008 */
.L_x_421:
[----:B------:R-:W-:Y:S05]  /*11ba0*/  BSYNC.RECONVERGENT B0 ;  /* 0x0000000000007941 */ /* 0x000fea0003800200 */
.L_x_420:
[----:B------:R-:W-:Y:S01]  /*11bb0*/  STG.E.U8 desc[UR36][R16.64], R8 ;  /* 0x0000000810007986 */ /* 0x000fe2000c101124 */
[----:B------:R-:W-:Y:S05]  /*11bc0*/  EXIT ;  /* 0x000000000000794d */ /* 0x000fea0003800000 */
.L_x_414:
        /* <DEDUP_REMOVED lines=18> */
[----:B------:R-:W-:-:S05]  /*11cf0*/  @!P0 IADD3 R0, PT, PT, R4, RZ, RZ ;  /* 0x000000ff04008210 */ /* 0x000fca0007ffe0ff */
[----:B------:R-:W-:-:S05]  /*11d00*/  @P1 IMAD.MOV.U32 R3, RZ, RZ, R0 ;  /* 0x000000ffff031224 */ /* 0x000fca00078e0000 */
[----:B------:R-:W-:Y:S01]  /*11d10*/  STG.E.U8 desc[UR36][R16.64], R3 ;  /* 0x0000000310007986 */ /* 0x000fe2000c101124 */
[----:B------:R-:W-:Y:S05]  /*11d20*/  EXIT ;  /* 0x000000000000794d */ /* 0x000fea0003800000 */
.L_x_424:
[----:B------:R-:W-:-:S06]  /*11d30*/  IMAD.U32 R3, R3, 0x10000, RZ ;  /* 0x0001000003037824 */ /* 0x000fcc00078e00ff */
[----:B------:R-:W0:Y:S02]  /*11d40*/  F2I.U64.TRUNC R2, R3 ;  /* 0x0000000300027311 */ /* 0x000e24000020d800 */
[----:B0-----:R-:W-:Y:S01]  /*11d50*/  STG.E.64 desc[UR36][R16.64], R2 ;  /* 0x0000000210007986 */ /* 0x001fe2000c101b24 */
[----:B------:R-:W-:Y:S05]  /*11d60*/  EXIT ;  /* 0x000000000000794d */ /* 0x000fea0003800000 */
.L_x_423:
[----:B------:R-:W-:-:S06]  /*11d70*/  IMAD.U32 R3, R3, 0x10000, RZ ;  /* 0x0001000003037824 */ /* 0x000fcc00078e00ff */
[----:B------:R-:W0:Y:S02]  /*11d80*/  F2I.FTZ.U32.TRUNC.NTZ R3, R3 ;  /* 0x0000000300037305 */ /* 0x000e24000021f000 */
[----:B0-----:R-:W-:Y:S01]  /*11d90*/  STG.E desc[UR36][R16.64], R3 ;  /* 0x0000000310007986 */ /* 0x001fe2000c101924 */
[----:B------:R-:W-:Y:S05]  /*11da0*/  EXIT ;  /* 0x000000000000794d */ /* 0x000fea0003800000 */
.L_x_413:
        /* <DEDUP_REMOVED lines=9> */
[----:B------:R-:W-:Y:S01]  /*11e40*/  STG.E.U8 desc[UR36][R16.64], R3 ;  /* 0x0000000310007986 */ /* 0x000fe2000c101124 */
[----:B------:R-:W-:Y:S05]  /*11e50*/  EXIT ;  /* 0x000000000000794d */ /* 0x000fea0003800000 */
.L_x_426:
[----:B------:R-:W-:Y:S02]  /*11e60*/  SHF.L.U32 R3, R3, 0x10, RZ ;  /* 0x0000001003037819 */ /* 0x000fe400000006ff */
[----:B------:R-:W-:-:S03]  /*11e70*/  CS2R R6, SRZ ;  /* 0x0000000000067805 */ /* 0x000fc6000001ff00 */
[----:B------:R-:W-:-:S04]  /*11e80*/  FMUL.FTZ R3, R3, 1 ;  /* 0x3f80000003037820 */ /* 0x000fc80000410000 */
[----:B------:R-:W0:Y:S02]  /*11e90*/  F2F.F64.F32 R4, R3 ;  /* 0x0000000300047310 */ /* 0x000e240000201800 */
[----:B0-----:R-:W-:Y:S01]  /*11ea0*/  STG.E.128 desc[UR36][R16.64], R4 ;  /* 0x0000000410007986 */ /* 0x001fe2000c101d24 */
[----:B------:R-:W-:Y:S05]  /*11eb0*/  EXIT ;  /* 0x000000000000794d */ /* 0x000fea0003800000 */
.L_x_425:
[----:B------:R-:W-:-:S09]  /*11ec0*/  UISETP.NE.AND UP0, UPT, UR4, 0xf, UPT ;  /* 0x0000000f0400788c */ /* 0x000fd2000bf05270 */
[----:B------:R-:W-:Y:S05]  /*11ed0*/  BRA.U !UP0, `(.L_x_427) ;  /* 0x0000000108e87547 */ /* 0x000fea000b800000 */
[----:B------:R-:W-:-:S09]  /*11ee0*/  UISETP.NE.AND UP0, UPT, UR4, 0x17, UPT ;  /* 0x000000170400788c */ /* 0x000fd2000bf05270 */
[----:B------:R-:W-:Y:S05]  /*11ef0*/  BRA.U !UP0, `(.L_x_428) ;  /* 0x0000000108907547 */ /* 0x000fea000b800000 */
[----:B------:R-:W-:-:S09]  /*11f00*/  UISETP.NE.AND UP0, UPT, UR4, 0x18, UPT ;  /* 0x000000180400788c */ /* 0x000fd2000bf05270 */
[----:B------:R-:W-:Y:S05]  /*11f10*/  BRA.U !UP0, `(.L_x_429) ;  /* 0x0000000108447547 */ /* 0x000fea000b800000 */
.L_x_406:
        /* <DEDUP_REMOVED lines=11> */
[----:B------:R-:W-:Y:S01]  /*11fd0*/  IMAD.U32 R7, RZ, RZ, UR7 ;  /* 0x00000007ff077e24 */ /* 0x000fe2000f8e00ff */
[----:B----4-:R-:W-:Y:S01]  /*11fe0*/  MOV R10, UR8 ;  /* 0x00000008000a7c02 */ /* 0x010fe20008000f00 */
[----:B-1----:R-:W-:-:S07]  /*11ff0*/  IMAD.U32 R11, RZ, RZ, UR9 ;  /* 0x00000009ff0b7e24 */ /* 0x002fce000f8e00ff */
[----:B------:R-:W-:-:S07]  /*12000*/  LEPC R20, `(.L_x_430) ;  /* 0x000000001014794e */ /* 0x000fce0000000000 */
[----:B--2---:R-:W-:Y:S05]  /*12010*/  CALL.ABS.NOINC R2 ;  /* 0x0000000002007343 */ /* 0x004fea0003c00000 */
.L_x_430:
[----:B------:R-:W-:Y:S05]  /*12020*/  EXIT ;  /* 0x000000000000794d */ /* 0x000fea0003800000 */
.L_x_429:
[----:B------:R-:W-:Y:S01]  /*12030*/  SHF.L.U32 R5, R3, 0x10, RZ ;  /* 0x0000001003057819 */ /* 0x000fe200000006ff */
[----:B------:R-:W-:Y:S01]  /*12040*/  BSSY.RECONVERGENT B0, `(.L_x_431) ;  /* 0x000000c000007945 */ /* 0x000fe20003800200 */
[----:B------:R-:W-:Y:S02]  /*12050*/  IMAD.MOV.U32 R0, RZ, RZ, 0x7f ;  /* 0x0000007fff007424 */ /* 0x000fe400078e00ff */
        /* <DEDUP_REMOVED lines=10> */
.L_x_432:
[----:B------:R-:W-:Y:S05]  /*12100*/  BSYNC.RECONVERGENT B0 ;  /* 0x0000000000007941 */ /* 0x000fea0003800200 */
.L_x_431:
[----:B------:R-:W-:-:S05]  /*12110*/  LOP3.LUT R3, R0, 0x80, R3, 0xf8, !PT ;  /* 0x0000008000037812 */ /* 0x000fca00078ef803 */
[----:B------:R-:W-:Y:S01]  /*12120*/  STG.E.U8 desc[UR36][R16.64], R3 ;  /* 0x0000000310007986 */ /* 0x000fe2000c101124 */
[----:B------:R-:W-:Y:S05]  /*12130*/  EXIT ;  /* 0x000000000000794d */ /* 0x000fea0003800000 */
.L_x_428:
        /* <DEDUP_REMOVED lines=12> */
.L_x_434:
[----:B------:R-:W-:Y:S01]  /*12200*/  IMAD.MOV.U32 R0, RZ, RZ, 0x7f ;  /* 0x0000007fff007424 */ /* 0x000fe200078e00ff */
[----:B------:R-:W-:-:S04]  /*12210*/  ISETP.GT.U32.AND P0, PT, R2, 0x7f800000, PT ;  /* 0x7f8000000200780c */ /* 0x000fc80003f04070 */
[----:B------:R-:W-:-:S09]  /*12220*/  SEL R0, R0, 0x7c, P0 ;  /* 0x0000007c00007807 */ /* 0x000fd20000000000 */
.L_x_435:
[----:B------:R-:W-:Y:S05]  /*12230*/  BSYNC.RECONVERGENT B0 ;  /* 0x0000000000007941 */ /* 0x000fea0003800200 */
.L_x_433:
[----:B------:R-:W-:-:S04]  /*12240*/  SHF.R.U32.HI R3, RZ, 0x18, R3 ;  /* 0x00000018ff037819 */ /* 0x000fc80000011603 */
[----:B------:R-:W-:-:S05]  /*12250*/  LOP3.LUT R3, R0, 0x80, R3, 0xf8, !PT ;  /* 0x0000008000037812 */ /* 0x000fca00078ef803 */
[----:B------:R-:W-:Y:S01]  /*12260*/  STG.E.U8 desc[UR36][R16.64], R3 ;  /* 0x0000000310007986 */ /* 0x000fe2000c101124 */
[----:B------:R-:W-:Y:S05]  /*12270*/  EXIT ;  /* 0x000000000000794d */ /* 0x000fea0003800000 */
.L_x_427:
[----:B------:R-:W-:Y:S01]  /*12280*/  STG.E.U16 desc[UR36][R16.64], R3 ;  /* 0x0000000310007986 */ /* 0x000fe2000c101524 */
[----:B------:R-:W-:Y:S05]  /*12290*/  EXIT ;  /* 0x000000000000794d */ /* 0x000fea0003800000 */
.L_x_436:
[----:B------:R-:W-:-:S00]  /*122a0*/  BRA `(.L_x_436) ;  /* 0xfffffffc00fc7947 */ /* 0x000fc0000383ffff */
[----:B------:R-:W-:-:S00]  /*122b0*/  NOP ;  /* 0x0000000000007918 */ /* 0x000fc00000000000 */
        /* <DEDUP_REMOVED lines=12> */
.L_x_7337:


//--------------------- .text._ZN2at6native27unrolled_elementwise_kernelIZZZNS0_60_GLOBAL__N__171e0b9f_22_ActivationEluKernel_cu_1520ed90_290019elu_backward_kernelERNS_18TensorIteratorBaseERKN3c106ScalarES8_S8_bENKUlvE_clEvENKUlvE2_clEvEUlNS5_8BFloat16ESB_E_St5arrayIPcLm3EELi4E23TrivialOffsetCalculatorILi2EjESG_ILi1EjENS0_6memory12LoadWithCastILi2EEENSJ_13StoreWithCastILi1EEEEEviT_T0_T2_T3_T4_T5_ --------------------------
	.section	.text._ZN2at6native27unrolled_elementwise_kernelIZZZNS0_60_GLOBAL__N__171e0b9f_22_ActivationEluKernel_cu_1520ed90_290019elu_backward_kernelERNS_18TensorIteratorBaseERKN3c106ScalarES8_S8_bENKUlvE_clEvENKUlvE2_clEvEUlNS5_8BFloat16ESB_E_St5arrayIPcLm3EELi4E23TrivialOffsetCalculatorILi2EjESG_ILi1EjENS0_6memory12LoadWithCastILi2EEENSJ_13StoreWithCastILi1EEEEEviT_T0_T2_T3_T4_T5_,"ax",@progbits
	.align	128
        .global         _ZN2at6native27unrolled_elementwise_kernelIZZZNS0_60_GLOBAL__N__171e0b9f_22_ActivationEluKernel_cu_1520ed90_290019elu_backward_kernelERNS_18TensorIteratorBaseERKN3c106ScalarES8_S8_bENKUlvE_clEvENKUlvE2_clEvEUlNS5_8BFloat16ESB_E_St5arrayIPcLm3EELi4E23TrivialOffsetCalculatorILi2EjESG_ILi1EjENS0_6memory12LoadWithCastILi2EEENSJ_13StoreWithCastILi1EEEEEviT_T0_T2_T3_T4_T5_
        .type           _ZN2at6native27unrolled_elementwise_kernelIZZZNS0_60_GLOBAL__N__171e0b9f_22_ActivationEluKernel_cu_1520ed90_290019elu_backward_kernelERNS_18TensorIteratorBaseERKN3c106ScalarES8_S8_bENKUlvE_clEvENKUlvE2_clEvEUlNS5_8BFloat16ESB_E_St5arrayIPcLm3EELi4E23TrivialOffsetCalculatorILi2EjESG_ILi1EjENS0_6memory12LoadWithCastILi2EEENSJ_13StoreWithCastILi1EEEEEviT_T0_T2_T3_T4_T5_,@function
        .size           _ZN2at6native27unrolled_elementwise_kernelIZZZNS0_60_GLOBAL__N__171e0b9f_22_ActivationEluKernel_cu_1520ed90_290019elu_backward_kernelERNS_18TensorIteratorBaseERKN3c106ScalarES8_S8_bENKUlvE_clEvENKUlvE2_clEvEUlNS5_8BFloat16ESB_E_St5arrayIPcLm3EELi4E23TrivialOffsetCalculatorILi2EjESG_ILi1EjENS0_6memory12LoadWithCastILi2EEENSJ_13StoreWithCastILi1EEEEEviT_T0_T2_T3_T4_T5_,(.L_x_7338 - _ZN2at6native27unrolled_elementwise_kernelIZZZNS0_60_GLOBAL__N__171e0b9f_22_ActivationEluKernel_cu_1520ed90_290019elu_backward_kernelERNS_18TensorIteratorBaseERKN3c106ScalarES8_S8_bENKUlvE_clEvENKUlvE2_clEvEUlNS5_8BFloat16ESB_E_St5arrayIPcLm3EELi4E23TrivialOffsetCalculatorILi2EjESG_ILi1EjENS0_6memory12LoadWithCastILi2EEENSJ_13StoreWithCastILi1EEEEEviT_T0_T2_T3_T4_T5_)
        .other          _ZN2at6native27unrolled_elementwise_kernelIZZZNS0_60_GLOBAL__N__171e0b9f_22_ActivationEluKernel_cu_1520ed90_290019elu_backward_kernelERNS_18TensorIteratorBaseERKN3c106ScalarES8_S8_bENKUlvE_clEvENKUlvE2_clEvEUlNS5_8BFloat16ESB_E_St5arrayIPcLm3EELi4E23TrivialOffsetCalculatorILi2EjESG_ILi1EjENS0_6memory12LoadWithCastILi2EEENSJ_13StoreWithCastILi1EEEEEviT_T0_T2_T3_T4_T5_,@"STO_CUDA_ENTRY STV_DEFAULT"
_ZN2at6native27unrolled_elementwise_kernelIZZZNS0_60_GLOBAL__N__171e0b9f_22_ActivationEluKernel_cu_1520ed90_290019elu_backward_kernelERNS_18TensorIteratorBaseERKN3c106ScalarES8_S8_bENKUlvE_clEvENKUlvE2_clEvEUlNS5_8BFloat16ESB_E_St5arrayIPcLm3EELi4E23TrivialOffsetCalculatorILi2EjESG_ILi1EjENS0_6memory12LoadWithCastILi2EEENSJ_13StoreWithCastILi1EEEEEviT_T0_T2_T3_T4_T5_:
.text._ZN2at6native27unrolled_elementwise_kernelIZZZNS0_60_GLOBAL__N__171e0b9f_22_ActivationEluKernel_cu_1520ed90_290019elu_backward_kernelERNS_18TensorIteratorBaseERKN3c106ScalarES8_S8_bENKUlvE_clEvENKUlvE2_clEvEUlNS5_8BFloat16ESB_E_St5arrayIPcLm3EELi4E23TrivialOffsetCalculatorILi2EjESG_ILi1EjENS0_6memory12LoadWithCastILi2EEENSJ_13StoreWithCastILi1EEEEEviT_T0_T2_T3_T4_T5_:
[----:B------:R-:W0:Y:S01]  /*0000*/  LDC R1, c[0x0][0x37c] ;  /* 0x0000df00ff017b82 */ /* 0x000e220000000800 */
[----:B------:R-:W1:Y:S07]  /*0010*/  S2R R2, SR_CTAID.X ;  /* 0x0000000000027919 */ /* 0x000e6e0000002500 */
[----:B------:R-:W1:Y:S01]  /*0020*/  LDC R3, c[0x0][0x380] ;  /* 0x0000e000ff037b82 */ /* 0x000e620000000800 */
[----:B------:R-:W2:Y:S01]  /*0030*/  LDCU.64 UR36, c[0x0][0x358] ;  /* 0x00006b00ff2477ac */ /* 0x000ea20008000a00 */
[----:B------:R-:W-:Y:S01]  /*0040*/  BSSY.RECONVERGENT B6, `(.L_x_437) ;  /* 0x0000232000067945 */ /* 0x000fe20003800200 */
[----:B------:R-:W3:Y:S01]  /*0050*/  S2R R27, SR_TID.X ;  /* 0x00000000001b7919 */ /* 0x000ee20000002100 */
[----:B------:R-:W-:Y:S01]  /*0060*/  PRMT R28, RZ, 0x7610, R28 ;  /* 0x00007610ff1c7816 */ /* 0x000fe2000000001c */
[----:B------:R-:W4:Y:S01]  /*0070*/  LDCU.U8 UR38, c[0x0][0x3bc] ;  /* 0x00007780ff2677ac */ /* 0x000f220008000000 */
[----:B------:R-:W-:Y:S01]  /*0080*/  PRMT R23, RZ, 0x7610, R23 ;  /* 0x00007610ff177816 */ /* 0x000fe20000000017 */
[----:B------:R-:W0:Y:S01]  /*0090*/  LDCU.U8 UR39, c[0x0][0x3bd] ;  /* 0x000077a0ff2777ac */ /* 0x000e220008000000 */
[----:B-1----:R-:W-:-:S02]  /*00a0*/  IMAD R22, R2, -0x200, R3 ;  /* 0xfffffe0002167824 */ /* 0x002fc400078e0203 */
[----:B---3--:R-:W-:-:S03]  /*00b0*/  IMAD.MOV.U32 R17, RZ, RZ, R27 ;  /* 0x000000ffff117224 */ /* 0x008fc600078e001b */
[----:B------:R-:W-:-:S13]  /*00c0*/  ISETP.GE.AND P0, PT, R27, R22, PT ;  /* 0x000000161b00720c */ /* 0x000fda0003f06270 */
[----:B0-2-4-:R-:W-:Y:S05]  /*00d0*/  @P0 BRA `(.L_x_438) ;  /* 0x0000002000a00947 */ /* 0x015fea0003800000 */
[----:B------:R-:W0:Y:S01]  /*00e0*/  LDC.64 R4, c[0x0][0x3a8] ;  /* 0x0000ea00ff047b82 */ /* 0x000e220000000a00 */
[----:B------:R-:W1:Y:S01]  /*00f0*/  LDCU UR5, c[0x0][0x3c0] ;  /* 0x00007800ff0577ac */ /* 0x000e620008000800 */
[----:B------:R-:W-:Y:S01]  /*0100*/  IMAD R16, R2, 0x200, R17 ;  /* 0x0000020002107824 */ /* 0x000fe200078e0211 */
[----:B------:R-:W-:-:S04]  /*0110*/  UPRMT UR4, UR38, 0x9910, URZ ;  /* 0x0000991026047896 */ /* 0x000fc800080000ff */
[----:B------:R-:W-:Y:S01]  /*0120*/  UISETP.GT.AND UP0, UPT, UR4, 0x9, UPT ;  /* 0x000000090400788c */ /* 0x000fe2000bf04270 */
[----:B-1----:R-:W-:-:S05]  /*0130*/  IMAD R3, R16, UR5, RZ ;  /* 0x0000000510037c24 */ /* 0x002fca000f8e02ff */
[----:B0-----:R-:W-:-:S05]  /*0140*/  IADD3 R4, P0, PT, R3, R4, RZ ;  /* 0x0000000403047210 */ /* 0x001fca0007f1e0ff */
[----:B------:R-:W-:Y:S01]  /*0150*/  IMAD.X R5, RZ, RZ, R5, P0 ;  /* 0x000000ffff057224 */ /* 0x000fe200000e0605 */
        /* <DEDUP_REMOVED lines=14> */
.L_x_442:
[----:B------:R-:W2:Y:S02]  /*0240*/  LDG.E.U8 R4, desc[UR36][R4.64] ;  /* 0x0000002404047981 */ /* 0x000ea4000c1e1100 */
[----:B--2---:R-:W-:-:S04]  /*0250*/  I2FP.F32.U32 R0, R4 ;  /* 0x0000000400007245 */ /* 0x004fc80000201000 */
[----:B------:R-:W-:-:S04]  /*0260*/  F2FP.BF16.F32.PACK_AB R0, RZ, R0 ;  /* 0x00000000ff00723e */ /* 0x000fc800000010ff */
[----:B------:R-:W-:Y:S01]  /*0270*/  PRMT R28, R0, 0x7610, R28 ;  /* 0x00007610001c7816 */ /* 0x000fe2000000001c */
[----:B------:R-:W-:Y:S06]  /*0280*/  BRA `(.L_x_444) ;  /* 0x0000000c00e47947 */ /* 0x000fec0003800000 */
.L_x_441:
        /* <DEDUP_REMOVED lines=11> */
.L_x_446:
[----:B------:R-:W2:Y:S02]  /*0340*/  LDG.E R4, desc[UR36][R4.64] ;  /* 0x0000002404047981 */ /* 0x000ea4000c1e1900 */
[----:B--2---:R-:W-:-:S04]  /*0350*/  I2FP.F32.S32 R0, R4 ;  /* 0x0000000400007245 */ /* 0x004fc80000201400 */
[----:B------:R-:W-:-:S04]  /*0360*/  F2FP.BF16.F32.PACK_AB R0, RZ, R0 ;  /* 0x00000000ff00723e */ /* 0x000fc800000010ff */
[----:B------:R-:W-:Y:S01]  /*0370*/  PRMT R28, R0, 0x7610, R28 ;  /* 0x00007610001c7816 */ /* 0x000fe2000000001c */
[----:B------:R-:W-:Y:S06]  /*0380*/  BRA `(.L_x_444) ;  /* 0x0000000c00a47947 */ /* 0x000fec0003800000 */
.L_x_445:
[----:B------:R-:W2:Y:S02]  /*0390*/  LDG.E.U16 R4, desc[UR36][R4.64] ;  /* 0x0000002404047981 */ /* 0x000ea4000c1e1500 */
[----:B--2---:R-:W0:Y:S02]  /*03a0*/  I2F.S16 R0, R4 ;  /* 0x0000000400007306 */ /* 0x004e240000101400 */
[----:B0-----:R-:W-:-:S04]  /*03b0*/  F2FP.BF16.F32.PACK_AB R0, RZ, R0 ;  /* 0x00000000ff00723e */ /* 0x001fc800000010ff */
[----:B------:R-:W-:Y:S01]  /*03c0*/  PRMT R28, R0, 0x7610, R28 ;  /* 0x00007610001c7816 */ /* 0x000fe2000000001c */
[----:B------:R-:W-:Y:S06]  /*03d0*/  BRA `(.L_x_444) ;  /* 0x0000000c00907947 */ /* 0x000fec0003800000 */
.L_x_440:
        /* <DEDUP_REMOVED lines=9> */
.L_x_448:
[----:B------:R-:W2:Y:S02]  /*0470*/  LDG.E.U16 R0, desc[UR36][R4.64] ;  /* 0x0000002404007981 */ /* 0x000ea4000c1e1500 */
[----:B--2---:R-:W-:-:S05]  /*0480*/  HADD2.F32 R0, -RZ, R0.H0_H0 ;  /* 0x20000000ff007230 */ /* 0x004fca0000004100 */
[----:B------:R-:W-:-:S04]  /*0490*/  F2FP.BF16.F32.PACK_AB R0, RZ, R0 ;  /* 0x00000000ff00723e */ /* 0x000fc800000010ff */
[----:B------:R-:W-:Y:S01]  /*04a0*/  PRMT R28, R0, 0x7610, R28 ;  /* 0x00007610001c7816 */ /* 0x000fe2000000001c */
[----:B------:R-:W-:Y:S06]  /*04b0*/  BRA `(.L_x_444) ;  /* 0x0000000c00587947 */ /* 0x000fec0003800000 */
.L_x_447:
        /* <DEDUP_REMOVED lines=9> */
.L_x_450:
[----:B------:R-:W2:Y:S02]  /*0550*/  LDG.E.U16 R4, desc[UR36][R4.64] ;  /* 0x0000002404047981 */ /* 0x000ea4000c1e1500 */
[----:B--2---:R-:W-:-:S05]  /*0560*/  HADD2.F32 R0, -RZ, R4.H0_H0 ;  /* 0x20000004ff007230 */ /* 0x004fca0000004100 */
[----:B------:R-:W-:-:S04]  /*0570*/  F2FP.BF16.F32.PACK_AB R0, RZ, R0 ;  /* 0x00000000ff00723e */ /* 0x000fc800000010ff */
[----:B------:R-:W-:Y:S01]  /*0580*/  PRMT R28, R0, 0x7610, R28 ;  /* 0x00007610001c7816 */ /* 0x000fe2000000001c */
[----:B------:R-:W-:Y:S06]  /*0590*/  BRA `(.L_x_444) ;  /* 0x0000000c00207947 */ /* 0x000fec0003800000 */
.L_x_449:
        /* <DEDUP_REMOVED lines=13> */
.L_x_439:
        /* <DEDUP_REMOVED lines=14> */
.L_x_453:
        /* <DEDUP_REMOVED lines=13> */
.L_x_452:
        /* <DEDUP_REMOVED lines=27> */
.L_x_455:
[----:B------:R-:W2:Y:S02]  /*09d0*/  LDG.E.U8 R4, desc[UR36][R4.64] ;  /* 0x0000002404047981 */ /* 0x000ea4000c1e1100 */
[C---:B--2---:R-:W-:Y:S02]  /*09e0*/  IMAD.SHL.U32 R3, R4.reuse, 0x2000000, RZ ;  /* 0x0200000004037824 */ /* 0x044fe400078e00ff */
[----:B------:R-:W-:-:S03]  /*09f0*/  IMAD.SHL.U32 R6, R4, 0x100, RZ ;  /* 0x0000010004067824 */ /* 0x000fc600078e00ff */
[----:B------:R-:W-:-:S13]  /*0a00*/  ISETP.GT.U32.AND P0, PT, R3, 0x7ffffff, PT ;  /* 0x07ffffff0300780c */ /* 0x000fda0003f04070 */
[----:B------:R-:W-:Y:S02]  /*0a10*/  @!P0 LOP3.LUT R0, R6, 0x7f00, RZ, 0xc0, !PT ;  /* 0x00007f0006008812 */ /* 0x000fe400078ec0ff */
[----:B------:R-:W-:Y:S02]  /*0a20*/  @P0 LEA.HI R3, R3, 0x70000000, RZ, 0x1c ;  /* 0x7000000003030811 */ /* 0x000fe400078fe0ff */
[----:B------:R-:W-:Y:S02]  /*0a30*/  @!P0 LOP3.LUT R0, R0, 0x3f000000, RZ, 0xfc, !PT ;  /* 0x3f00000000008812 */ /* 0x000fe400078efcff */
[----:B------:R-:W-:-:S03]  /*0a40*/  PRMT R6, R6, 0x9910, RZ ;  /* 0x0000991006067816 */ /* 0x000fc600000000ff */
[----:B------:R-:W-:Y:S01]  /*0a50*/  @!P0 FADD.FTZ R0, R0, -0.5 ;  /* 0xbf00000000008421 */ /* 0x000fe20000010000 */
[----:B------:R-:W-:Y:S01]  /*0a60*/  @P0 FMUL.FTZ R0, R3, 1.9259299443872358531e-34 ;  /* 0x0780000003000820 */ /* 0x000fe20000410000 */
[----:B------:R-:W-:-:S05]  /*0a70*/  IMAD.MOV.U32 R3, RZ, RZ, R6 ;  /* 0x000000ffff037224 */ /* 0x000fca00078e0006 */
[----:B------:R-:W-:-:S04]  /*0a80*/  LOP3.LUT R0, R0, 0x80000000, R3, 0xf8, !PT ;  /* 0x8000000000007812 */ /* 0x000fc800078ef803 */
[----:B------:R-:W-:-:S04]  /*0a90*/  F2FP.BF16.F32.PACK_AB R0, RZ, R0 ;  /* 0x00000000ff00723e */ /* 0x000fc800000010ff */
[----:B------:R-:W-:Y:S01]  /*0aa0*/  PRMT R28, R0, 0x7610, R28 ;  /* 0x00007610001c7816 */ /* 0x000fe2000000001c */
[----:B------:R-:W-:Y:S06]  /*0ab0*/  BRA `(.L_x_444) ;  /* 0x0000000400d87947 */ /* 0x000fec0003800000 */
.L_x_454:
[----:B------:R0:W5:Y:S01]  /*0ac0*/  LDG.E.U16 R28, desc[UR36][R4.64] ;  /* 0x00000024041c7981 */ /* 0x000162000c1e1500 */
[----:B------:R-:W-:Y:S05]  /*0ad0*/  BRA `(.L_x_444) ;  /* 0x0000000400d07947 */ /* 0x000fea0003800000 */
.L_x_451:
        /* <DEDUP_REMOVED lines=13> */
.L_x_458:
        /* <DEDUP_REMOVED lines=21> */
.L_x_462:
[----:B------:R-:W-:Y:S05]  /*0d00*/  BSYNC.RECONVERGENT B1 ;  /* 0x0000000000017941 */ /* 0x000fea0003800200 */
.L_x_461:
[----:B------:R-:W-:Y:S01]  /*0d10*/  IMAD.SHL.U32 R0, R0, 0x100000, RZ ;  /* 0x0010000000007824 */ /* 0x000fe200078e00ff */
[----:B------:R-:W-:-:S04]  /*0d20*/  LEA R3, R3, 0x3b800000, 0x17 ;  /* 0x3b80000003037811 */ /* 0x000fc800078eb8ff */
[----:B------:R-:W-:-:S07]  /*0d30*/  LOP3.LUT R0, R3, R0, R7, 0xfe, !PT ;  /* 0x0000000003007212 */ /* 0x000fce00078efe07 */
.L_x_460:
[----:B------:R-:W-:Y:S05]  /*0d40*/  BSYNC.RECONVERGENT B0 ;  /* 0x0000000000007941 */ /* 0x000fea0003800200 */
.L_x_459:
[----:B------:R-:W-:-:S04]  /*0d50*/  F2FP.BF16.F32.PACK_AB R0, RZ, R0 ;  /* 0x00000000ff00723e */ /* 0x000fc800000010ff */
[----:B------:R-:W-:Y:S01]  /*0d60*/  PRMT R28, R0, 0x7610, R28 ;  /* 0x00007610001c7816 */ /* 0x000fe2000000001c */
[----:B------:R-:W-:Y:S06]  /*0d70*/  BRA `(.L_x_444) ;  /* 0x0000000400287947 */ /* 0x000fec0003800000 */
.L_x_457:
        /* <DEDUP_REMOVED lines=21> */
.L_x_466:
[----:B------:R-:W-:Y:S05]  /*0ed0*/  BSYNC.RECONVERGENT B1 ;  /* 0x0000000000017941 */ /* 0x000fea0003800200 */
.L_x_465:
[----:B------:R-:W-:Y:S01]  /*0ee0*/  IMAD.SHL.U32 R0, R0, 0x200000, RZ ;  /* 0x0020000000007824 */ /* 0x000fe200078e00ff */
[----:B------:R-:W-:-:S04]  /*0ef0*/  LEA R3, R3, 0x37800000, 0x17 ;  /* 0x3780000003037811 */ /* 0x000fc800078eb8ff */
[----:B------:R-:W-:-:S07]  /*0f00*/  LOP3.LUT R0, R3, R0, R7, 0xfe, !PT ;  /* 0x0000000003007212 */ /* 0x000fce00078efe07 */
.L_x_464:
[----:B------:R-:W-:Y:S05]  /*0f10*/  BSYNC.RECONVERGENT B0 ;  /* 0x0000000000007941 */ /* 0x000fea0003800200 */
.L_x_463:
[----:B------:R-:W-:-:S04]  /*0f20*/  F2FP.BF16.F32.PACK_AB R0, RZ, R0 ;  /* 0x00000000ff00723e */ /* 0x000fc800000010ff */
[----:B------:R-:W-:Y:S01]  /*0f30*/  PRMT R28, R0, 0x7610, R28 ;  /* 0x00007610001c7816 */ /* 0x000fe2000000001c */
[----:B------:R-:W-:Y:S06]  /*0f40*/  BRA `(.L_x_444) ;  /* 0x0000000000b47947 */ /* 0x000fec0003800000 */
.L_x_456:
[----:B------:R-:W-:-:S09]  /*0f50*/  UISETP.NE.AND UP0, UPT, UR4, 0x1c, UPT ;  /* 0x0000001c0400788c */ /* 0x000fd2000bf05270 */
[----:B------:R-:W-:Y:S05]  /*0f60*/  BRA.U !UP0, `(.L_x_467) ;  /* 0x00000001089c7547 */ /* 0x000fea000b800000 */
[----:B------:R-:W-:-:S09]  /*0f70*/  UISETP.NE.AND UP0, UPT, UR4, 0x1d, UPT ;  /* 0x0000001d0400788c */ /* 0x000fd2000bf05270 */
[----:B------:R-:W-:Y:S05]  /*0f80*/  BRA.U !UP0, `(.L_x_468) ;  /* 0x0000000108807547 */ /* 0x000fea000b800000 */
[----:B------:R-:W-:-:S09]  /*0f90*/  UISETP.NE.AND UP0, UPT, UR4, 0x2c, UPT ;  /* 0x0000002c0400788c */ /* 0x000fd2000bf05270 */
[----:B------:R-:W-:Y:S05]  /*0fa0*/  BRA.U !UP0, `(.L_x_469) ;  /* 0x0000000108487547 */ /* 0x000fea000b800000 */
.L_x_443:
        /* <DEDUP_REMOVED lines=11> */
[----:B------:R-:W-:Y:S02]  /*1060*/  IMAD.U32 R7, RZ, RZ, UR7 ;  /* 0x00000007ff077e24 */ /* 0x000fe4000f8e00ff */
[----:B---3--:R-:W-:Y:S02]  /*1070*/  IMAD.U32 R10, RZ, RZ, UR8 ;  /* 0x00000008ff0a7e24 */ /* 0x008fe4000f8e00ff */
[----:B------:R-:W-:-:S07]  /*1080*/  IMAD.U32 R11, RZ, RZ, UR9 ;  /* 0x00000009ff0b7e24 */ /* 0x000fce000f8e00ff */
[----:B------:R-:W-:-:S07]  /*1090*/  LEPC R20, `(.L_x_470) ;  /* 0x000000001014794e */ /* 0x000fce0000000000 */
[----:B--2---:R-:W-:Y:S05]  /*10a0*/  CALL.ABS.NOINC R14 ;  /* 0x000000000e007343 */ /* 0x004fea0003c00000 */
.L_x_470:
[----:B------:R-:W-:Y:S01]  /*10b0*/  PRMT R28, RZ, 0x7610, R28 ;  /* 0x00007610ff1c7816 */ /* 0x000fe2000000001c */
[----:B------:R-:W-:Y:S06]  /*10c0*/  BRA `(.L_x_444) ;  /* 0x0000000000547947 */ /* 0x000fec0003800000 */
.L_x_469:
        /* <DEDUP_REMOVED lines=8> */
.L_x_472:
[----:B------:R-:W-:Y:S05]  /*1150*/  BSYNC.RECONVERGENT B0 ;  /* 0x0000000000007941 */ /* 0x000fea0003800200 */
.L_x_471:
[----:B------:R-:W-:-:S04]  /*1160*/  F2FP.BF16.F32.PACK_AB R0, RZ, R0 ;  /* 0x00000000ff00723e */ /* 0x000fc800000010ff */
[----:B------:R-:W-:Y:S01]  /*1170*/  PRMT R28, R0, 0x7610, R28 ;  /* 0x00007610001c7816 */ /* 0x000fe2000000001c */
[----:B------:R-:W-:Y:S06]  /*1180*/  BRA `(.L_x_444) ;  /* 0x0000000000247947 */ /* 0x000fec0003800000 */
.L_x_468:
[----:B------:R-:W2:Y:S02]  /*1190*/  LDG.E.64 R4, desc[UR36][R4.64] ;  /* 0x0000002404047981 */ /* 0x000ea4000c1e1b00 */
[----:B--2---:R-:W0:Y:S02]  /*11a0*/  I2F.U64 R0, R4 ;  /* 0x0000000400007312 */ /* 0x004e240000301000 */
[----:B0-----:R-:W-:-:S04]  /*11b0*/  F2FP.BF16.F32.PACK_AB R0, RZ, R0 ;  /* 0x00000000ff00723e */ /* 0x001fc800000010ff */
[----:B------:R-:W-:Y:S01]  /*11c0*/  PRMT R28, R0, 0x7610, R28 ;  /* 0x00007610001c7816 */ /* 0x000fe2000000001c */
[----:B------:R-:W-:Y:S06]  /*11d0*/  BRA `(.L_x_444) ;  /* 0x0000000000107947 */ /* 0x000fec0003800000 */
.L_x_467:
[----:B------:R-:W2:Y:S02]  /*11e0*/  LDG.E R4, desc[UR36][R4.64] ;  /* 0x0000002404047981 */ /* 0x000ea4000c1e1900 */
[----:B--2---:R-:W-:-:S04]  /*11f0*/  I2FP.F32.U32 R0, R4 ;  /* 0x0000000400007245 */ /* 0x004fc80000201000 */
[----:B------:R-:W-:-:S04]  /*1200*/  F2FP.BF16.F32.PACK_AB R0, RZ, R0 ;  /* 0x00000000ff00723e */ /* 0x000fc800000010ff */
[----:B------:R-:W-:-:S07]  /*1210*/  PRMT R28, R0, 0x7610, R28 ;  /* 0x00007610001c7816 */ /* 0x000fce000000001c */
.L_x_444:
[----:B0-----:R-:W0:Y:S01]  /*1220*/  LDC.64 R4, c[0x0][0x3b0] ;  /* 0x0000ec00ff047b82 */ /* 0x001e220000000a00 */
[----:B------:R-:W1:Y:S01]  /*1230*/  LDCU UR5, c[0x0][0x3c4] ;  /* 0x00007880ff0577ac */ /* 0x000e620008000800 */
        /* <DEDUP_REMOVED lines=19> */
.L_x_476:
[----:B------:R-:W2:Y:S02]  /*1370*/  LDG.E.U8 R4, desc[UR36][R4.64] ;  /* 0x0000002404047981 */ /* 0x000ea4000c1e1100 */
[----:B--2---:R-:W-:-:S04]  /*1380*/  I2FP.F32.U32 R0, R4 ;  /* 0x0000000400007245 */ /* 0x004fc80000201000 */
[----:B------:R-:W-:-:S04]  /*1390*/  F2FP.BF16.F32.PACK_AB R0, RZ, R0 ;  /* 0x00000000ff00723e */ /* 0x000fc800000010ff */
[----:B------:R-:W-:Y:S01]  /*13a0*/  PRMT R23, R0, 0x7610, R23 ;  /* 0x0000761000177816 */ /* 0x000fe20000000017 */
[----:B------:R-:W-:Y:S06]  /*13b0*/  BRA `(.L_x_478) ;  /* 0x0000000c00e47947 */ /* 0x000fec0003800000 */
.L_x_475:
        /* <DEDUP_REMOVED lines=11> */
.L_x_480:
[----:B------:R-:W2:Y:S02]  /*1470*/  LDG.E R4, desc[UR36][R4.64] ;  /* 0x0000002404047981 */ /* 0x000ea4000c1e1900 */
[----:B--2---:R-:W-:-:S04]  /*1480*/  I2FP.F32.S32 R0, R4 ;  /* 0x0000000400007245 */ /* 0x004fc80000201400 */
[----:B------:R-:W-:-:S04]  /*1490*/  F2FP.BF16.F32.PACK_AB R0, RZ, R0 ;  /* 0x00000000ff00723e */ /* 0x000fc800000010ff */
[----:B------:R-:W-:Y:S01]  /*14a0*/  PRMT R23, R0, 0x7610, R23 ;  /* 0x0000761000177816 */ /* 0x000fe20000000017 */
[----:B------:R-:W-:Y:S06]  /*14b0*/  BRA `(.L_x_478) ;  /* 0x0000000c00a47947 */ /* 0x000fec0003800000 */
.L_x_479:
[----:B------:R-:W2:Y:S02]  /*14c0*/  LDG.E.U16 R4, desc[UR36][R4.64] ;  /* 0x0000002404047981 */ /* 0x000ea4000c1e1500 */
[----:B--2---:R-:W0:Y:S02]  /*14d0*/  I2F.S16 R0, R4 ;  /* 0x0000000400007306 */ /* 0x004e240000101400 */
[----:B0-----:R-:W-:-:S04]  /*14e0*/  F2FP.BF16.F32.PACK_AB R0, RZ, R0 ;  /* 0x00000000ff00723e */ /* 0x001fc800000010ff */
[----:B------:R-:W-:Y:S01]  /*14f0*/  PRMT R23, R0, 0x7610, R23 ;  /* 0x0000761000177816 */ /* 0x000fe20000000017 */
[----:B------:R-:W-:Y:S06]  /*1500*/  BRA `(.L_x_478) ;  /* 0x0000000c00907947 */ /* 0x000fec0003800000 */
.L_x_474:
        /* <DEDUP_REMOVED lines=9> */
.L_x_482:
[----:B------:R-:W2:Y:S02]  /*15a0*/  LDG.E.U16 R0, desc[UR36][R4.64] ;  /* 0x0000002404007981 */ /* 0x000ea4000c1e1500 */
[----:B--2---:R-:W-:-:S05]  /*15b0*/  HADD2.F32 R0, -RZ, R0.H0_H0 ;  /* 0x20000000ff007230 */ /* 0x004fca0000004100 */
[----:B------:R-:W-:-:S04]  /*15c0*/  F2FP.BF16.F32.PACK_AB R0, RZ, R0 ;  /* 0x00000000ff00723e */ /* 0x000fc800000010ff */
[----:B------:R-:W-:Y:S01]  /*15d0*/  PRMT R23, R0, 0x7610, R23 ;  /* 0x0000761000177816 */ /* 0x000fe20000000017 */
[----:B------:R-:W-:Y:S06]  /*15e0*/  BRA `(.L_x_478) ;  /* 0x0000000c00587947 */ /* 0x000fec0003800000 */
.L_x_481:
        /* <DEDUP_REMOVED lines=9> */
.L_x_484:
[----:B------:R-:W2:Y:S02]  /*1680*/  LDG.E.U16 R4, desc[UR36][R4.64] ;  /* 0x0000002404047981 */ /* 0x000ea4000c1e1500 */
[----:B--2---:R-:W-:-:S05]  /*1690*/  HADD2.F32 R0, -RZ, R4.H0_H0 ;  /* 0x20000004ff007230 */ /* 0x004fca0000004100 */
[----:B------:R-:W-:-:S04]  /*16a0*/  F2FP.BF16.F32.PACK_AB R0, RZ, R0 ;  /* 0x00000000ff00723e */ /* 0x000fc800000010ff */
[----:B------:R-:W-:Y:S01]  /*16b0*/  PRMT R23, R0, 0x7610, R23 ;  /* 0x0000761000177816 */ /* 0x000fe20000000017 */
[----:B------:R-:W-:Y:S06]  /*16c0*/  BRA `(.L_x_478) ;  /* 0x0000000c00207947 */ /* 0x000fec0003800000 */
.L_x_483:
        /* <DEDUP_REMOVED lines=13> */
.L_x_473:
        /* <DEDUP_REMOVED lines=14> */
.L_x_487:
        /* <DEDUP_REMOVED lines=13> */
.L_x_486:
        /* <DEDUP_REMOVED lines=27> */
.L_x_489:
        /* <DEDUP_REMOVED lines=15> */
.L_x_488:
[----:B------:R0:W5:Y:S01]  /*1bf0*/  LDG.E.U16 R23, desc[UR36][R4.64] ;  /* 0x0000002404177981 */ /* 0x000162000c1e1500 */
[----:B------:R-:W-:Y:S05]  /*1c00*/  BRA `(.L_x_478) ;  /* 0x0000000400d07947 */ /* 0x000fea0003800000 */
.L_x_485:
        /* <DEDUP_REMOVED lines=13> */
.L_x_492:
        /* <DEDUP_REMOVED lines=21> */
.L_x_496:
[----:B------:R-:W-:Y:S05]  /*1e30*/  BSYNC.RECONVERGENT B1 ;  /* 0x0000000000017941 */ /* 0x000fea0003800200 */
.L_x_495:
[----:B------:R-:W-:Y:S01]  /*1e40*/  IMAD.SHL.U32 R0, R0, 0x100000, RZ ;  /* 0x0010000000007824 */ /* 0x000fe200078e00ff */
[----:B------:R-:W-:-:S04]  /*1e50*/  LEA R3, R3, 0x3b800000, 0x17 ;  /* 0x3b80000003037811 */ /* 0x000fc800078eb8ff */
[----:B------:R-:W-:-:S07]  /*1e60*/  LOP3.LUT R0, R3, R0, R7, 0xfe, !PT ;  /* 0x0000000003007212 */ /* 0x000fce00078efe07 */
.L_x_494:
[----:B------:R-:W-:Y:S05]  /*1e70*/  BSYNC.RECONVERGENT B0 ;  /* 0x0000000000007941 */ /* 0x000fea0003800200 */
.L_x_493:
[----:B------:R-:W-:-:S04]  /*1e80*/  F2FP.BF16.F32.PACK_AB R0, RZ, R0 ;  /* 0x00000000ff00723e */ /* 0x000fc800000010ff */
[----:B------:R-:W-:Y:S01]  /*1e90*/  PRMT R23, R0, 0x7610, R23 ;  /* 0x0000761000177816 */ /* 0x000fe20000000017 */
[----:B------:R-:W-:Y:S06]  /*1ea0*/  BRA `(.L_x_478) ;  /* 0x0000000400287947 */ /* 0x000fec0003800000 */
.L_x_491:
        /* <DEDUP_REMOVED lines=21> */
.L_x_500:
[----:B------:R-:W-:Y:S05]  /*2000*/  BSYNC.RECONVERGENT B1 ;  /* 0x0000000000017941 */ /* 0x000fea0003800200 */
.L_x_499:
[----:B------:R-:W-:Y:S01]  /*2010*/  IMAD.SHL.U32 R0, R0, 0x200000, RZ ;  /* 0x0020000000007824 */ /* 0x000fe200078e00ff */
[----:B------:R-:W-:-:S04]  /*2020*/  LEA R3, R3, 0x37800000, 0x17 ;  /* 0x3780000003037811 */ /* 0x000fc800078eb8ff */
[----:B------:R-:W-:-:S07]  /*2030*/  LOP3.LUT R0, R3, R0, R7, 0xfe, !PT ;  /* 0x0000000003007212 */ /* 0x000fce00078efe07 */
.L_x_498:
[----:B------:R-:W-:Y:S05]  /*2040*/  BSYNC.RECONVERGENT B0 ;  /* 0x0000000000007941 */ /* 0x000fea0003800200 */
.L_x_497:
[----:B------:R-:W-:-:S04]  /*2050*/  F2FP.BF16.F32.PACK_AB R0, RZ, R0 ;  /* 0x00000000ff00723e */ /* 0x000fc800000010ff */
[----:B------:R-:W-:Y:S01]  /*2060*/  PRMT R23, R0, 0x7610, R23 ;  /* 0x0000761000177816 */ /* 0x000fe20000000017 */
[----:B------:R-:W-:Y:S06]  /*2070*/  BRA `(.L_x_478) ;  /* 0x0000000000b47947 */ /* 0x000fec0003800000 */
.L_x_490:
[----:B------:R-:W-:-:S09]  /*2080*/  UISETP.NE.AND UP0, UPT, UR4, 0x1c, UPT ;  /* 0x0000001c0400788c */ /* 0x000fd2000bf05270 */
[----:B------:R-:W-:Y:S05]  /*2090*/  BRA.U !UP0, `(.L_x_501) ;  /* 0x00000001089c7547 */ /* 0x000fea000b800000 */
[----:B------:R-:W-:-:S09]  /*20a0*/  UISETP.NE.AND UP0, UPT, UR4, 0x1d, UPT ;  /* 0x0000001d0400788c */ /* 0x000fd2000bf05270 */
[----:B------:R-:W-:Y:S05]  /*20b0*/  BRA.U !UP0, `(.L_x_502) ;  /* 0x0000000108807547 */ /* 0x000fea000b800000 */
[----:B------:R-:W-:-:S09]  /*20c0*/  UISETP.NE.AND UP0, UPT, UR4, 0x2c, UPT ;  /* 0x0000002c0400788c */ /* 0x000fd2000bf05270 */
[----:B------:R-:W-:Y:S05]  /*20d0*/  BRA.U !UP0, `(.L_x_503) ;  /* 0x0000000108487547 */ /* 0x000fea000b800000 */
.L_x_477:
        /* <DEDUP_REMOVED lines=15> */
[----:B--2--5:R-:W-:Y:S05]  /*21d0*/  CALL.ABS.NOINC R14 ;  /* 0x000000000e007343 */ /* 0x024fea0003c00000 */
.L_x_504:
[----:B------:R-:W-:Y:S01]  /*21e0*/  PRMT R23, RZ, 0x7610, R23 ;  /* 0x00007610ff177816 */ /* 0x000fe20000000017 */
[----:B------:R-:W-:Y:S06]  /*21f0*/  BRA `(.L_x_478) ;  /* 0x0000000000547947 */ /* 0x000fec0003800000 */
.L_x_503:
        /* <DEDUP_REMOVED lines=8> */
.L_x_506:
[----:B------:R-:W-:Y:S05]  /*2280*/  BSYNC.RECONVERGENT B0 ;  /* 0x0000000000007941 */ /* 0x000fea0003800200 */
.L_x_505:
[----:B------:R-:W-:-:S04]  /*2290*/  F2FP.BF16.F32.PACK_AB R0, RZ, R0 ;  /* 0x00000000ff00723e */ /* 0x000fc800000010ff */
[----:B------:R-:W-:Y:S01]  /*22a0*/  PRMT R23, R0, 0x7610, R23 ;  /* 0x0000761000177816 */ /* 0x000fe20000000017 */
[----:B------:R-:W-:Y:S06]  /*22b0*/  BRA `(.L_x_478) ;  /* 0x0000000000247947 */ /* 0x000fec0003800000 */
.L_x_502:
[----:B------:R-:W2:Y:S02]  /*22c0*/  LDG.E.64 R4, desc[UR36][R4.64] ;  /* 0x0000002404047981 */ /* 0x000ea4000c1e1b00 */
[----:B--2---:R-:W0:Y:S02]  /*22d0*/  I2F.U64 R0, R4 ;  /* 0x0000000400007312 */ /* 0x004e240000301000 */
[----:B0-----:R-:W-:-:S04]  /*22e0*/  F2FP.BF16.F32.PACK_AB R0, RZ, R0 ;  /* 0x00000000ff00723e */ /* 0x001fc800000010ff */
[----:B------:R-:W-:Y:S01]  /*22f0*/  PRMT R23, R0, 0x7610, R23 ;  /* 0x0000761000177816 */ /* 0x000fe20000000017 */
[----:B------:R-:W-:Y:S06]  /*2300*/  BRA `(.L_x_478) ;  /* 0x0000000000107947 */ /* 0x000fec0003800000 */
.L_x_501:
[----:B------:R-:W2:Y:S02]  /*2310*/  LDG.E R4, desc[UR36][R4.64] ;  /* 0x0000002404047981 */ /* 0x000ea4000c1e1900 */
[----:B--2---:R-:W-:-:S04]  /*2320*/  I2FP.F32.U32 R0, R4 ;  /* 0x0000000400007245 */ /* 0x004fc80000201000 */
[----:B------:R-:W-:-:S04]  /*2330*/  F2FP.BF16.F32.PACK_AB R0, RZ, R0 ;  /* 0x00000000ff00723e */ /* 0x000fc800000010ff */
[----:B------:R-:W-:-:S07]  /*2340*/  PRMT R23, R0, 0x7610, R23 ;  /* 0x0000761000177816 */ /* 0x000fce0000000017 */
.L_x_478:
[----:B------:R-:W-:-:S07]  /*2350*/  VIADD R27, R17, 0x80 ;  /* 0x00000080111b7836 */ /* 0x000fce0000000000 */
.L_x_438:
[----:B------:R-:W-:Y:S05]  /*2360*/  BSYNC.RECONVERGENT B6 ;  /* 0x0000000000067941 */ /* 0x000fea0003800200 */
.L_x_437:
[----:B------:R-:W-:Y:S01]  /*2370*/  ISETP.GE.AND P0, PT, R27, R22, PT ;  /* 0x000000161b00720c */ /* 0x000fe20003f06270 */
[----:B------:R-:W-:Y:S01]  /*2380*/  BSSY.RECONVERGENT B6, `(.L_x_507) ;  /* 0x000022c000067945 */ /* 0x000fe20003800200 */
[----:B------:R-:W-:Y:S02]  /*2390*/  PRMT R24, RZ, 0x7610, R24 ;  /* 0x00007610ff187816 */ /* 0x000fe40000000018 */
[----:B------:R-:W-:-:S09]  /*23a0*/  PRMT R25, RZ, 0x7610, R25 ;  /* 0x00007610ff197816 */ /* 0x000fd20000000019 */
[----:B------:R-:W-:Y:S05]  /*23b0*/  @P0 BRA `(.L_x_508) ;  /* 0x0000002000a00947 */ /* 0x000fea0003800000 */
[----:B0-----:R-:W0:Y:S01]  /*23c0*/  LDC.64 R4, c[0x0][0x3a8] ;  /* 0x0000ea00ff047b82 */ /* 0x001e220000000a00 */
        /* <DEDUP_REMOVED lines=21> */
.L_x_512:
[----:B------:R-:W2:Y:S02]  /*2520*/  LDG.E.U8 R4, desc[UR36][R4.64] ;  /* 0x0000002404047981 */ /* 0x000ea4000c1e1100 */
[----:B--2---:R-:W-:-:S04]  /*2530*/  I2FP.F32.U32 R0, R4 ;  /* 0x0000000400007245 */ /* 0x004fc80000201000 */
[----:B------:R-:W-:-:S04]  /*2540*/  F2FP.BF16.F32.PACK_AB R0, RZ, R0 ;  /* 0x00000000ff00723e */ /* 0x000fc800000010ff */
[----:B------:R-:W-:Y:S01]  /*2550*/  PRMT R24, R0, 0x7610, R24 ;  /* 0x0000761000187816 */ /* 0x000fe20000000018 */
[----:B------:R-:W-:Y:S06]  /*2560*/  BRA `(.L_x_514) ;  /* 0x0000000c00e47947 */ /* 0x000fec0003800000 */
.L_x_511:
        /* <DEDUP_REMOVED lines=11> */
.L_x_516:
[----:B------:R-:W2:Y:S02]  /*2620*/  LDG.E R4, desc[UR36][R4.64] ;  /* 0x0000002404047981 */ /* 0x000ea4000c1e1900 */
[----:B--2---:R-:W-:-:S04]  /*2630*/  I2FP.F32.S32 R0, R4 ;  /* 0x0000000400007245 */ /* 0x004fc80000201400 */
[----:B------:R-:W-:-:S04]  /*2640*/  F2FP.BF16.F32.PACK_AB R0, RZ, R0 ;  /* 0x00000000ff00723e */ /* 0x000fc800000010ff */
[----:B------:R-:W-:Y:S01]  /*2650*/  PRMT R24, R0, 0x7610, R24 ;  /* 0x0000761000187816 */ /* 0x000fe20000000018 */
[----:B------:R-:W-:Y:S06]  /*2660*/  BRA `(.L_x_514) ;  /* 0x0000000c00a47947 */ /* 0x000fec0003800000 */
.L_x_515:
[----:B------:R-:W2:Y:S02]  /*2670*/  LDG.E.U16 R4, desc[UR36][R4.64] ;  /* 0x0000002404047981 */ /* 0x000ea4000c1e1500 */
[----:B--2---:R-:W0:Y:S02]  /*2680*/  I2F.S16 R0, R4 ;  /* 0x0000000400007306 */ /* 0x004e240000101400 */
[----:B0-----:R-:W-:-:S04]  /*2690*/  F2FP.BF16.F32.PACK_AB R0, RZ, R0 ;  /* 0x00000000ff00723e */ /* 0x001fc800000010ff */
[----:B------:R-:W-:Y:S01]  /*26a0*/  PRMT R24, R0, 0x7610, R24 ;  /* 0x0000761000187816 */ /* 0x000fe20000000018 */
[----:B------:R-:W-:Y:S06]  /*26b0*/  BRA `(.L_x_514) ;  /* 0x0000000c00907947 */ /* 0x000fec0003800000 */
.L_x_510:
        /* <DEDUP_REMOVED lines=9> */
.L_x_518:
[----:B------:R-:W2:Y:S02]  /*2750*/  LDG.E.U16 R0, desc[UR36][R4.64] ;  /* 0x0000002404007981 */ /* 0x000ea4000c1e1500 */
[----:B--2---:R-:W-:-:S05]  /*2760*/  HADD2.F32 R0, -RZ, R0.H0_H0 ;  /* 0x20000000ff007230 */ /* 0x004fca0000004100 */
[----:B------:R-:W-:-:S04]  /*2770*/  F2FP.BF16.F32.PACK_AB R0, RZ, R0 ;  /* 0x00000000ff00723e */ /* 0x000fc800000010ff */
[----:B------:R-:W-:Y:S01]  /*2780*/  PRMT R24, R0, 0x7610, R24 ;  /* 0x0000761000187816 */ /* 0x000fe20000000018 */
[----:B------:R-:W-:Y:S06]  /*2790*/  BRA `(.L_x_514) ;  /* 0x0000000c00587947 */ /* 0x000fec0003800000 */
.L_x_517:
        /* <DEDUP_REMOVED lines=9> */
.L_x_520:
[----:B------:R-:W2:Y:S02]  /*2830*/  LDG.E.U16 R4, desc[UR36][R4.64] ;  /* 0x0000002404047981 */ /* 0x000ea4000c1e1500 */
[----:B--2---:R-:W-:-:S05]  /*2840*/  HADD2.F32 R0, -RZ, R4.H0_H0 ;  /* 0x20000004ff007230 */ /* 0x004fca0000004100 */
[----:B------:R-:W-:-:S04]  /*2850*/  F2FP.BF16.F32.PACK_AB R0, RZ, R0 ;  /* 0x00000000ff00723e */ /* 0x000fc800000010ff */
[----:B------:R-:W-:Y:S01]  /*2860*/  PRMT R24, R0, 0x7610, R24 ;  /* 0x0000761000187816 */ /* 0x000fe20000000018 */
[----:B------:R-:W-:Y:S06]  /*2870*/  BRA `(.L_x_514) ;  /* 0x0000000c00207947 */ /* 0x000fec0003800000 */
.L_x_519:
        /* <DEDUP_REMOVED lines=13> */
.L_x_509:
        /* <DEDUP_REMOVED lines=14> */
.L_x_523:
        /* <DEDUP_REMOVED lines=13> */
.L_x_522:
        /* <DEDUP_REMOVED lines=27> */
.L_x_525:
[----:B------:R-:W2:Y:S02]  /*2cb0*/  LDG.E.U8 R4, desc[UR36][R4.64] ;  /* 0x0000002404047981 */ /* 0x000ea4000c1e1100 */
[C---:B--2---:R-:W-:Y:S02]  /*2cc0*/  IMAD.SHL.U32 R0, R4.reuse, 0x2000000, RZ ;  /* 0x0200000004007824 */ /* 0x044fe400078e00ff */
[----:B------:R-:W-:-:S03]  /*2cd0*/  IMAD.SHL.U32 R6, R4, 0x100, RZ ;  /* 0x0000010004067824 */ /* 0x000fc600078e00ff */
[----:B------:R-:W-:-:S13]  /*2ce0*/  ISETP.GE.U32.AND P0, PT, R0, 0x8000000, PT ;  /* 0x080000000000780c */ /* 0x000fda0003f06070 */
[----:B------:R-:W-:Y:S02]  /*2cf0*/  @!P0 LOP3.LUT R3, R6, 0x7f00, RZ, 0xc0, !PT ;  /* 0x00007f0006038812 */ /* 0x000fe400078ec0ff */
[----:B------:R-:W-:Y:S02]  /*2d00*/  @P0 LEA.HI R0, R0, 0x70000000, RZ, 0x1c ;  /* 0x7000000000000811 */ /* 0x000fe400078fe0ff */
[----:B------:R-:W-:Y:S02]  /*2d10*/  @!P0 LOP3.LUT R3, R3, 0x3f000000, RZ, 0xfc, !PT ;  /* 0x3f00000003038812 */ /* 0x000fe400078efcff */
[----:B------:R-:W-:Y:S01]  /*2d20*/  PRMT R6, R6, 0x9910, RZ ;  /* 0x0000991006067816 */ /* 0x000fe200000000ff */
[----:B------:R-:W-:Y:S02]  /*2d30*/  @P0 FMUL.FTZ R0, R0, 1.9259299443872358531e-34 ;  /* 0x0780000000000820 */ /* 0x000fe40000410000 */
[----:B------:R-:W-:Y:S02]  /*2d40*/  @!P0 FADD.FTZ R0, R3, -0.5 ;  /* 0xbf00000003008421 */ /* 0x000fe40000010000 */
[----:B------:R-:W-:-:S05]  /*2d50*/  IMAD.MOV.U32 R3, RZ, RZ, R6 ;  /* 0x000000ffff037224 */ /* 0x000fca00078e0006 */
[----:B------:R-:W-:-:S04]  /*2d60*/  LOP3.LUT R0, R0, 0x80000000, R3, 0xf8, !PT ;  /* 0x8000000000007812 */ /* 0x000fc800078ef803 */
[----:B------:R-:W-:-:S04]  /*2d70*/  F2FP.BF16.F32.PACK_AB R0, RZ, R0 ;  /* 0x00000000ff00723e */ /* 0x000fc800000010ff */
[----:B------:R-:W-:Y:S01]  /*2d80*/  PRMT R24, R0, 0x7610, R24 ;  /* 0x0000761000187816 */ /* 0x000fe20000000018 */
[----:B------:R-:W-:Y:S06]  /*2d90*/  BRA `(.L_x_514) ;  /* 0x0000000400d87947 */ /* 0x000fec0003800000 */
.L_x_524:
[----:B------:R0:W5:Y:S01]  /*2da0*/  LDG.E.U16 R24, desc[UR36][R4.64] ;  /* 0x0000002404187981 */ /* 0x000162000c1e1500 */
[----:B------:R-:W-:Y:S05]  /*2db0*/  BRA `(.L_x_514) ;  /* 0x0000000400d07947 */ /* 0x000fea0003800000 */
.L_x_521:
        /* <DEDUP_REMOVED lines=13> */
.L_x_528:
        /* <DEDUP_REMOVED lines=21> */
.L_x_532:
[----:B------:R-:W-:Y:S05]  /*2fe0*/  BSYNC.RECONVERGENT B1 ;  /* 0x0000000000017941 */ /* 0x000fea0003800200 */
.L_x_531:
[----:B------:R-:W-:Y:S01]  /*2ff0*/  IMAD.SHL.U32 R0, R0, 0x100000, RZ ;  /* 0x0010000000007824 */ /* 0x000fe200078e00ff */
[----:B------:R-:W-:-:S04]  /*3000*/  LEA R3, R3, 0x3b800000, 0x17 ;  /* 0x3b80000003037811 */ /* 0x000fc800078eb8ff */
[----:B------:R-:W-:-:S07]  /*3010*/  LOP3.LUT R0, R3, R0, R7, 0xfe, !PT ;  /* 0x0000000003007212 */ /* 0x000fce00078efe07 */
.L_x_530:
[----:B------:R-:W-:Y:S05]  /*3020*/  BSYNC.RECONVERGENT B0 ;  /* 0x0000000000007941 */ /* 0x000fea0003800200 */
.L_x_529:
[----:B------:R-:W-:-:S04]  /*3030*/  F2FP.BF16.F32.PACK_AB R0, RZ, R0 ;  /* 0x00000000ff00723e */ /* 0x000fc800000010ff */
[----:B------:R-:W-:Y:S01]  /*3040*/  PRMT R24, R0, 0x7610, R24 ;  /* 0x0000761000187816 */ /* 0x000fe20000000018 */
[----:B------:R-:W-:Y:S06]  /*3050*/  BRA `(.L_x_514) ;  /* 0x0000000400287947 */ /* 0x000fec0003800000 */
.L_x_527:
        /* <DEDUP_REMOVED lines=21> */
.L_x_536:
[----:B------:R-:W-:Y:S05]  /*31b0*/  BSYNC.RECONVERGENT B1 ;  /* 0x0000000000017941 */ /* 0x000fea0003800200 */
.L_x_535:
[----:B------:R-:W-:Y:S01]  /*31c0*/  IMAD.SHL.U32 R0, R0, 0x200000, RZ ;  /* 0x0020000000007824 */ /* 0x000fe200078e00ff */
[----:B------:R-:W-:-:S04]  /*31d0*/  LEA R3, R3, 0x37800000, 0x17 ;  /* 0x3780000003037811 */ /* 0x000fc800078eb8ff */
[----:B------:R-:W-:-:S07]  /*31e0*/  LOP3.LUT R0, R3, R0, R7, 0xfe, !PT ;  /* 0x0000000003007212 */ /* 0x000fce00078efe07 */
.L_x_534:
[----:B------:R-:W-:Y:S05]  /*31f0*/  BSYNC.RECONVERGENT B0 ;  /* 0x0000000000007941 */ /* 0x000fea0003800200 */
.L_x_533:
[----:B------:R-:W-:-:S04]  /*3200*/  F2FP.BF16.F32.PACK_AB R0, RZ, R0 ;  /* 0x00000000ff00723e */ /* 0x000fc800000010ff */
[----:B------:R-:W-:Y:S01]  /*3210*/  PRMT R24, R0, 0x7610, R24 ;  /* 0x0000761000187816 */ /* 0x000fe20000000018 */
[----:B------:R-:W-:Y:S06]  /*3220*/  BRA `(.L_x_514) ;  /* 0x0000000000b47947 */ /* 0x000fec0003800000 */
.L_x_526:
        /* <DEDUP_REMOVED lines=14> */
.L_x_540:
[----:B------:R-:W-:Y:S05]  /*3310*/  BSYNC.RECONVERGENT B0 ;  /* 0x0000000000007941 */ /* 0x000fea0003800200 */
.L_x_539:
[----:B------:R-:W-:-:S04]  /*3320*/  F2FP.BF16.F32.PACK_AB R0, RZ, R0 ;  /* 0x00000000ff00723e */ /* 0x000fc800000010ff */
[----:B------:R-:W-:Y:S01]  /*3330*/  PRMT R24, R0, 0x7610, R24 ;  /* 0x0000761000187816 */ /* 0x000fe20000000018 */
[----:B------:R-:W-:Y:S06]  /*3340*/  BRA `(.L_x_514) ;  /* 0x00000000006c7947 */ /* 0x000fec0003800000 */
.L_x_513:
        /* <DEDUP_REMOVED lines=16> */
.L_x_541:
[----:B------:R-:W-:Y:S01]  /*3450*/  PRMT R24, RZ, 0x7610, R24 ;  /* 0x00007610ff187816 */ /* 0x000fe20000000018 */
[----:B------:R-:W-:Y:S06]  /*3460*/  BRA `(.L_x_514) ;  /* 0x0000000000247947 */ /* 0x000fec0003800000 */
.L_x_538:
[----:B------:R-:W2:Y:S02]  /*3470*/  LDG.E.64 R4, desc[UR36][R4.64] ;  /* 0x0000002404047981 */ /* 0x000ea4000c1e1b00 */
[----:B--2---:R-:W0:Y:S02]  /*3480*/  I2F.U64 R0, R4 ;  /* 0x0000000400007312 */ /* 0x004e240000301000 */
[----:B0-----:R-:W-:-:S04]  /*3490*/  F2FP.BF16.F32.PACK_AB R0, RZ, R0 ;  /* 0x00000000ff00723e */ /* 0x001fc800000010ff */
[----:B------:R-:W-:Y:S01]  /*34a0*/  PRMT R24, R0, 0x7610, R24 ;  /* 0x0000761000187816 */ /* 0x000fe20000000018 */
[----:B------:R-:W-:Y:S06]  /*34b0*/  BRA `(.L_x_514) ;  /* 0x0000000000107947 */ /* 0x000fec0003800000 */
.L_x_537:
[----:B------:R-:W2:Y:S02]  /*34c0*/  LDG.E R4, desc[UR36][R4.64] ;  /* 0x0000002404047981 */ /* 0x000ea4000c1e1900 */
[----:B--2---:R-:W-:-:S04]  /*34d0*/  I2FP.F32.U32 R0, R4 ;  /* 0x0000000400007245 */ /* 0x004fc80000201000 */
[----:B------:R-:W-:-:S04]  /*34e0*/  F2FP.BF16.F32.PACK_AB R0, RZ, R0 ;  /* 0x00000000ff00723e */ /* 0x000fc800000010ff */
[----:B------:R-:W-:-:S07]  /*34f0*/  PRMT R24, R0, 0x7610, R24 ;  /* 0x0000761000187816 */ /* 0x000fce0000000018 */
.L_x_514:
        /* <DEDUP_REMOVED lines=21> */
.L_x_545:
[----:B------:R-:W2:Y:S02]  /*3650*/  LDG.E.U8 R4, desc[UR36][R4.64] ;  /* 0x0000002404047981 */ /* 0x000ea4000c1e1100 */
[----:B--2---:R-:W-:-:S04]  /*3660*/  I2FP.F32.U32 R0, R4 ;  /* 0x0000000400007245 */ /* 0x004fc80000201000 */
[----:B------:R-:W-:-:S04]  /*3670*/  F2FP.BF16.F32.PACK_AB R0, RZ, R0 ;  /* 0x00000000ff00723e */ /* 0x000fc800000010ff */
[----:B------:R-:W-:Y:S01]  /*3680*/  PRMT R25, R0, 0x7610, R25 ;  /* 0x0000761000197816 */ /* 0x000fe20000000019 */
[----:B------:R-:W-:Y:S06]  /*3690*/  BRA `(.L_x_547) ;  /* 0x0000000c00e47947 */ /* 0x000fec0003800000 */
.L_x_544:
        /* <DEDUP_REMOVED lines=11> */
.L_x_549:
[----:B------:R-:W2:Y:S02]  /*3750*/  LDG.E R4, desc[UR36][R4.64] ;  /* 0x0000002404047981 */ /* 0x000ea4000c1e1900 */
[----:B--2---:R-:W-:-:S04]  /*3760*/  I2FP.F32.S32 R0, R4 ;  /* 0x0000000400007245 */ /* 0x004fc80000201400 */
[----:B------:R-:W-:-:S04]  /*3770*/  F2FP.BF16.F32.PACK_AB R0, RZ, R0 ;  /* 0x00000000ff00723e */ /* 0x000fc800000010ff */
[----:B------:R-:W-:Y:S01]  /*3780*/  PRMT R25, R0, 0x7610, R25 ;  /* 0x0000761000197816 */ /* 0x000fe20000000019 */
[----:B------:R-:W-:Y:S06]  /*3790*/  BRA `(.L_x_547) ;  /* 0x0000000c00a47947 */ /* 0x000fec0003800000 */
.L_x_548:
[----:B------:R-:W2:Y:S02]  /*37a0*/  LDG.E.U16 R4, desc[UR36][R4.64] ;  /* 0x0000002404047981 */ /* 0x000ea4000c1e1500 */
[----:B--2---:R-:W0:Y:S02]  /*37b0*/  I2F.S16 R0, R4 ;  /* 0x0000000400007306 */ /* 0x004e240000101400 */
[----:B0-----:R-:W-:-:S04]  /*37c0*/  F2FP.BF16.F32.PACK_AB R0, RZ, R0 ;  /* 0x00000000ff00723e */ /* 0x001fc800000010ff */
[----:B------:R-:W-:Y:S01]  /*37d0*/  PRMT R25, R0, 0x7610, R25 ;  /* 0x0000761000197816 */ /* 0x000fe20000000019 */
[----:B------:R-:W-:Y:S06]  /*37e0*/  BRA `(.L_x_547) ;  /* 0x0000000c00907947 */ /* 0x000fec0003800000 */
.L_x_543:
        /* <DEDUP_REMOVED lines=9> */
.L_x_551:
[----:B------:R-:W2:Y:S02]  /*3880*/  LDG.E.U16 R0, desc[UR36][R4.64] ;  /* 0x0000002404007981 */ /* 0x000ea4000c1e1500 */
[----:B--2---:R-:W-:-:S05]  /*3890*/  HADD2.F32 R0, -RZ, R0.H0_H0 ;  /* 0x20000000ff007230 */ /* 0x004fca0000004100 */
[----:B------:R-:W-:-:S04]  /*38a0*/  F2FP.BF16.F32.PACK_AB R0, RZ, R0 ;  /* 0x00000000ff00723e */ /* 0x000fc800000010ff */
[----:B------:R-:W-:Y:S01]  /*38b0*/  PRMT R25, R0, 0x7610, R25 ;  /* 0x0000761000197816 */ /* 0x000fe20000000019 */
[----:B------:R-:W-:Y:S06]  /*38c0*/  BRA `(.L_x_547) ;  /* 0x0000000c00587947 */ /* 0x000fec0003800000 */
.L_x_550:
        /* <DEDUP_REMOVED lines=9> */
.L_x_553:
[----:B------:R-:W2:Y:S02]  /*3960*/  LDG.E.U16 R4, desc[UR36][R4.64] ;  /* 0x0000002404047981 */ /* 0x000ea4000c1e1500 */
[----:B--2---:R-:W-:-:S05]  /*3970*/  HADD2.F32 R0, -RZ, R4.H0_H0 ;  /* 0x20000004ff007230 */ /* 0x004fca0000004100 */
[----:B------:R-:W-:-:S04]  /*3980*/  F2FP.BF16.F32.PACK_AB R0, RZ, R0 ;  /* 0x00000000ff00723e */ /* 0x000fc800000010ff */
[----:B------:R-:W-:Y:S01]  /*3990*/  PRMT R25, R0, 0x7610, R25 ;  /* 0x0000761000197816 */ /* 0x000fe20000000019 */
[----:B------:R-:W-:Y:S06]  /*39a0*/  BRA `(.L_x_547) ;  /* 0x0000000c00207947 */ /* 0x000fec0003800000 */
.L_x_552:
        /* <DEDUP_REMOVED lines=13> */
.L_x_542:
        /* <DEDUP_REMOVED lines=14> */
.L_x_556:
        /* <DEDUP_REMOVED lines=13> */
.L_x_555:
        /* <DEDUP_REMOVED lines=27> */
.L_x_558:
        /* <DEDUP_REMOVED lines=15> */
.L_x_557:
[----:B------:R0:W5:Y:S01]  /*3ed0*/  LDG.E.U16 R25, desc[UR36][R4.64] ;  /* 0x0000002404197981 */ /* 0x000162000c1e1500 */
[----:B------:R-:W-:Y:S05]  /*3ee0*/  BRA `(.L_x_547) ;  /* 0x0000000400d07947 */ /* 0x000fea0003800000 */
.L_x_554:
        /* <DEDUP_REMOVED lines=13> */
.L_x_561:
        /* <DEDUP_REMOVED lines=21> */
.L_x_565:
[----:B------:R-:W-:Y:S05]  /*4110*/  BSYNC.RECONVERGENT B1 ;  /* 0x0000000000017941 */ /* 0x000fea0003800200 */
.L_x_564:
[----:B------:R-:W-:Y:S01]  /*4120*/  IMAD.SHL.U32 R0, R0, 0x100000, RZ ;  /* 0x0010000000007824 */ /* 0x000fe200078e00ff */
[----:B------:R-:W-:-:S04]  /*4130*/  LEA R3, R3, 0x3b800000, 0x17 ;  /* 0x3b80000003037811 */ /* 0x000fc800078eb8ff */
[----:B------:R-:W-:-:S07]  /*4140*/  LOP3.LUT R0, R3, R0, R7, 0xfe, !PT ;  /* 0x0000000003007212 */ /* 0x000fce00078efe07 */
.L_x_563:
[----:B------:R-:W-:Y:S05]  /*4150*/  BSYNC.RECONVERGENT B0 ;  /* 0x0000000000007941 */ /* 0x000fea0003800200 */
.L_x_562:
[----:B------:R-:W-:-:S04]  /*4160*/  F2FP.BF16.F32.PACK_AB R0, RZ, R0 ;  /* 0x00000000ff00723e */ /* 0x000fc800000010ff */
[----:B------:R-:W-:Y:S01]  /*4170*/  PRMT R25, R0, 0x7610, R25 ;  /* 0x0000761000197816 */ /* 0x000fe20000000019 */
[----:B------:R-:W-:Y:S06]  /*4180*/  BRA `(.L_x_547) ;  /* 0x0000000400287947 */ /* 0x000fec0003800000 */
.L_x_560:
        /* <DEDUP_REMOVED lines=21> */
.L_x_569:
[----:B------:R-:W-:Y:S05]  /*42e0*/  BSYNC.RECONVERGENT B1 ;  /* 0x0000000000017941 */ /* 0x000fea0003800200 */
.L_x_568:
[----:B------:R-:W-:Y:S01]  /*42f0*/  IMAD.SHL.U32 R0, R0, 0x200000, RZ ;  /* 0x0020000000007824 */ /* 0x000fe200078e00ff */
[----:B------:R-:W-:-:S04]  /*4300*/  LEA R3, R3, 0x37800000, 0x17 ;  /* 0x3780000003037811 */ /* 0x000fc800078eb8ff */
[----:B------:R-:W-:-:S07]  /*4310*/  LOP3.LUT R0, R3, R0, R7, 0xfe, !PT ;  /* 0x0000000003007212 */ /* 0x000fce00078efe07 */
.L_x_567:
[----:B------:R-:W-:Y:S05]  /*4320*/  BSYNC.RECONVERGENT B0 ;  /* 0x0000000000007941 */ /* 0x000fea0003800200 */
.L_x_566:
[----:B------:R-:W-:-:S04]  /*4330*/  F2FP.BF16.F32.PACK_AB R0, RZ, R0 ;  /* 0x00000000ff00723e */ /* 0x000fc800000010ff */
[----:B------:R-:W-:Y:S01]  /*4340*/  PRMT R25, R0, 0x7610, R25 ;  /* 0x0000761000197816 */ /* 0x000fe20000000019 */
[----:B------:R-:W-:Y:S06]  /*4350*/  BRA `(.L_x_547) ;  /* 0x0000000000b47947 */ /* 0x000fec0003800000 */
.L_x_559:
        /* <DEDUP_REMOVED lines=14> */
.L_x_573:
[----:B------:R-:W-:Y:S05]  /*4440*/  BSYNC.RECONVERGENT B0 ;  /* 0x0000000000007941 */ /* 0x000fea0003800200 */
.L_x_572:
[----:B------:R-:W-:-:S04]  /*4450*/  F2FP.BF16.F32.PACK_AB R0, RZ, R0 ;  /* 0x00000000ff00723e */ /* 0x000fc800000010ff */
[----:B------:R-:W-:Y:S01]  /*4460*/  PRMT R25, R0, 0x7610, R25 ;  /* 0x0000761000197816 */ /* 0x000fe20000000019 */
[----:B------:R-:W-:Y:S06]  /*4470*/  BRA `(.L_x_547) ;  /* 0x00000000006c7947 */ /* 0x000fec0003800000 */
.L_x_546:
        /* <DEDUP_REMOVED lines=16> */
.L_x_574:
[----:B------:R-:W-:Y:S01]  /*4580*/  PRMT R25, RZ, 0x7610, R25 ;  /* 0x00007610ff197816 */ /* 0x000fe20000000019 */
[----:B------:R-:W-:Y:S06]  /*4590*/  BRA `(.L_x_547) ;  /* 0x0000000000247947 */ /* 0x000fec0003800000 */
.L_x_571:
[----:B------:R-:W2:Y:S02]  /*45a0*/  LDG.E.64 R4, desc[UR36][R4.64] ;  /* 0x0000002404047981 */ /* 0x000ea4000c1e1b00 */
[----:B--2---:R-:W0:Y:S02]  /*45b0*/  I2F.U64 R0, R4 ;  /* 0x0000000400007312 */ /* 0x004e240000301000 */
[----:B0-----:R-:W-:-:S04]  /*45c0*/  F2FP.BF16.F32.PACK_AB R0, RZ, R0 ;  /* 0x00000000ff00723e */ /* 0x001fc800000010ff */
[----:B------:R-:W-:Y:S01]  /*45d0*/  PRMT R25, R0, 0x7610, R25 ;  /* 0x0000761000197816 */ /* 0x000fe20000000019 */
[----:B------:R-:W-:Y:S06]  /*45e0*/  BRA `(.L_x_547) ;  /* 0x0000000000107947 */ /* 0x000fec0003800000 */
.L_x_570:
[----:B------:R-:W2:Y:S02]  /*45f0*/  LDG.E R4, desc[UR36][R4.64] ;  /* 0x0000002404047981 */ /* 0x000ea4000c1e1900 */
[----:B--2---:R-:W-:-:S04]  /*4600*/  I2FP.F32.U32 R0, R4 ;  /* 0x0000000400007245 */ /* 0x004fc80000201000 */
[----:B------:R-:W-:-:S04]  /*4610*/  F2FP.BF16.F32.PACK_AB R0, RZ, R0 ;  /* 0x00000000ff00723e */ /* 0x000fc800000010ff */
[----:B------:R-:W-:-:S07]  /*4620*/  PRMT R25, R0, 0x7610, R25 ;  /* 0x0000761000197816 */ /* 0x000fce0000000019 */
.L_x_547:
[----:B------:R-:W-:-:S07]  /*4630*/  VIADD R27, R27, 0x80 ;  /* 0x000000801b1b7836 */ /* 0x000fce0000000000 */
.L_x_508:
[----:B------:R-:W-:Y:S05]  /*4640*/  BSYNC.RECONVERGENT B6 ;  /* 0x0000000000067941 */ /* 0x000fea0003800200 */
.L_x_507:
        /* <DEDUP_REMOVED lines=27> */
.L_x_580:
[----:B------:R-:W2:Y:S02]  /*4800*/  LDG.E.U8 R4, desc[UR36][R4.64] ;  /* 0x0000002404047981 */ /* 0x000ea4000c1e1100 */
[----:B--2---:R-:W-:-:S04]  /*4810*/  I2FP.F32.U32 R0, R4 ;  /* 0x0000000400007245 */ /* 0x004fc80000201000 */
[----:B------:R-:W-:-:S04]  /*4820*/  F2FP.BF16.F32.PACK_AB R0, RZ, R0 ;  /* 0x00000000ff00723e */ /* 0x000fc800000010ff */
[----:B------:R-:W-:Y:S01]  /*4830*/  PRMT R19, R0, 0x7610, R19 ;  /* 0x0000761000137816 */ /* 0x000fe20000000013 */
[----:B------:R-:W-:Y:S06]  /*4840*/  BRA `(.L_x_582) ;  /* 0x0000000c00e47947 */ /* 0x000fec0003800000 */
.L_x_579:
        /* <DEDUP_REMOVED lines=11> */
.L_x_584:
[----:B------:R-:W2:Y:S02]  /*4900*/  LDG.E R4, desc[UR36][R4.64] ;  /* 0x0000002404047981 */ /* 0x000ea4000c1e1900 */
[----:B--2---:R-:W-:-:S04]  /*4910*/  I2FP.F32.S32 R0, R4 ;  /* 0x0000000400007245 */ /* 0x004fc80000201400 */
[----:B------:R-:W-:-:S04]  /*4920*/  F2FP.BF16.F32.PACK_AB R0, RZ, R0 ;  /* 0x00000000ff00723e */ /* 0x000fc800000010ff */
[----:B------:R-:W-:Y:S01]  /*4930*/  PRMT R19, R0, 0x7610, R19 ;  /* 0x0000761000137816 */ /* 0x000fe20000000013 */
[----:B------:R-:W-:Y:S06]  /*4940*/  BRA `(.L_x_582) ;  /* 0x0000000c00a47947 */ /* 0x000fec0003800000 */
.L_x_583:
[----:B------:R-:W2:Y:S02]  /*4950*/  LDG.E.U16 R4, desc[UR36][R4.64] ;  /* 0x0000002404047981 */ /* 0x000ea4000c1e1500 */
[----:B--2---:R-:W0:Y:S02]  /*4960*/  I2F.S16 R0, R4 ;  /* 0x0000000400007306 */ /* 0x004e240000101400 */
[----:B0-----:R-:W-:-:S04]  /*4970*/  F2FP.BF16.F32.PACK_AB R0, RZ, R0 ;  /* 0x00000000ff00723e */ /* 0x001fc800000010ff */
[----:B------:R-:W-:Y:S01]  /*4980*/  PRMT R19, R0, 0x7610, R19 ;  /* 0x0000761000137816 */ /* 0x000fe20000000013 */
[----:B------:R-:W-:Y:S06]  /*4990*/  BRA `(.L_x_582) ;  /* 0x0000000c00907947 */ /* 0x000fec0003800000 */
.L_x_578:
        /* <DEDUP_REMOVED lines=9> */
.L_x_586:
[----:B------:R-:W2:Y:S02]  /*4a30*/  LDG.E.U16 R0, desc[UR36][R4.64] ;  /* 0x0000002404007981 */ /* 0x000ea4000c1e1500 */
[----:B--2---:R-:W-:-:S05]  /*4a40*/  HADD2.F32 R0, -RZ, R0.H0_H0 ;  /* 0x20000000ff007230 */ /* 0x004fca0000004100 */
[----:B------:R-:W-:-:S04]  /*4a50*/  F2FP.BF16.F32.PACK_AB R0, RZ, R0 ;  /* 0x00000000ff00723e */ /* 0x000fc800000010ff */
[----:B------:R-:W-:Y:S01]  /*4a60*/  PRMT R19, R0, 0x7610, R19 ;  /* 0x0000761000137816 */ /* 0x000fe20000000013 */
[----:B------:R-:W-:Y:S06]  /*4a70*/  BRA `(.L_x_582) ;  /* 0x0000000c00587947 */ /* 0x000fec0003800000 */
.L_x_585:
        /* <DEDUP_REMOVED lines=9> */
.L_x_588:
[----:B------:R-:W2:Y:S02]  /*4b10*/  LDG.E.U16 R4, desc[UR36][R4.64] ;  /* 0x0000002404047981 */ /* 0x000ea4000c1e1500 */
[----:B--2---:R-:W-:-:S05]  /*4b20*/  HADD2.F32 R0, -RZ, R4.H0_H0 ;  /* 0x20000004ff007230 */ /* 0x004fca0000004100 */
[----:B------:R-:W-:-:S04]  /*4b30*/  F2FP.BF16.F32.PACK_AB R0, RZ, R0 ;  /* 0x00000000ff00723e */ /* 0x000fc800000010ff */
[----:B------:R-:W-:Y:S01]  /*4b40*/  PRMT R19, R0, 0x7610, R19 ;  /* 0x0000761000137816 */ /* 0x000fe20000000013 */
[----:B------:R-:W-:Y:S06]  /*4b50*/  BRA `(.L_x_582) ;  /* 0x0000000c00207947 */ /* 0x000fec0003800000 */
.L_x_587:
        /* <DEDUP_REMOVED lines=13> */
.L_x_577:
        /* <DEDUP_REMOVED lines=14> */
.L_x_591:
        /* <DEDUP_REMOVED lines=13> */
.L_x_590:
        /* <DEDUP_REMOVED lines=27> */
.L_x_593:
        /* <DEDUP_REMOVED lines=15> */
.L_x_592:
[----:B------:R0:W5:Y:S01]  /*5080*/  LDG.E.U16 R19, desc[UR36][R4.64] ;  /* 0x0000002404137981 */ /* 0x000162000c1e1500 */
[----:B------:R-:W-:Y:S05]  /*5090*/  BRA `(.L_x_582) ;  /* 0x0000000400d07947 */ /* 0x000fea0003800000 */
.L_x_589:
        /* <DEDUP_REMOVED lines=13> */
.L_x_596:
        /* <DEDUP_REMOVED lines=21> */
.L_x_600:
[----:B------:R-:W-:Y:S05]  /*52c0*/  BSYNC.RECONVERGENT B1 ;  /* 0x0000000000017941 */ /* 0x000fea0003800200 */
.L_x_599:
[----:B------:R-:W-:Y:S01]  /*52d0*/  IMAD.SHL.U32 R0, R0, 0x100000, RZ ;  /* 0x0010000000007824 */ /* 0x000fe200078e00ff */
[----:B------:R-:W-:-:S04]  /*52e0*/  LEA R3, R3, 0x3b800000, 0x17 ;  /* 0x3b80000003037811 */ /* 0x000fc800078eb8ff */
[----:B------:R-:W-:-:S07]  /*52f0*/  LOP3.LUT R0, R3, R0, R7, 0xfe, !PT ;  /* 0x0000000003007212 */ /* 0x000fce00078efe07 */
.L_x_598:
[----:B------:R-:W-:Y:S05]  /*5300*/  BSYNC.RECONVERGENT B0 ;  /* 0x0000000000007941 */ /* 0x000fea0003800200 */
.L_x_597:
[----:B------:R-:W-:-:S04]  /*5310*/  F2FP.BF16.F32.PACK_AB R0, RZ, R0 ;  /* 0x00000000ff00723e */ /* 0x000fc800000010ff */
[----:B------:R-:W-:Y:S01]  /*5320*/  PRMT R19, R0, 0x7610, R19 ;  /* 0x0000761000137816 */ /* 0x000fe20000000013 */
[----:B------:R-:W-:Y:S06]  /*5330*/  BRA `(.L_x_582) ;  /* 0x0000000400287947 */ /* 0x000fec0003800000 */
.L_x_595:
        /* <DEDUP_REMOVED lines=21> */
.L_x_604:
[----:B------:R-:W-:Y:S05]  /*5490*/  BSYNC.RECONVERGENT B1 ;  /* 0x0000000000017941 */ /* 0x000fea0003800200 */
.L_x_603:
[----:B------:R-:W-:Y:S01]  /*54a0*/  IMAD.SHL.U32 R0, R0, 0x200000, RZ ;  /* 0x0020000000007824 */ /* 0x000fe200078e00ff */
[----:B------:R-:W-:-:S04]  /*54b0*/  LEA R3, R3, 0x37800000, 0x17 ;  /* 0x3780000003037811 */ /* 0x000fc800078eb8ff */
[----:B------:R-:W-:-:S07]  /*54c0*/  LOP3.LUT R0, R3, R0, R7, 0xfe, !PT ;  /* 0x0000000003007212 */ /* 0x000fce00078efe07 */
.L_x_602:
[----:B------:R-:W-:Y:S05]  /*54d0*/  BSYNC.RECONVERGENT B0 ;  /* 0x0000000000007941 */ /* 0x000fea0003800200 */
.L_x_601:
[----:B------:R-:W-:-:S04]  /*54e0*/  F2FP.BF16.F32.PACK_AB R0, RZ, R0 ;  /* 0x00000000ff00723e */ /* 0x000fc800000010ff */
[----:B------:R-:W-:Y:S01]  /*54f0*/  PRMT R19, R0, 0x7610, R19 ;  /* 0x0000761000137816 */ /* 0x000fe20000000013 */
[----:B------:R-:W-:Y:S06]  /*5500*/  BRA `(.L_x_582) ;  /* 0x0000000000b47947 */ /* 0x000fec0003800000 */
.L_x_594:
        /* <DEDUP_REMOVED lines=14> */
.L_x_608:
[----:B------:R-:W-:Y:S05]  /*55f0*/  BSYNC.RECONVERGENT B0 ;  /* 0x0000000000007941 */ /* 0x000fea0003800200 */
.L_x_607:
[----:B------:R-:W-:-:S04]  /*5600*/  F2FP.BF16.F32.PACK_AB R0, RZ, R0 ;  /* 0x00000000ff00723e */ /* 0x000fc800000010ff */
[----:B------:R-:W-:Y:S01]  /*5610*/  PRMT R19, R0, 0x7610, R19 ;  /* 0x0000761000137816 */ /* 0x000fe20000000013 */
[----:B------:R-:W-:Y:S06]  /*5620*/  BRA `(.L_x_582) ;  /* 0x00000000006c7947 */ /* 0x000fec0003800000 */
.L_x_581:
        /* <DEDUP_REMOVED lines=16> */
.L_x_609:
[----:B------:R-:W-:Y:S01]  /*5730*/  PRMT R19, RZ, 0x7610, R19 ;  /* 0x00007610ff137816 */ /* 0x000fe20000000013 */
[----:B------:R-:W-:Y:S06]  /*5740*/  BRA `(.L_x_582) ;  /* 0x0000000000247947 */ /* 0x000fec0003800000 */
.L_x_606:
[----:B------:R-:W2:Y:S02]  /*5750*/  LDG.E.64 R4, desc[UR36][R4.64] ;  /* 0x0000002404047981 */ /* 0x000ea4000c1e1b00 */
[----:B--2---:R-:W0:Y:S02]  /*5760*/  I2F.U64 R0, R4 ;  /* 0x0000000400007312 */ /* 0x004e240000301000 */
[----:B0-----:R-:W-:-:S04]  /*5770*/  F2FP.BF16.F32.PACK_AB R0, RZ, R0 ;  /* 0x00000000ff00723e */ /* 0x001fc800000010ff */
[----:B------:R-:W-:Y:S01]  /*5780*/  PRMT R19, R0, 0x7610, R19 ;  /* 0x0000761000137816 */ /* 0x000fe20000000013 */
[----:B------:R-:W-:Y:S06]  /*5790*/  BRA `(.L_x_582) ;  /* 0x0000000000107947 */ /* 0x000fec0003800000 */
.L_x_605:
[----:B------:R-:W2:Y:S02]  /*57a0*/  LDG.E R4, desc[UR36][R4.64] ;  /* 0x0000002404047981 */ /* 0x000ea4000c1e1900 */
[----:B--2---:R-:W-:-:S04]  /*57b0*/  I2FP.F32.U32 R0, R4 ;  /* 0x0000000400007245 */ /* 0x004fc80000201000 */
[----:B------:R-:W-:-:S04]  /*57c0*/  F2FP.BF16.F32.PACK_AB R0, RZ, R0 ;  /* 0x00000000ff00723e */ /* 0x000fc800000010ff */
[----:B------:R-:W-:-:S07]  /*57d0*/  PRMT R19, R0, 0x7610, R19 ;  /* 0x0000761000137816 */ /* 0x000fce0000000013 */
.L_x_582:
[----:B------:R-:W1:Y:S01]  /*57e0*/  LDCU.U8 UR6, c[0x0][0x3bd] ;  /* 0x000077a0ff0677ac */ /* 0x000e620008000000 */
[----:B0-----:R-:W0:Y:S01]  /*57f0*/  LDC.64 R4, c[0x0][0x3b0] ;  /* 0x0000ec00ff047b82 */ /* 0x001e220000000a00 */
[----:B------:R-:W2:Y:S01]  /*5800*/  LDCU UR5, c[0x0][0x3c4] ;  /* 0x00007880ff0577ac */ /* 0x000ea20008000800 */
[----:B-1----:R-:W-:-:S04]  /*5810*/  UPRMT UR4, UR6, 0x9910, URZ ;  /* 0x0000991006047896 */ /* 0x002fc800080000ff */
[----:B------:R-:W-:Y:S01]  /*5820*/  UISETP.GT.AND UP0, UPT, UR4, 0x9, UPT ;  /* 0x000000090400788c */ /* 0x000fe2000bf04270 */
[----:B--2---:R-:W-:-:S05]  /*5830*/  IMAD R3, R16, UR5, RZ ;  /* 0x0000000510037c24 */ /* 0x004fca000f8e02ff */
        /* <DEDUP_REMOVED lines=16> */
.L_x_613:
[----:B------:R-:W2:Y:S02]  /*5940*/  LDG.E.U8 R4, desc[UR36][R4.64] ;  /* 0x0000002404047981 */ /* 0x000ea4000c1e1100 */
[----:B--2---:R-:W-:-:S04]  /*5950*/  I2FP.F32.U32 R0, R4 ;  /* 0x0000000400007245 */ /* 0x004fc80000201000 */
[----:B------:R-:W-:-:S04]  /*5960*/  F2FP.BF16.F32.PACK_AB R0, RZ, R0 ;  /* 0x00000000ff00723e */ /* 0x000fc800000010ff */
[----:B------:R-:W-:Y:S01]  /*5970*/  PRMT R16, R0, 0x7610, R16 ;  /* 0x0000761000107816 */ /* 0x000fe20000000010 */
[----:B------:R-:W-:Y:S06]  /*5980*/  BRA `(.L_x_615) ;  /* 0x0000000c00e47947 */ /* 0x000fec0003800000 */
.L_x_612:
        /* <DEDUP_REMOVED lines=11> */
.L_x_617:
[----:B------:R-:W2:Y:S02]  /*5a40*/  LDG.E R4, desc[UR36][R4.64] ;  /* 0x0000002404047981 */ /* 0x000ea4000c1e1900 */
[----:B--2---:R-:W-:-:S04]  /*5a50*/  I2FP.F32.S32 R0, R4 ;  /* 0x0000000400007245 */ /* 0x004fc80000201400 */
[----:B------:R-:W-:-:S04]  /*5a60*/  F2FP.BF16.F32.PACK_AB R0, RZ, R0 ;  /* 0x00000000ff00723e */ /* 0x000fc800000010ff */
[----:B------:R-:W-:Y:S01]  /*5a70*/  PRMT R16, R0, 0x7610, R16 ;  /* 0x0000761000107816 */ /* 0x000fe20000000010 */
[----:B------:R-:W-:Y:S06]  /*5a80*/  BRA `(.L_x_615) ;  /* 0x0000000c00a47947 */ /* 0x000fec0003800000 */
.L_x_616:
[----:B------:R-:W2:Y:S02]  /*5a90*/  LDG.E.U16 R4, desc[UR36][R4.64] ;  /* 0x0000002404047981 */ /* 0x000ea4000c1e1500 */
[----:B--2---:R-:W0:Y:S02]  /*5aa0*/  I2F.S16 R0, R4 ;  /* 0x0000000400007306 */ /* 0x004e240000101400 */
[----:B0-----:R-:W-:-:S04]  /*5ab0*/  F2FP.BF16.F32.PACK_AB R0, RZ, R0 ;  /* 0x00000000ff00723e */ /* 0x001fc800000010ff */
[----:B------:R-:W-:Y:S01]  /*5ac0*/  PRMT R16, R0, 0x7610, R16 ;  /* 0x0000761000107816 */ /* 0x000fe20000000010 */
[----:B------:R-:W-:Y:S06]  /*5ad0*/  BRA `(.L_x_615) ;  /* 0x0000000c00907947 */ /* 0x000fec0003800000 */
.L_x_611:
        /* <DEDUP_REMOVED lines=9> */
.L_x_619:
[----:B------:R-:W2:Y:S02]  /*5b70*/  LDG.E.U16 R0, desc[UR36][R4.64] ;  /* 0x0000002404007981 */ /* 0x000ea4000c1e1500 */
[----:B--2---:R-:W-:-:S05]  /*5b80*/  HADD2.F32 R0, -RZ, R0.H0_H0 ;  /* 0x20000000ff007230 */ /* 0x004fca0000004100 */
[----:B------:R-:W-:-:S04]  /*5b90*/  F2FP.BF16.F32.PACK_AB R0, RZ, R0 ;  /* 0x00000000ff00723e */ /* 0x000fc800000010ff */
[----:B------:R-:W-:Y:S01]  /*5ba0*/  PRMT R16, R0, 0x7610, R16 ;  /* 0x0000761000107816 */ /* 0x000fe20000000010 */
[----:B------:R-:W-:Y:S06]  /*5bb0*/  BRA `(.L_x_615) ;  /* 0x0000000c00587947 */ /* 0x000fec0003800000 */
.L_x_618:
        /* <DEDUP_REMOVED lines=9> */
.L_x_621:
[----:B------:R-:W2:Y:S02]  /*5c50*/  LDG.E.U16 R4, desc[UR36][R4.64] ;  /* 0x0000002404047981 */ /* 0x000ea4000c1e1500 */
[----:B--2---:R-:W-:-:S05]  /*5c60*/  HADD2.F32 R0, -RZ, R4.H0_H0 ;  /* 0x20000004ff007230 */ /* 0x004fca0000004100 */
[----:B------:R-:W-:-:S04]  /*5c70*/  F2FP.BF16.F32.PACK_AB R0, RZ, R0 ;  /* 0x00000000ff00723e */ /* 0x000fc800000010ff */
[----:B------:R-:W-:Y:S01]  /*5c80*/  PRMT R16, R0, 0x7610, R16 ;  /* 0x0000761000107816 */ /* 0x000fe20000000010 */
[----:B------:R-:W-:Y:S06]  /*5c90*/  BRA `(.L_x_615) ;  /* 0x0000000c00207947 */ /* 0x000fec0003800000 */
.L_x_620:
        /* <DEDUP_REMOVED lines=13> */
.L_x_610:
        /* <DEDUP_REMOVED lines=14> */
.L_x_624:
        /* <DEDUP_REMOVED lines=13> */
.L_x_623:
        /* <DEDUP_REMOVED lines=27> */
.L_x_626:
        /* <DEDUP_REMOVED lines=15> */
.L_x_625:
[----:B------:R0:W5:Y:S01]  /*61c0*/  LDG.E.U16 R16, desc[UR36][R4.64] ;  /* 0x0000002404107981 */ /* 0x000162000c1e1500 */
[----:B------:R-:W-:Y:S05]  /*61d0*/  BRA `(.L_x_615) ;  /* 0x0000000400d07947 */ /* 0x000fea0003800000 */
.L_x_622:
        /* <DEDUP_REMOVED lines=13> */
.L_x_629:
        /* <DEDUP_REMOVED lines=21> */
.L_x_633:
[----:B------:R-:W-:Y:S05]  /*6400*/  BSYNC.RECONVERGENT B1 ;  /* 0x0000000000017941 */ /* 0x000fea0003800200 */
.L_x_632:
[----:B------:R-:W-:Y:S01]  /*6410*/  IMAD.SHL.U32 R0, R0, 0x100000, RZ ;  /* 0x0010000000007824 */ /* 0x000fe200078e00ff */
[----:B------:R-:W-:-:S04]  /*6420*/  LEA R3, R3, 0x3b800000, 0x17 ;  /* 0x3b80000003037811 */ /* 0x000fc800078eb8ff */
[----:B------:R-:W-:-:S07]  /*6430*/  LOP3.LUT R0, R3, R0, R7, 0xfe, !PT ;  /* 0x0000000003007212 */ /* 0x000fce00078efe07 */
.L_x_631:
[----:B------:R-:W-:Y:S05]  /*6440*/  BSYNC.RECONVERGENT B0 ;  /* 0x0000000000007941 */ /* 0x000fea0003800200 */
.L_x_630:
[----:B------:R-:W-:-:S04]  /*6450*/  F2FP.BF16.F32.PACK_AB R0, RZ, R0 ;  /* 0x00000000ff00723e */ /* 0x000fc800000010ff */
[----:B------:R-:W-:Y:S01]  /*6460*/  PRMT R16, R0, 0x7610, R16 ;  /* 0x0000761000107816 */ /* 0x000fe20000000010 */
[----:B------:R-:W-:Y:S06]  /*6470*/  BRA `(.L_x_615) ;  /* 0x0000000400287947 */ /* 0x000fec0003800000 */
.L_x_628:
        /* <DEDUP_REMOVED lines=21> */
.L_x_637:
[----:B------:R-:W-:Y:S05]  /*65d0*/  BSYNC.RECONVERGENT B1 ;  /* 0x0000000000017941 */ /* 0x000fea0003800200 */
.L_x_636:
[----:B------:R-:W-:Y:S01]  /*65e0*/  IMAD.SHL.U32 R0, R0, 0x200000, RZ ;  /* 0x0020000000007824 */ /* 0x000fe200078e00ff */
[----:B------:R-:W-:-:S04]  /*65f0*/  LEA R3, R3, 0x37800000, 0x17 ;  /* 0x3780000003037811 */ /* 0x000fc800078eb8ff */
[----:B------:R-:W-:-:S07]  /*6600*/  LOP3.LUT R0, R3, R0, R7, 0xfe, !PT ;  /* 0x0000000003007212 */ /* 0x000fce00078efe07 */
.L_x_635:
[----:B------:R-:W-:Y:S05]  /*6610*/  BSYNC.RECONVERGENT B0 ;  /* 0x0000000000007941 */ /* 0x000fea0003800200 */
.L_x_634:
[----:B------:R-:W-:-:S04]  /*6620*/  F2FP.BF16.F32.PACK_AB R0, RZ, R0 ;  /* 0x00000000ff00723e */ /* 0x000fc800000010ff */
[----:B------:R-:W-:Y:S01]  /*6630*/  PRMT R16, R0, 0x7610, R16 ;  /* 0x0000761000107816 */ /* 0x000fe20000000010 */
[----:B------:R-:W-:Y:S06]  /*6640*/  BRA `(.L_x_615) ;  /* 0x0000000000b47947 */ /* 0x000fec0003800000 */
.L_x_627:
        /* <DEDUP_REMOVED lines=14> */
.L_x_641:
[----:B------:R-:W-:Y:S05]  /*6730*/  BSYNC.RECONVERGENT B0 ;  /* 0x0000000000007941 */ /* 0x000fea0003800200 */
.L_x_640:
[----:B------:R-:W-:-:S04]  /*6740*/  F2FP.BF16.F32.PACK_AB R0, RZ, R0 ;  /* 0x00000000ff00723e */ /* 0x000fc800000010ff */
[----:B------:R-:W-:Y:S01]  /*6750*/  PRMT R16, R0, 0x7610, R16 ;  /* 0x0000761000107816 */ /* 0x000fe20000000010 */
[----:B------:R-:W-:Y:S06]  /*6760*/  BRA `(.L_x_615) ;  /* 0x00000000006c7947 */ /* 0x000fec0003800000 */
.L_x_614:
        /* <DEDUP_REMOVED lines=16> */
.L_x_642:
[----:B------:R-:W-:Y:S01]  /*6870*/  PRMT R16, RZ, 0x7610, R16 ;  /* 0x00007610ff107816 */ /* 0x000fe20000000010 */
[----:B------:R-:W-:Y:S06]  /*6880*/  BRA `(.L_x_615) ;  /* 0x0000000000247947 */ /* 0x000fec0003800000 */
.L_x_639:
[----:B------:R-:W2:Y:S02]  /*6890*/  LDG.E.64 R4, desc[UR36][R4.64] ;  /* 0x0000002404047981 */ /* 0x000ea4000c1e1b00 */
[----:B--2---:R-:W0:Y:S02]  /*68a0*/  I2F.U64 R0, R4 ;  /* 0x0000000400007312 */ /* 0x004e240000301000 */
[----:B0-----:R-:W-:-:S04]  /*68b0*/  F2FP.BF16.F32.PACK_AB R0, RZ, R0 ;  /* 0x00000000ff00723e */ /* 0x001fc800000010ff */
[----:B------:R-:W-:Y:S01]  /*68c0*/  PRMT R16, R0, 0x7610, R16 ;  /* 0x0000761000107816 */ /* 0x000fe20000000010 */
[----:B------:R-:W-:Y:S06]  /*68d0*/  BRA `(.L_x_615) ;  /* 0x0000000000107947 */ /* 0x000fec0003800000 */
.L_x_638:
[----:B------:R-:W2:Y:S02]  /*68e0*/  LDG.E R4, desc[UR36][R4.64] ;  /* 0x0000002404047981 */ /* 0x000ea4000c1e1900 */
[----:B--2---:R-:W-:-:S04]  /*68f0*/  I2FP.F32.U32 R0, R4 ;  /* 0x0000000400007245 */ /* 0x004fc80000201000 */
[----:B------:R-:W-:-:S04]  /*6900*/  F2FP.BF16.F32.PACK_AB R0, RZ, R0 ;  /* 0x00000000ff00723e */ /* 0x000fc800000010ff */
[----:B------:R-:W-:-:S07]  /*6910*/  PRMT R16, R0, 0x7610, R16 ;  /* 0x0000761000107816 */ /* 0x000fce0000000010 */
.L_x_615:
[----:B------:R-:W-:-:S07]  /*6920*/  VIADD R27, R27, 0x80 ;  /* 0x000000801b1b7836 */ /* 0x000fce0000000000 */
.L_x_576:
[----:B------:R-:W-:Y:S05]  /*6930*/  BSYNC.RECONVERGENT B6 ;  /* 0x0000000000067941 */ /* 0x000fea0003800200 */
.L_x_575:
[----:B------:R-:W1:Y:S01]  /*6940*/  LDC.U8 R26, c[0x0][0x394] ;  /* 0x0000e500ff1a7b82 */ /* 0x000e620000000000 */
[----:B------:R-:W-:Y:S01]  /*6950*/  ISETP.GE.AND P0, PT, R27, R22, PT ;  /* 0x000000161b00720c */ /* 0x000fe20003f06270 */
[----:B------:R-:W-:Y:S01]  /*6960*/  BSSY.RECONVERGENT B6, `(.L_x_643) ;  /* 0x000021b000067945 */ /* 0x000fe20003800200 */
[----:B------:R-:W-:Y:S02]  /*6970*/  PRMT R18, RZ, 0x7610, R18 ;  /* 0x00007610ff127816 */ /* 0x000fe40000000012 */
[----:B------:R-:W-:-:S09]  /*6980*/  PRMT R0, RZ, 0x7610, R0 ;  /* 0x00007610ff007816 */ /* 0x000fd20000000000 */
[----:B------:R-:W-:Y:S05]  /*6990*/  @P0 BRA `(.L_x_644) ;  /* 0x00000020005c0947 */ /* 0x000fea0003800000 */
[----:B0-----:R-:W0:Y:S01]  /*69a0*/  LDC.64 R4, c[0x0][0x3a8] ;  /* 0x0000ea00ff047b82 */ /* 0x001e220000000a00 */
[----:B------:R-:W2:Y:S01]  /*69b0*/  LDCU UR5, c[0x0][0x3c0] ;  /* 0x00007800ff0577ac */ /* 0x000ea20008000800 */
[----:B------:R-:W-:Y:S01]  /*69c0*/  IMAD R27, R2, 0x200, R27 ;  /* 0x00000200021b7824 */ /* 0x000fe200078e021b */
[----:B------:R-:W-:-:S04]  /*69d0*/  UPRMT UR4, UR38, 0x9910, URZ ;  /* 0x0000991026047896 */ /* 0x000fc800080000ff */
        /* <DEDUP_REMOVED lines=18> */
.L_x_648:
[----:B------:R-:W2:Y:S02]  /*6b00*/  LDG.E.U8 R4, desc[UR36][R4.64] ;  /* 0x0000002404047981 */ /* 0x000ea4000c1e1100 */
[----:B--2---:R-:W-:-:S04]  /*6b10*/  I2FP.F32.U32 R0, R4 ;  /* 0x0000000400007245 */ /* 0x004fc80000201000 */
[----:B------:R-:W-:-:S04]  /*6b20*/  F2FP.BF16.F32.PACK_AB R0, RZ, R0 ;  /* 0x00000000ff00723e */ /* 0x000fc800000010ff */
[----:B------:R-:W-:Y:S01]  /*6b30*/  PRMT R18, R0, 0x7610, R18 ;  /* 0x0000761000127816 */ /* 0x000fe20000000012 */
[----:B------:R-:W-:Y:S06]  /*6b40*/  BRA `(.L_x_650) ;  /* 0x0000000c00e47947 */ /* 0x000fec0003800000 */
.L_x_647:
        /* <DEDUP_REMOVED lines=11> */
.L_x_652:
[----:B------:R-:W2:Y:S02]  /*6c00*/  LDG.E R4, desc[UR36][R4.64] ;  /* 0x0000002404047981 */ /* 0x000ea4000c1e1900 */
[----:B--2---:R-:W-:-:S04]  /*6c10*/  I2FP.F32.S32 R0, R4 ;  /* 0x0000000400007245 */ /* 0x004fc80000201400 */
[----:B------:R-:W-:-:S04]  /*6c20*/  F2FP.BF16.F32.PACK_AB R0, RZ, R0 ;  /* 0x00000000ff00723e */ /* 0x000fc800000010ff */
[----:B------:R-:W-:Y:S01]  /*6c30*/  PRMT R18, R0, 0x7610, R18 ;  /* 0x0000761000127816 */ /* 0x000fe20000000012 */
[----:B------:R-:W-:Y:S06]  /*6c40*/  BRA `(.L_x_650) ;  /* 0x0000000c00a47947 */ /* 0x000fec0003800000 */
.L_x_651:
[----:B------:R-:W2:Y:S02]  /*6c50*/  LDG.E.U16 R4, desc[UR36][R4.64] ;  /* 0x0000002404047981 */ /* 0x000ea4000c1e1500 */
[----:B--2---:R-:W0:Y:S02]  /*6c60*/  I2F.S16 R0, R4 ;  /* 0x0000000400007306 */ /* 0x004e240000101400 */
[----:B0-----:R-:W-:-:S04]  /*6c70*/  F2FP.BF16.F32.PACK_AB R0, RZ, R0 ;  /* 0x00000000ff00723e */ /* 0x001fc800000010ff */
[----:B------:R-:W-:Y:S01]  /*6c80*/  PRMT R18, R0, 0x7610, R18 ;  /* 0x0000761000127816 */ /* 0x000fe20000000012 */
[----:B------:R-:W-:Y:S06]  /*6c90*/  BRA `(.L_x_650) ;  /* 0x0000000c00907947 */ /* 0x000fec0003800000 */
.L_x_646:
        /* <DEDUP_REMOVED lines=9> */
.L_x_654:
[----:B------:R-:W2:Y:S02]  /*6d30*/  LDG.E.U16 R0, desc[UR36][R4.64] ;  /* 0x0000002404007981 */ /* 0x000ea4000c1e1500 */
[----:B--2---:R-:W-:-:S05]  /*6d40*/  HADD2.F32 R0, -RZ, R0.H0_H0 ;  /* 0x20000000ff007230 */ /* 0x004fca0000004100 */
[----:B------:R-:W-:-:S04]  /*6d50*/  F2FP.BF16.F32.PACK_AB R0, RZ, R0 ;  /* 0x00000000ff00723e */ /* 0x000fc800000010ff */
[----:B------:R-:W-:Y:S01]  /*6d60*/  PRMT R18, R0, 0x7610, R18 ;  /* 0x0000761000127816 */ /* 0x000fe20000000012 */
[----:B------:R-:W-:Y:S06]  /*6d70*/  BRA `(.L_x_650) ;  /* 0x0000000c00587947 */ /* 0x000fec0003800000 */
.L_x_653:
        /* <DEDUP_REMOVED lines=9> */
.L_x_656:
[----:B------:R-:W2:Y:S02]  /*6e10*/  LDG.E.U16 R4, desc[UR36][R4.64] ;  /* 0x0000002404047981 */ /* 0x000ea4000c1e1500 */
[----:B--2---:R-:W-:-:S05]  /*6e20*/  HADD2.F32 R0, -RZ, R4.H0_H0 ;  /* 0x20000004ff007230 */ /* 0x004fca0000004100 */
[----:B------:R-:W-:-:S04]  /*6e30*/  F2FP.BF16.F32.PACK_AB R0, RZ, R0 ;  /* 0x00000000ff00723e */ /* 0x000fc800000010ff */
[----:B------:R-:W-:Y:S01]  /*6e40*/  PRMT R18, R0, 0x7610, R18 ;  /* 0x0000761000127816 */ /* 0x000fe20000000012 */
[----:B------:R-:W-:Y:S06]  /*6e50*/  BRA `(.L_x_650) ;  /* 0x0000000c00207947 */ /* 0x000fec0003800000 */
.L_x_655:
        /* <DEDUP_REMOVED lines=13> */
.L_x_645:
        /* <DEDUP_REMOVED lines=14> */
.L_x_659:
        /* <DEDUP_REMOVED lines=13> */
.L_x_658:
        /* <DEDUP_REMOVED lines=27> */
.L_x_661:
        /* <DEDUP_REMOVED lines=15> */
.L_x_660:
[----:B------:R0:W5:Y:S01]  /*7380*/  LDG.E.U16 R18, desc[UR36][R4.64] ;  /* 0x0000002404127981 */ /* 0x000162000c1e1500 */
[----:B------:R-:W-:Y:S05]  /*7390*/  BRA `(.L_x_650) ;  /* 0x0000000400d07947 */ /* 0x000fea0003800000 */
.L_x_657:
        /* <DEDUP_REMOVED lines=13> */
.L_x_664:
        /* <DEDUP_REMOVED lines=21> */
.L_x_668:
[----:B------:R-:W-:Y:S05]  /*75c0*/  BSYNC.RECONVERGENT B1 ;  /* 0x0000000000017941 */ /* 0x000fea0003800200 */
.L_x_667:
[----:B------:R-:W-:Y:S01]  /*75d0*/  IMAD.SHL.U32 R0, R0, 0x100000, RZ ;  /* 0x0010000000007824 */ /* 0x000fe200078e00ff */
[----:B------:R-:W-:-:S04]  /*75e0*/  LEA R3, R3, 0x3b800000, 0x17 ;  /* 0x3b80000003037811 */ /* 0x000fc800078eb8ff */
[----:B------:R-:W-:-:S07]  /*75f0*/  LOP3.LUT R0, R3, R0, R7, 0xfe, !PT ;  /* 0x0000000003007212 */ /* 0x000fce00078efe07 */
.L_x_666:
[----:B------:R-:W-:Y:S05]  /*7600*/  BSYNC.RECONVERGENT B0 ;  /* 0x0000000000007941 */ /* 0x000fea0003800200 */
.L_x_665:
[----:B------:R-:W-:-:S04]  /*7610*/  F2FP.BF16.F32.PACK_AB R0, RZ, R0 ;  /* 0x00000000ff00723e */ /* 0x000fc800000010ff */
[----:B------:R-:W-:Y:S01]  /*7620*/  PRMT R18, R0, 0x7610, R18 ;  /* 0x0000761000127816 */ /* 0x000fe20000000012 */
[----:B------:R-:W-:Y:S06]  /*7630*/  BRA `(.L_x_650) ;  /* 0x0000000400287947 */ /* 0x000fec0003800000 */
.L_x_663:
        /* <DEDUP_REMOVED lines=21> */
.L_x_672:
[----:B------:R-:W-:Y:S05]  /*7790*/  BSYNC.RECONVERGENT B1 ;  /* 0x0000000000017941 */ /* 0x000fea0003800200 */
.L_x_671:
[----:B------:R-:W-:Y:S01]  /*77a0*/  IMAD.SHL.U32 R0, R0, 0x200000, RZ ;  /* 0x0020000000007824 */ /* 0x000fe200078e00ff */
[----:B------:R-:W-:-:S04]  /*77b0*/  LEA R3, R3, 0x37800000, 0x17 ;  /* 0x3780000003037811 */ /* 0x000fc800078eb8ff */
[----:B------:R-:W-:-:S07]  /*77c0*/  LOP3.LUT R0, R3, R0, R7, 0xfe, !PT ;  /* 0x0000000003007212 */ /* 0x000fce00078efe07 */
.L_x_670:
[----:B------:R-:W-:Y:S05]  /*77d0*/  BSYNC.RECONVERGENT B0 ;  /* 0x0000000000007941 */ /* 0x000fea0003800200 */
.L_x_669:
[----:B------:R-:W-:-:S04]  /*77e0*/  F2FP.BF16.F32.PACK_AB R0, RZ, R0 ;  /* 0x00000000ff00723e */ /* 0x000fc800000010ff */
[----:B------:R-:W-:Y:S01]  /*77f0*/  PRMT R18, R0, 0x7610, R18 ;  /* 0x0000761000127816 */ /* 0x000fe20000000012 */
[----:B------:R-:W-:Y:S06]  /*7800*/  BRA `(.L_x_650) ;  /* 0x0000000000b47947 */ /* 0x000fec0003800000 */
.L_x_662:
        /* <DEDUP_REMOVED lines=14> */
.L_x_676:
[----:B------:R-:W-:Y:S05]  /*78f0*/  BSYNC.RECONVERGENT B0 ;  /* 0x0000000000007941 */ /* 0x000fea0003800200 */
.L_x_675:
[----:B------:R-:W-:-:S04]  /*7900*/  F2FP.BF16.F32.PACK_AB R0, RZ, R0 ;  /* 0x00000000ff00723e */ /* 0x000fc800000010ff */
[----:B------:R-:W-:Y:S01]  /*7910*/  PRMT R18, R0, 0x7610, R18 ;  /* 0x0000761000127816 */ /* 0x000fe20000000012 */
[----:B------:R-:W-:Y:S06]  /*7920*/  BRA `(.L_x_650) ;  /* 0x00000000006c7947 */ /* 0x000fec0003800000 */
.L_x_649:
[----:B------:R-:W-:Y:S01]  /*7930*/  MOV R14, 0x0 ;  /* 0x00000000000e7802 */ /* 0x000fe20000000f00 */
[----:B------:R-:W0:Y:S01]  /*7940*/  LDCU.64 UR4, c[0x4][0x128] ;  /* 0x01002500ff0477ac */ /* 0x000e220008000a00 */
[----:B------:R-:W-:Y:S02]  /*7950*/  IMAD.MOV.U32 R8, RZ, RZ, 0x4e ;  /* 0x0000004eff087424 */ /* 0x000fe400078e00ff */
[----:B------:R-:W-:Y:S01]  /*7960*/  IMAD.MOV.U32 R12, RZ, RZ, 0x1 ;  /* 0x00000001ff0c7424 */ /* 0x000fe200078e00ff */
[----:B------:R-:W2:Y:S01]  /*7970*/  LDCU.64 UR6, c[0x4][0x130] ;  /* 0x01002600ff0677ac */ /* 0x000ea20008000a00 */
[----:B------:R-:W3:Y:S01]  /*7980*/  LDC.64 R14, c[0x4][R14] ;  /* 0x010000000e0e7b82 */ /* 0x000ee20000000a00 */
[----:B------:R-:W-:Y:S01]  /*7990*/  IMAD.MOV.U32 R13, RZ, RZ, RZ ;  /* 0x000000ffff0d7224 */ /* 0x000fe200078e00ff */
[----:B------:R-:W4:Y:S01]  /*79a0*/  LDCU.64 UR8, c[0x4][0x38] ;  /* 0x01000700ff0877ac */ /* 0x000f220008000a00 */
[----:B0-----:R-:W-:Y:S02]  /*79b0*/  IMAD.U32 R4, RZ, RZ, UR4 ;  /* 0x00000004ff047e24 */ /* 0x001fe4000f8e00ff */
[----:B------:R-:W-:-:S02]  /*79c0*/  IMAD.U32 R5, RZ, RZ, UR5 ;  /* 0x00000005ff057e24 */ /* 0x000fc4000f8e00ff */
[----:B--2---:R-:W-:Y:S02]  /*79d0*/  IMAD.U32 R6, RZ, RZ, UR6 ;  /* 0x00000006ff067e24 */ /* 0x004fe4000f8e00ff */
[----:B------:R-:W-:Y:S02]  /*79e0*/  IMAD.U32 R7, RZ, RZ, UR7 ;  /* 0x00000007ff077e24 */ /* 0x000fe4000f8e00ff */
[----:B----4-:R-:W-:Y:S02]  /*79f0*/  IMAD.U32 R10, RZ, RZ, UR8 ;  /* 0x00000008ff0a7e24 */ /* 0x010fe4000f8e00ff */
[----:B------:R-:W-:-:S07]  /*7a00*/  IMAD.U32 R11, RZ, RZ, UR9 ;  /* 0x00000009ff0b7e24 */ /* 0x000fce000f8e00ff */
[----:B------:R-:W-:-:S07]  /*7a10*/  LEPC R20, `(.L_x_677) ;  /* 0x000000001014794e */ /* 0x000fce0000000000 */
[----:B-1-3-5:R-:W-:Y:S05]  /*7a20*/  CALL.ABS.NOINC R14 ;  /* 0x000000000e007343 */ /* 0x02afea0003c00000 */
.L_x_677:
[----:B------:R-:W-:Y:S01]  /*7a30*/  PRMT R18, RZ, 0x7610, R18 ;  /* 0x00007610ff127816 */ /* 0x000fe20000000012 */
[----:B------:R-:W-:Y:S06]  /*7a40*/  BRA `(.L_x_650) ;  /* 0x0000000000247947 */ /* 0x000fec0003800000 */
.L_x_674:
[----:B------:R-:W2:Y:S02]  /*7a50*/  LDG.E.64 R4, desc[UR36][R4.64] ;  /* 0x0000002404047981 */ /* 0x000ea4000c1e1b00 */
[----:B--2---:R-:W0:Y:S02]  /*7a60*/  I2F.U64 R0, R4 ;  /* 0x0000000400007312 */ /* 0x004e240000301000 */
[----:B0-----:R-:W-:-:S04]  /*7a70*/  F2FP.BF16.F32.PACK_AB R0, RZ, R0 ;  /* 0x00000000ff00723e */ /* 0x001fc800000010ff */
[----:B------:R-:W-:Y:S01]  /*7a80*/  PRMT R18, R0, 0x7610, R18 ;  /* 0x0000761000127816 */ /* 0x000fe20000000012 */
[----:B------:R-:W-:Y:S06]  /*7a90*/  BRA `(.L_x_650) ;  /* 0x0000000000107947 */ /* 0x000fec0003800000 */
.L_x_673:
[----:B------:R-:W2:Y:S02]  /*7aa0*/  LDG.E R4, desc[UR36][R4.64] ;  /* 0x0000002404047981 */ /* 0x000ea4000c1e1900 */
[----:B--2---:R-:W-:-:S04]  /*7ab0*/  I2FP.F32.U32 R0, R4 ;  /* 0x0000000400007245 */ /* 0x004fc80000201000 */
[----:B------:R-:W-:-:S04]  /*7ac0*/  F2FP.BF16.F32.PACK_AB R0, RZ, R0 ;  /* 0x00000000ff00723e */ /* 0x000fc800000010ff */
[----:B------:R-:W-:-:S07]  /*7ad0*/  PRMT R18, R0, 0x7610, R18 ;  /* 0x0000761000127816 */ /* 0x000fce0000000012 */
.L_x_650:
[----:B------:R-:W2:Y:S01]  /*7ae0*/  LDCU.U8 UR6, c[0x0][0x3bd] ;  /* 0x000077a0ff0677ac */ /* 0x000ea20008000000 */
[----:B0-----:R-:W0:Y:S01]  /*7af0*/  LDC.64 R4, c[0x0][0x3b0] ;  /* 0x0000ec00ff047b82 */ /* 0x001e220000000a00 */
[----:B------:R-:W3:Y:S01]  /*7b00*/  LDCU UR5, c[0x0][0x3c4] ;  /* 0x00007880ff0577ac */ /* 0x000ee20008000800 */
[----:B--2---:R-:W-:-:S04]  /*7b10*/  UPRMT UR4, UR6, 0x9910, URZ ;  /* 0x0000991006047896 */ /* 0x004fc800080000ff */
[----:B------:R-:W-:Y:S01]  /*7b20*/  UISETP.GT.AND UP0, UPT, UR4, 0x9, UPT ;  /* 0x000000090400788c */ /* 0x000fe2000bf04270 */
[----:B---3--:R-:W-:-:S05]  /*7b30*/  IMAD R27, R27, UR5, RZ ;  /* 0x000000051b1b7c24 */ /* 0x008fca000f8e02ff */
        /* <DEDUP_REMOVED lines=15> */
.L_x_681:
[----:B------:R-:W2:Y:S02]  /*7c30*/  LDG.E.U8 R4, desc[UR36][R4.64] ;  /* 0x0000002404047981 */ /* 0x000ea4000c1e1100 */
[----:B--2---:R-:W-:-:S04]  /*7c40*/  I2FP.F32.U32 R0, R4 ;  /* 0x0000000400007245 */ /* 0x004fc80000201000 */
[----:B------:R-:W-:Y:S01]  /*7c50*/  F2FP.BF16.F32.PACK_AB R0, RZ, R0 ;  /* 0x00000000ff00723e */ /* 0x000fe200000010ff */
[----:B------:R-:W-:Y:S06]  /*7c60*/  BRA `(.L_x_644) ;  /* 0x0000000c00a87947 */ /* 0x000fec0003800000 */
.L_x_680:
        /* <DEDUP_REMOVED lines=10> */
.L_x_684:
[----:B------:R-:W2:Y:S02]  /*7d10*/  LDG.E R4, desc[UR36][R4.64] ;  /* 0x0000002404047981 */ /* 0x000ea4000c1e1900 */
[----:B--2---:R-:W-:-:S04]  /*7d20*/  I2FP.F32.S32 R0, R4 ;  /* 0x0000000400007245 */ /* 0x004fc80000201400 */
[----:B------:R-:W-:Y:S01]  /*7d30*/  F2FP.BF16.F32.PACK_AB R0, RZ, R0 ;  /* 0x00000000ff00723e */ /* 0x000fe200000010ff */
[----:B------:R-:W-:Y:S06]  /*7d40*/  BRA `(.L_x_644) ;  /* 0x0000000c00707947 */ /* 0x000fec0003800000 */
.L_x_683:
[----:B------:R-:W2:Y:S02]  /*7d50*/  LDG.E.U16 R4, desc[UR36][R4.64] ;  /* 0x0000002404047981 */ /* 0x000ea4000c1e1500 */
[----:B--2---:R-:W0:Y:S02]  /*7d60*/  I2F.S16 R0, R4 ;  /* 0x0000000400007306 */ /* 0x004e240000101400 */
[----:B0-----:R-:W-:Y:S01]  /*7d70*/  F2FP.BF16.F32.PACK_AB R0, RZ, R0 ;  /* 0x00000000ff00723e */ /* 0x001fe200000010ff */
[----:B------:R-:W-:Y:S06]  /*7d80*/  BRA `(.L_x_644) ;  /* 0x0000000c00607947 */ /* 0x000fec0003800000 */
.L_x_679:
        /* <DEDUP_REMOVED lines=9> */
.L_x_686:
[----:B------:R-:W2:Y:S02]  /*7e20*/  LDG.E.U16 R0, desc[UR36][R4.64] ;  /* 0x0000002404007981 */ /* 0x000ea4000c1e1500 */
[----:B--2---:R-:W-:-:S05]  /*7e30*/  HADD2.F32 R0, -RZ, R0.H0_H0 ;  /* 0x20000000ff007230 */ /* 0x004fca0000004100 */
[----:B------:R-:W-:Y:S01]  /*7e40*/  F2FP.BF16.F32.PACK_AB R0, RZ, R0 ;  /* 0x00000000ff00723e */ /* 0x000fe200000010ff */
[----:B------:R-:W-:Y:S06]  /*7e50*/  BRA `(.L_x_644) ;  /* 0x0000000c002c7947 */ /* 0x000fec0003800000 */
.L_x_685:
        /* <DEDUP_REMOVED lines=9> */
.L_x_688:
[----:B------:R-:W2:Y:S02]  /*7ef0*/  LDG.E.U16 R4, desc[UR36][R4.64] ;  /* 0x0000002404047981 */ /* 0x000ea4000c1e1500 */
[----:B--2---:R-:W-:-:S05]  /*7f00*/  HADD2.F32 R0, -RZ, R4.H0_H0 ;  /* 0x20000004ff007230 */ /* 0x004fca0000004100 */
[----:B------:R-:W-:Y:S01]  /*7f10*/  F2FP.BF16.F32.PACK_AB R0, RZ, R0 ;  /* 0x00000000ff00723e */ /* 0x000fe200000010ff */
[----:B------:R-:W-:Y:S06]  /*7f20*/  BRA `(.L_x_644) ;  /* 0x0000000800f87947 */ /* 0x000fec0003800000 */
.L_x_687:
        /* <DEDUP_REMOVED lines=12> */
.L_x_678:
        /* <DEDUP_REMOVED lines=13> */
.L_x_691:
        /* <DEDUP_REMOVED lines=12> */
.L_x_690:
        /* <DEDUP_REMOVED lines=27> */
.L_x_693:
        /* <DEDUP_REMOVED lines=12> */
[----:B------:R-:W-:Y:S01]  /*83f0*/  F2FP.BF16.F32.PACK_AB R0, RZ, R0 ;  /* 0x00000000ff00723e */ /* 0x000fe200000010ff */
[----:B------:R-:W-:Y:S06]  /*8400*/  BRA `(.L_x_644) ;  /* 0x0000000400c07947 */ /* 0x000fec0003800000 */
.L_x_692:
[----:B------:R2:W5:Y:S01]  /*8410*/  LDG.E.U16 R0, desc[UR36][R4.64] ;  /* 0x0000002404007981 */ /* 0x000562000c1e1500 */
[----:B------:R-:W-:Y:S05]  /*8420*/  BRA `(.L_x_644) ;  /* 0x0000000400b87947 */ /* 0x000fea0003800000 */
.L_x_689:
        /* <DEDUP_REMOVED lines=12> */
.L_x_696:
        /* <DEDUP_REMOVED lines=21> */
.L_x_700:
[----:B------:R-:W-:Y:S05]  /*8640*/  BSYNC.RECONVERGENT B1 ;  /* 0x0000000000017941 */ /* 0x000fea0003800200 */
.L_x_699:
[----:B------:R-:W-:Y:S01]  /*8650*/  IMAD.SHL.U32 R0, R0, 0x100000, RZ ;  /* 0x0010000000007824 */ /* 0x000fe200078e00ff */
[----:B------:R-:W-:-:S04]  /*8660*/  LEA R3, R3, 0x3b800000, 0x17 ;  /* 0x3b80000003037811 */ /* 0x000fc800078eb8ff */
[----:B------:R-:W-:-:S07]  /*8670*/  LOP3.LUT R0, R3, R0, R7, 0xfe, !PT ;  /* 0x0000000003007212 */ /* 0x000fce00078efe07 */
.L_x_698:
[----:B------:R-:W-:Y:S05]  /*8680*/  BSYNC.RECONVERGENT B0 ;  /* 0x0000000000007941 */ /* 0x000fea0003800200 */
.L_x_697:
[----:B------:R-:W-:Y:S01]  /*8690*/  F2FP.BF16.F32.PACK_AB R0, RZ, R0 ;  /* 0x00000000ff00723e */ /* 0x000fe200000010ff */
[----:B------:R-:W-:Y:S06]  /*86a0*/  BRA `(.L_x_644) ;  /* 0x0000000400187947 */ /* 0x000fec0003800000 */
.L_x_695:
        /* <DEDUP_REMOVED lines=21> */
.L_x_704:
[----:B------:R-:W-:Y:S05]  /*8800*/  BSYNC.RECONVERGENT B1 ;  /* 0x0000000000017941 */ /* 0x000fea0003800200 */
.L_x_703:
[----:B------:R-:W-:Y:S01]  /*8810*/  IMAD.SHL.U32 R0, R0, 0x200000, RZ ;  /* 0x0020000000007824 */ /* 0x000fe200078e00ff */
[----:B------:R-:W-:-:S04]  /*8820*/  LEA R3, R3, 0x37800000, 0x17 ;  /* 0x3780000003037811 */ /* 0x000fc800078eb8ff */
[----:B------:R-:W-:-:S07]  /*8830*/  LOP3.LUT R0, R3, R0, R7, 0xfe, !PT ;  /* 0x0000000003007212 */ /* 0x000fce00078efe07 */
.L_x_702:
[----:B------:R-:W-:Y:S05]  /*8840*/  BSYNC.RECONVERGENT B0 ;  /* 0x0000000000007941 */ /* 0x000fea0003800200 */
.L_x_701:
[----:B------:R-:W-:Y:S01]  /*8850*/  F2FP.BF16.F32.PACK_AB R0, RZ, R0 ;  /* 0x00000000ff00723e */ /* 0x000fe200000010ff */
[----:B------:R-:W-:Y:S06]  /*8860*/  BRA `(.L_x_644) ;  /* 0x0000000000a87947 */ /* 0x000fec0003800000 */
.L_x_694:
        /* <DEDUP_REMOVED lines=14> */
.L_x_708:
[----:B------:R-:W-:Y:S05]  /*8950*/  BSYNC.RECONVERGENT B0 ;  /* 0x0000000000007941 */ /* 0x000fea0003800200 */
.L_x_707:
[----:B------:R-:W-:Y:S01]  /*8960*/  F2FP.BF16.F32.PACK_AB R0, RZ, R0 ;  /* 0x00000000ff00723e */ /* 0x000fe200000010ff */
[----:B------:R-:W-:Y:S06]  /*8970*/  BRA `(.L_x_644) ;  /* 0x0000000000647947 */ /* 0x000fec0003800000 */
.L_x_682:
        /* <DEDUP_REMOVED lines=16> */
.L_x_709:
[----:B------:R-:W-:Y:S01]  /*8a80*/  PRMT R0, RZ, 0x7610, R0 ;  /* 0x00007610ff007816 */ /* 0x000fe20000000000 */
[----:B------:R-:W-:Y:S06]  /*8a90*/  BRA `(.L_x_644) ;  /* 0x00000000001c7947 */ /* 0x000fec0003800000 */
.L_x_706:
[----:B------:R-:W2:Y:S02]  /*8aa0*/  LDG.E.64 R4, desc[UR36][R4.64] ;  /* 0x0000002404047981 */ /* 0x000ea4000c1e1b00 */
[----:B--2---:R-:W0:Y:S02]  /*8ab0*/  I2F.U64 R0, R4 ;  /* 0x0000000400007312 */ /* 0x004e240000301000 */
[----:B0-----:R-:W-:Y:S01]  /*8ac0*/  F2FP.BF16.F32.PACK_AB R0, RZ, R0 ;  /* 0x00000000ff00723e */ /* 0x001fe200000010ff */
[----:B------:R-:W-:Y:S06]  /*8ad0*/  BRA `(.L_x_644) ;  /* 0x00000000000c7947 */ /* 0x000fec0003800000 */
.L_x_705:
[----:B------:R-:W2:Y:S02]  /*8ae0*/  LDG.E R4, desc[UR36][R4.64] ;  /* 0x0000002404047981 */ /* 0x000ea4000c1e1900 */
[----:B--2---:R-:W-:-:S04]  /*8af0*/  I2FP.F32.U32 R0, R4 ;  /* 0x0000000400007245 */ /* 0x004fc80000201000 */
[----:B------:R-:W-:-:S07]  /*8b00*/  F2FP.BF16.F32.PACK_AB R0, RZ, R0 ;  /* 0x00000000ff00723e */ /* 0x000fce00000010ff */
.L_x_644:
[----:B------:R-:W-:Y:S05]  /*8b10*/  BSYNC.RECONVERGENT B6 ;  /* 0x0000000000067941 */ /* 0x000fea0003800200 */
.L_x_643:
[----:B-1----:R-:W-:Y:S01]  /*8b20*/  ISETP.NE.AND P0, PT, R26, RZ, PT ;  /* 0x000000ff1a00720c */ /* 0x002fe20003f05270 */
[----:B------:R-:W-:-:S12]  /*8b30*/  BSSY.RECONVERGENT B0, `(.L_x_710) ;  /* 0x000009b000007945 */ /* 0x000fd80003800200 */
[----:B------:R-:W-:Y:S05]  /*8b40*/  @P0 BRA `(.L_x_711) ;  /* 0x0000000400740947 */ /* 0x000fea0003800000 */
[----:B------:R-:W-:Y:S01]  /*8b50*/  ISETP.GE.AND P0, PT, R17, R22, PT ;  /* 0x000000161100720c */ /* 0x000fe20003f06270 */
[----:B------:R-:W-:-:S12]  /*8b60*/  BSSY.RECONVERGENT B1, `(.L_x_712) ;  /* 0x0000014000017945 */ /* 0x000fd80003800200 */
[----:B------:R-:W-:Y:S05]  /*8b70*/  @P0 BRA `(.L_x_713) ;  /* 0x0000000000480947 */ /* 0x000fea0003800000 */
[----:B-----5:R-:W-:Y:S01]  /*8b80*/  IMAD.U32 R3, R23, 0x10000, RZ ;  /* 0x0001000017037824 */ /* 0x020fe200078e00ff */
[----:B------:R-:W-:Y:S01]  /*8b90*/  BSSY.RECONVERGENT B2, `(.L_x_714) ;  /* 0x000000f000027945 */ /* 0x000fe20003800200 */
[----:B------:R-:W-:-:S03]  /*8ba0*/  IMAD.U32 R28, R28, 0x10000, RZ ;  /* 0x000100001c1c7824 */ /* 0x000fc600078e00ff */
[----:B------:R-:W-:-:S13]  /*8bb0*/  FSETP.GTU.FTZ.AND P1, PT, R3, RZ, PT ;  /* 0x000000ff0300720b */ /* 0x000fda0003f3c000 */
[----:B------:R-:W-:Y:S05]  /*8bc0*/  @P1 BRA `(.L_x_715) ;  /* 0x0000000000241947 */ /* 0x000fea0003800000 */
[----:B------:R-:W1:Y:S01]  /*8bd0*/  LDCU UR4, c[0x0][0x390] ;  /* 0x00007200ff0477ac */ /* 0x000e620008000800 */
[----:B------:R-:W3:Y:S01]  /*8be0*/  LDCU UR5, c[0x0][0x388] ;  /* 0x00007100ff0577ac */ /* 0x000ee20008000800 */
[----:B-1----:R-:W-:-:S04]  /*8bf0*/  FMUL.FTZ R3, R3, UR4 ;  /* 0x0000000403037c20 */ /* 0x002fc80008410000 */
[----:B0-2---:R-:W-:Y:S01]  /*8c00*/  FMUL.FTZ R4, R3, 1.4426950216293334961 ;  /* 0x3fb8aa3b03047820 */ /* 0x005fe20000410000 */
[----:B------:R-:W-:-:S04]  /*8c10*/  FMUL.FTZ R3, R28, UR4 ;  /* 0x000000041c037c20 */ /* 0x000fc80008410000 */
[----:B---3--:R-:W-:Y:S01]  /*8c20*/  FMUL.FTZ R3, R3, UR5 ;  /* 0x0000000503037c20 */ /* 0x008fe20008410000 */
[----:B------:R-:W0:Y:S03]  /*8c30*/  MUFU.EX2 R4, R4 ;  /* 0x0000000400047308 */ /* 0x000e260000000800 */
[----:B0-----:R-:W-:Y:S01]  /*8c40*/  FMUL.FTZ R3, R3, R4 ;  /* 0x0000000403037220 */ /* 0x001fe20000410000 */
[----:B------:R-:W-:Y:S06]  /*8c50*/  BRA `(.L_x_716) ;  /* 0x0000000000087947 */ /* 0x000fec0003800000 */
.L_x_715:
[----:B------:R-:W1:Y:S02]  /*8c60*/  LDCU UR4, c[0x0][0x38c] ;  /* 0x00007180ff0477ac */ /* 0x000e640008000800 */
[----:B-1----:R-:W-:-:S07]  /*8c70*/  FMUL.FTZ R3, R28, UR4 ;  /* 0x000000041c037c20 */ /* 0x002fce0008410000 */
.L_x_716:
[----:B------:R-:W-:Y:S05]  /*8c80*/  BSYNC.RECONVERGENT B2 ;  /* 0x0000000000027941 */ /* 0x000fea0003800200 */
.L_x_714:
[----:B------:R-:W-:-:S07]  /*8c90*/  F2FP.BF16.F32.PACK_AB R3, RZ, R3 ;  /* 0x00000003ff03723e */ /* 0x000fce00000010ff */
.L_x_713:
[----:B------:R-:W-:Y:S05]  /*8ca0*/  BSYNC.RECONVERGENT B1 ;  /* 0x0000000000017941 */ /* 0x000fea0003800200 */
.L_x_712:
[----:B0-2---:R-:W-:Y:S01]  /*8cb0*/  VIADD R5, R17, 0x80 ;  /* 0x0000008011057836 */ /* 0x005fe20000000000 */
[----:B------:R-:W-:Y:S04]  /*8cc0*/  BSSY.RECONVERGENT B1, `(.L_x_717) ;  /* 0x0000016000017945 */ /* 0x000fe80003800200 */
[----:B------:R-:W-:-:S13]  /*8cd0*/  ISETP.GE.AND P1, PT, R5, R22, PT ;  /* 0x000000160500720c */ /* 0x000fda0003f26270 */
[----:B------:R-:W-:Y:S05]  /*8ce0*/  @P1 BRA `(.L_x_718) ;  /* 0x00000000004c1947 */ /* 0x000fea0003800000 */
[----:B-----5:R-:W-:Y:S01]  /*8cf0*/  IMAD.U32 R4, R25, 0x10000, RZ ;  /* 0x0001000019047824 */ /* 0x020fe200078e00ff */
[----:B------:R-:W-:Y:S01]  /*8d00*/  BSSY.RECONVERGENT B2, `(.L_x_719) ;  /* 0x000000f000027945 */ /* 0x000fe20003800200 */
[----:B------:R-:W-:-:S03]  /*8d10*/  IMAD.U32 R24, R24, 0x10000, RZ ;  /* 0x0001000018187824 */ /* 0x000fc600078e00ff */
[----:B------:R-:W-:-:S13]  /*8d20*/  FSETP.GTU.FTZ.AND P1, PT, R4, RZ, PT ;  /* 0x000000ff0400720b */ /* 0x000fda0003f3c000 */
[----:B------:R-:W-:Y:S05]  /*8d30*/  @P1 BRA `(.L_x_720) ;  /* 0x0000000000241947 */ /* 0x000fea0003800000 */
[----:B------:R-:W0:Y:S01]  /*8d40*/  LDCU UR4, c[0x0][0x390] ;  /* 0x00007200ff0477ac */ /* 0x000e220008000800 */
[----:B------:R-:W1:Y:S01]  /*8d50*/  LDCU UR5, c[0x0][0x388] ;  /* 0x00007100ff0577ac */ /* 0x000e620008000800 */
[----:B0-----:R-:W-:-:S04]  /*8d60*/  FMUL.FTZ R4, R4, UR4 ;  /* 0x0000000404047c20 */ /* 0x001fc80008410000 */
[----:B------:R-:W-:Y:S01]  /*8d70*/  FMUL.FTZ R5, R4, 1.4426950216293334961 ;  /* 0x3fb8aa3b04057820 */ /* 0x000fe20000410000 */
[----:B------:R-:W-:-:S04]  /*8d80*/  FMUL.FTZ R4, R24, UR4 ;  /* 0x0000000418047c20 */ /* 0x000fc80008410000 */
[----:B-1----:R-:W-:Y:S01]  /*8d90*/  FMUL.FTZ R4, R4, UR5 ;  /* 0x0000000504047c20 */ /* 0x002fe20008410000 */
[----:B------:R-:W0:Y:S03]  /*8da0*/  MUFU.EX2 R5, R5 ;  /* 0x0000000500057308 */ /* 0x000e260000000800 */
[----:B0-----:R-:W-:Y:S01]  /*8db0*/  FMUL.FTZ R4, R4, R5 ;  /* 0x0000000504047220 */ /* 0x001fe20000410000 */
[----:B------:R-:W-:Y:S06]  /*8dc0*/  BRA `(.L_x_721) ;  /* 0x0000000000087947 */ /* 0x000fec0003800000 */
.L_x_720:
[----:B------:R-:W0:Y:S02]  /*8dd0*/  LDCU UR4, c[0x0][0x38c] ;  /* 0x00007180ff0477ac */ /* 0x000e240008000800 */
[----:B0-----:R-:W-:-:S07]  /*8de0*/  FMUL.FTZ R4, R24, UR4 ;  /* 0x0000000418047c20 */ /* 0x001fce0008410000 */
.L_x_721:
[----:B------:R-:W-:Y:S05]  /*8df0*/  BSYNC.RECONVERGENT B2 ;  /* 0x0000000000027941 */ /* 0x000fea0003800200 */
.L_x_719:
[----:B------:R-:W-:-:S04]  /*8e00*/  F2FP.BF16.F32.PACK_AB R4, RZ, R4 ;  /* 0x00000004ff04723e */ /* 0x000fc800000010ff */
[----:B------:R-:W-:-:S07]  /*8e10*/  PRMT R23, R4, 0x7610, R23 ;  /* 0x0000761004177816 */ /* 0x000fce0000000017 */
.L_x_718:
[----:B------:R-:W-:Y:S05]  /*8e20*/  BSYNC.RECONVERGENT B1 ;  /* 0x0000000000017941 */ /* 0x000fea0003800200 */
.L_x_717:
[----:B------:R-:W-:Y:S01]  /*8e30*/  VIADD R5, R17, 0x100 ;  /* 0x0000010011057836 */ /* 0x000fe20000000000 */
        /* <DEDUP_REMOVED lines=17> */
.L_x_725:
[----:B------:R-:W0:Y:S02]  /*8f50*/  LDCU UR4, c[0x0][0x38c] ;  /* 0x00007180ff0477ac */ /* 0x000e240008000800 */
[----:B0-----:R-:W-:-:S07]  /*8f60*/  FMUL.FTZ R4, R19, UR4 ;  /* 0x0000000413047c20 */ /* 0x001fce0008410000 */
.L_x_726:
[----:B------:R-:W-:Y:S05]  /*8f70*/  BSYNC.RECONVERGENT B2 ;  /* 0x0000000000027941 */ /* 0x000fea0003800200 */
.L_x_724:
[----:B------:R-:W-:-:S04]  /*8f80*/  F2FP.BF16.F32.PACK_AB R4, RZ, R4 ;  /* 0x00000004ff04723e */ /* 0x000fc800000010ff */
[----:B------:R-:W-:-:S07]  /*8f90*/  PRMT R16, R4, 0x7610, R16 ;  /* 0x0000761004107816 */ /* 0x000fce0000000010 */
.L_x_723:
[----:B------:R-:W-:Y:S05]  /*8fa0*/  BSYNC.RECONVERGENT B1 ;  /* 0x0000000000017941 */ /* 0x000fea0003800200 */
.L_x_722:
[----:B------:R-:W-:-:S05]  /*8fb0*/  VIADD R5, R17, 0x180 ;  /* 0x0000018011057836 */ /* 0x000fca0000000000 */
[----:B------:R-:W-:-:S13]  /*8fc0*/  ISETP.GE.AND P1, PT, R5, R22, PT ;  /* 0x000000160500720c */ /* 0x000fda0003f26270 */
[----:B------:R-:W-:Y:S05]  /*8fd0*/  @P1 BRA `(.L_x_727) ;  /* 0x0000000400401947 */ /* 0x000fea0003800000 */
[----:B-----5:R-:W-:Y:S02]  /*8fe0*/  IMAD.U32 R0, R0, 0x10000, RZ ;  /* 0x0001000000007824 */ /* 0x020fe400078e00ff */
[----:B------:R-:W-:-:S03]  /*8ff0*/  IMAD.U32 R18, R18, 0x10000, RZ ;  /* 0x0001000012127824 */ /* 0x000fc600078e00ff */
[----:B------:R-:W-:-:S13]  /*9000*/  FSETP.GTU.FTZ.AND P1, PT, R0, RZ, PT ;  /* 0x000000ff0000720b */ /* 0x000fda0003f3c000 */
[----:B------:R-:W-:Y:S05]  /*9010*/  @P1 BRA `(.L_x_728) ;  /* 0x00000000002c1947 */ /* 0x000fea0003800000 */
[----:B------:R-:W0:Y:S01]  /*9020*/  LDCU UR4, c[0x0][0x390] ;  /* 0x00007200ff0477ac */ /* 0x000e220008000800 */
[----:B------:R-:W1:Y:S01]  /*9030*/  LDCU UR5, c[0x0][0x388] ;  /* 0x00007100ff0577ac */ /* 0x000e620008000800 */
[----:B0-----:R-:W-:-:S04]  /*9040*/  FMUL.FTZ R0, R0, UR4 ;  /* 0x0000000400007c20 */ /* 0x001fc80008410000 */
[----:B------:R-:W-:Y:S01]  /*9050*/  FMUL.FTZ R4, R0, 1.4426950216293334961 ;  /* 0x3fb8aa3b00047820 */ /* 0x000fe20000410000 */
[----:B------:R-:W-:-:S03]  /*9060*/  FMUL.FTZ R0, R18, UR4 ;  /* 0x0000000412007c20 */ /* 0x000fc60008410000 */
[----:B------:R-:W0:Y:S01]  /*9070*/  MUFU.EX2 R5, R4 ;  /* 0x0000000400057308 */ /* 0x000e220000000800 */
[----:B-1----:R-:W-:-:S04]  /*9080*/  FMUL.FTZ R0, R0, UR5 ;  /* 0x0000000500007c20 */ /* 0x002fc80008410000 */
[----:B0-----:R-:W-:-:S05]  /*9090*/  FMUL.FTZ R0, R0, R5 ;  /* 0x0000000500007220 */ /* 0x001fca0000410000 */
[----:B------:R-:W-:-:S04]  /*90a0*/  F2FP.BF16.F32.PACK_AB R0, RZ, R0 ;  /* 0x00000000ff00723e */ /* 0x000fc800000010ff */
[----:B------:R-:W-:Y:S01]  /*90b0*/  PRMT R18, R0, 0x7610, R18 ;  /* 0x0000761000127816 */ /* 0x000fe20000000012 */
[----:B------:R-:W-:Y:S06]  /*90c0*/  BRA `(.L_x_727) ;  /* 0x0000000400047947 */ /* 0x000fec0003800000 */
.L_x_728:
[----:B------:R-:W0:Y:S02]  /*90d0*/  LDCU UR4, c[0x0][0x38c] ;  /* 0x00007180ff0477ac */ /* 0x000e240008000800 */
[----:B0-----:R-:W-:-:S05]  /*90e0*/  FMUL.FTZ R0, R18, UR4 ;  /* 0x0000000412007c20 */ /* 0x001fca0008410000 */
[----:B------:R-:W-:-:S04]  /*90f0*/  F2FP.BF16.F32.PACK_AB R0, RZ, R0 ;  /* 0x00000000ff00723e */ /* 0x000fc800000010ff */
[----:B------:R-:W-:Y:S01]  /*9100*/  PRMT R18, R0, 0x7610, R18 ;  /* 0x0000761000127816 */ /* 0x000fe20000000012 */
[----:B------:R-:W-:Y:S06]  /*9110*/  BRA `(.L_x_727) ;  /* 0x0000000000f07947 */ /* 0x000fec0003800000 */
.L_x_711:
[CC--:B------:R-:W-:Y:S01]  /*9120*/  ISETP.GE.AND P0, PT, R17.reuse, R22.reuse, PT ;  /* 0x000000161100720c */ /* 0x0c0fe20003f06270 */
[C---:B------:R-:W-:Y:S01]  /*9130*/  VIADD R3, R17.reuse, 0x80 ;  /* 0x0000008011037836 */ /* 0x040fe20000000000 */
[----:B------:R-:W-:Y:S01]  /*9140*/  BSSY.RECONVERGENT B1, `(.L_x_729) ;  /* 0x0000011000017945 */ /* 0x000fe20003800200 */
[C---:B0-2---:R-:W-:Y:S02]  /*9150*/  VIADD R5, R17.reuse, 0x100 ;  /* 0x0000010011057836 */ /* 0x045fe40000000000 */
[----:B------:R-:W-:Y:S01]  /*9160*/  VIADD R7, R17, 0x180 ;  /* 0x0000018011077836 */ /* 0x000fe20000000000 */
[-C--:B------:R-:W-:Y:S02]  /*9170*/  ISETP.GE.AND P4, PT, R3, R22.reuse, PT ;  /* 0x000000160300720c */ /* 0x080fe40003f86270 */
[-C--:B------:R-:W-:Y:S02]  /*9180*/  ISETP.GE.AND P2, PT, R5, R22.reuse, PT ;  /* 0x000000160500720c */ /* 0x080fe40003f46270 */
[----:B------:R-:W-:-:S03]  /*9190*/  ISETP.GE.AND P1, PT, R7, R22, PT ;  /* 0x000000160700720c */ /* 0x000fc60003f26270 */
[----:B------:R-:W-:Y:S10]  /*91a0*/  @P0 BRA `(.L_x_730) ;  /* 0x0000000000280947 */ /* 0x000ff40003800000 */
[----:B------:R-:W0:Y:S01]  /*91b0*/  LDCU.64 UR6, c[0x0][0x388] ;  /* 0x00007100ff0677ac */ /* 0x000e220008000a00 */
[----:B-----5:R-:W-:Y:S02]  /*91c0*/  IMAD.U32 R4, R23, 0x10000, RZ ;  /* 0x0001000017047824 */ /* 0x020fe400078e00ff */
[----:B------:R-:W-:Y:S01]  /*91d0*/  IMAD.U32 R28, R28, 0x10000, RZ ;  /* 0x000100001c1c7824 */ /* 0x000fe200078e00ff */
[----:B------:R-:W1:Y:S02]  /*91e0*/  LDCU UR4, c[0x0][0x390] ;  /* 0x00007200ff0477ac */ /* 0x000e640008000800 */
[C---:B------:R-:W-:Y:S01]  /*91f0*/  FSETP.GTU.FTZ.AND P3, PT, R4.reuse, RZ, PT ;  /* 0x000000ff0400720b */ /* 0x040fe20003f7c000 */
[----:B0-----:R-:W-:Y:S01]  /*9200*/  FADD.FTZ R4, R4, UR6 ;  /* 0x0000000604047e21 */ /* 0x001fe20008010000 */
[----:B-1----:R-:W-:-:S04]  /*9210*/  FMUL.FTZ R3, R28, UR4 ;  /* 0x000000041c037c20 */ /* 0x002fc80008410000 */
[----:B------:R-:W-:-:S07]  /*9220*/  FMUL.FTZ R3, R3, R4 ;  /* 0x0000000403037220 */ /* 0x000fce0000410000 */
[----:B------:R-:W-:-:S05]  /*9230*/  @P3 FMUL.FTZ R3, R28, UR7 ;  /* 0x000000071c033c20 */ /* 0x000fca0008410000 */
[----:B------:R-:W-:-:S07]  /*9240*/  F2FP.BF16.F32.PACK_AB R3, RZ, R3 ;  /* 0x00000003ff03723e */ /* 0x000fce00000010ff */
.L_x_730:
[----:B------:R-:W-:Y:S05]  /*9250*/  BSYNC.RECONVERGENT B1 ;  /* 0x0000000000017941 */ /* 0x000fea0003800200 */
.L_x_729:
[----:B------:R-:W-:Y:S04]  /*9260*/  BSSY.RECONVERGENT B1, `(.L_x_731) ;  /* 0x000000d000017945 */ /* 0x000fe80003800200 */
[----:B------:R-:W-:Y:S05]  /*9270*/  @P4 BRA `(.L_x_732) ;  /* 0x00000000002c4947 */ /* 0x000fea0003800000 */
        /* <DEDUP_REMOVED lines=9> */
[----:B------:R-:W-:-:S04]  /*9310*/  F2FP.BF16.F32.PACK_AB R4, RZ, R4 ;  /* 0x00000004ff04723e */ /* 0x000fc800000010ff */
[----:B------:R-:W-:-:S07]  /*9320*/  PRMT R23, R4, 0x7610, R23 ;  /* 0x0000761004177816 */ /* 0x000fce0000000017 */
.L_x_732:
[----:B------:R-:W-:Y:S05]  /*9330*/  BSYNC.RECONVERGENT B1 ;  /* 0x0000000000017941 */ /* 0x000fea0003800200 */
.L_x_731:
        /* <DEDUP_REMOVED lines=13> */
.L_x_734:
[----:B------:R-:W-:Y:S05]  /*9410*/  BSYNC.RECONVERGENT B1 ;  /* 0x0000000000017941 */ /* 0x000fea0003800200 */
.L_x_733:
        /* <DEDUP_REMOVED lines=12> */
.L_x_727:
[----:B------:R-:W-:Y:S05]  /*94e0*/  BSYNC.RECONVERGENT B0 ;  /* 0x0000000000007941 */ /* 0x000fea0003800200 */
.L_x_710:
[----:B-----5:R-:W0:Y:S01]  /*94f0*/  LDC.U8 R19, c[0x0][0x3c8] ;  /* 0x0000f200ff137b82 */ /* 0x020e220000000000 */
[----:B------:R-:W-:Y:S04]  /*9500*/  BSSY.RECONVERGENT B6, `(.L_x_735) ;  /* 0x00000f9000067945 */ /* 0x000fe80003800200 */
[----:B------:R-:W-:Y:S05]  /*9510*/  @P0 BRA `(.L_x_736) ;  /* 0x0000000c00dc0947 */ /* 0x000fea0003800000 */
[----:B------:R-:W1:Y:S01]  /*9520*/  LDCU UR4, c[0x0][0x3cc] ;  /* 0x00007980ff0477ac */ /* 0x000e620008000800 */
[----:B------:R-:W2:Y:S01]  /*9530*/  LDC.64 R8, c[0x0][0x3a0] ;  /* 0x0000e800ff087b82 */ /* 0x000ea20000000a00 */
[----:B------:R-:W-:Y:S01]  /*9540*/  IMAD R0, R2, 0x200, R17 ;  /* 0x0000020002007824 */ /* 0x000fe200078e0211 */
[----:B0-----:R-:W-:-:S03]  /*9550*/  PRMT R4, R19, 0x9910, RZ ;  /* 0x0000991013047816 */ /* 0x001fc600000000ff */
[----:B-1----:R-:W-:Y:S02]  /*9560*/  IMAD R5, R0, UR4, RZ ;  /* 0x0000000400057c24 */ /* 0x002fe4000f8e02ff */
[----:B------:R-:W-:-:S05]  /*9570*/  IMAD.MOV.U32 R0, RZ, RZ, R4 ;  /* 0x000000ffff007224 */ /* 0x000fca00078e0004 */
[----:B------:R-:W-:Y:S02]  /*9580*/  ISETP.GT.AND P0, PT, R0, 0x9, PT ;  /* 0x000000090000780c */ /* 0x000fe40003f04270 */
[----:B--2---:R-:W-:-:S05]  /*9590*/  IADD3 R8, P1, PT, R5, R8, RZ ;  /* 0x0000000805087210 */ /* 0x004fca0007f3e0ff */
[----:B------:R-:W-:-:S06]  /*95a0*/  IMAD.X R9, RZ, RZ, R9, P1 ;  /* 0x000000ffff097224 */ /* 0x000fcc00008e0609 */
[----:B------:R-:W-:Y:S05]  /*95b0*/  @P0 BRA `(.L_x_737) ;  /* 0x00000004000c0947 */ /* 0x000fea0003800000 */
[----:B------:R-:W-:-:S13]  /*95c0*/  ISETP.GT.AND P0, PT, R0, 0x4, PT ;  /* 0x000000040000780c */ /* 0x000fda0003f04270 */
[----:B------:R-:W-:Y:S05]  /*95d0*/  @P0 BRA `(.L_x_738) ;  /* 0x0000000000800947 */ /* 0x000fea0003800000 */
[----:B------:R-:W-:-:S13]  /*95e0*/  ISETP.GT.AND P0, PT, R0, 0x1, PT ;  /* 0x000000010000780c */ /* 0x000fda0003f04270 */
[----:B------:R-:W-:Y:S05]  /*95f0*/  @P0 BRA `(.L_x_739) ;  /* 0x0000000000300947 */ /* 0x000fea0003800000 */
[----:B------:R-:W-:-:S13]  /*9600*/  ISETP.NE.AND P0, PT, R19, RZ, PT ;  /* 0x000000ff1300720c */ /* 0x000fda0003f05270 */
[----:B------:R-:W-:Y:S05]  /*9610*/  @!P0 BRA `(.L_x_740) ;  /* 0x0000000000188947 */ /* 0x000fea0003800000 */
[----:B------:R-:W-:-:S13]  /*9620*/  ISETP.NE.AND P0, PT, R0, 0x1, PT ;  /* 0x000000010000780c */ /* 0x000fda0003f05270 */
[----:B------:R-:W-:Y:S05]  /*9630*/  @P0 BRA `(.L_x_741) ;  /* 0x0000000800f00947 */ /* 0x000fea0003800000 */
[----:B------:R-:W-:-:S06]  /*9640*/  IMAD.U32 R3, R3, 0x10000, RZ ;  /* 0x0001000003037824 */ /* 0x000fcc00078e00ff */
[----:B------:R-:W0:Y:S02]  /*9650*/  F2I.FTZ.TRUNC.NTZ R3, R3 ;  /* 0x0000000300037305 */ /* 0x000e24000021f100 */
[----:B0-----:R0:W-:Y:S01]  /*9660*/  STG.E.U8 desc[UR36][R8.64], R3 ;  /* 0x0000000308007986 */ /* 0x0011e2000c101124 */
[----:B------:R-:W-:Y:S05]  /*9670*/  BRA `(.L_x_742) ;  /* 0x0000000c00807947 */ /* 0x000fea0003800000 */
.L_x_740:
[----:B------:R-:W-:-:S06]  /*9680*/  IMAD.U32 R5, R3, 0x10000, RZ ;  /* 0x0001000003057824 */ /* 0x000fcc00078e00ff */
[----:B------:R-:W0:Y:S02]  /*9690*/  F2I.S64.TRUNC R4, R5 ;  /* 0x0000000500047311 */ /* 0x000e24000020d900 */
[----:B0-----:R0:W-:Y:S01]  /*96a0*/  STG.E.U8 desc[UR36][R8.64], R4 ;  /* 0x0000000408007986 */ /* 0x0011e2000c101124 */
[----:B------:R-:W-:Y:S05]  /*96b0*/  BRA `(.L_x_742) ;  /* 0x0000000c00707947 */ /* 0x000fea0003800000 */
.L_x_739:
[----:B------:R-:W-:-:S13]  /*96c0*/  ISETP.NE.AND P0, PT, R0, 0x2, PT ;  /* 0x000000020000780c */ /* 0x000fda0003f05270 */
[----:B------:R-:W-:Y:S05]  /*96d0*/  @!P0 BRA `(.L_x_743) ;  /* 0x0000000000308947 */ /* 0x000fea0003800000 */
[----:B------:R-:W-:-:S13]  /*96e0*/  ISETP.NE.AND P0, PT, R0, 0x3, PT ;  /* 0x000000030000780c */ /* 0x000fda0003f05270 */
[----:B------:R-:W-:Y:S05]  /*96f0*/  @!P0 BRA `(.L_x_744) ;  /* 0x0000000000188947 */ /* 0x000fea0003800000 */
[----:B------:R-:W-:-:S13]  /*9700*/  ISETP.NE.AND P0, PT, R0, 0x4, PT ;  /* 0x000000040000780c */ /* 0x000fda0003f05270 */
[----:B------:R-:W-:Y:S05]  /*9710*/  @P0 BRA `(.L_x_741) ;  /* 0x0000000800b80947 */ /* 0x000fea0003800000 */
[----:B------:R-:W-:-:S06]  /*9720*/  IMAD.U32 R4, R3, 0x10000, RZ ;  /* 0x0001000003047824 */ /* 0x000fcc00078e00ff */
[----:B------:R-:W0:Y:S02]  /*9730*/  F2I.S64.TRUNC R4, R4 ;  /* 0x0000000400047311 */ /* 0x000e24000020d900 */
[----:B0-----:R0:W-:Y:S01]  /*9740*/  STG.E.64 desc[UR36][R8.64], R4 ;  /* 0x0000000408007986 */ /* 0x0011e2000c101b24 */
[----:B------:R-:W-:Y:S05]  /*9750*/  BRA `(.L_x_742) ;  /* 0x0000000c00487947 */ /* 0x000fea0003800000 */
.L_x_744:
[----:B------:R-:W-:-:S06]  /*9760*/  IMAD.U32 R3, R3, 0x10000, RZ ;  /* 0x0001000003037824 */ /* 0x000fcc00078e00ff */
[----:B------:R-:W0:Y:S02]  /*9770*/  F2I.FTZ.TRUNC.NTZ R3, R3 ;  /* 0x0000000300037305 */ /* 0x000e24000021f100 */
[----:B0-----:R0:W-:Y:S01]  /*9780*/  STG.E desc[UR36][R8.64], R3 ;  /* 0x0000000308007986 */ /* 0x0011e2000c101924 */
[----:B------:R-:W-:Y:S05]  /*9790*/  BRA `(.L_x_742) ;  /* 0x0000000c00387947 */ /* 0x000fea0003800000 */
.L_x_743:
[----:B------:R-:W-:-:S06]  /*97a0*/  IMAD.U32 R3, R3, 0x10000, RZ ;  /* 0x0001000003037824 */ /* 0x000fcc00078e00ff */
[----:B------:R-:W0:Y:S02]  /*97b0*/  F2I.FTZ.TRUNC.NTZ R3, R3 ;  /* 0x0000000300037305 */ /* 0x000e24000021f100 */
[----:B0-----:R0:W-:Y:S01]  /*97c0*/  STG.E.U16 desc[UR36][R8.64], R3 ;  /* 0x0000000308007986 */ /* 0x0011e2000c101524 */
[----:B------:R-:W-:Y:S05]  /*97d0*/  BRA `(.L_x_742) ;  /* 0x0000000c00287947 */ /* 0x000fea0003800000 */
.L_x_738:
[----:B------:R-:W-:-:S13]  /*97e0*/  ISETP.GT.AND P0, PT, R0, 0x6, PT ;  /* 0x000000060000780c */ /* 0x000fda0003f04270 */
[----:B------:R-:W-:Y:S05]  /*97f0*/  @P0 BRA `(.L_x_745) ;  /* 0x00000000002c0947 */ /* 0x000fea0003800000 */
[----:B------:R-:W-:-:S13]  /*9800*/  ISETP.NE.AND P0, PT, R0, 0x5, PT ;  /* 0x000000050000780c */ /* 0x000fda0003f05270 */
[----:B------:R-:W-:Y:S05]  /*9810*/  @!P0 BRA `(.L_x_746) ;  /* 0x0000000000148947 */ /* 0x000fea0003800000 */
[----:B------:R-:W-:-:S13]  /*9820*/  ISETP.NE.AND P0, PT, R0, 0x6, PT ;  /* 0x000000060000780c */ /* 0x000fda0003f05270 */
[----:B------:R-:W-:Y:S05]  /*9830*/  @P0 BRA `(.L_x_741) ;  /* 0x0000000800700947 */ /* 0x000fea0003800000 */
[----:B------:R-:W-:-:S05]  /*9840*/  IMAD.U32 R3, R3, 0x10000, RZ ;  /* 0x0001000003037824 */ /* 0x000fca00078e00ff */
[----:B------:R0:W-:Y:S01]  /*9850*/  STG.E desc[UR36][R8.64], R3 ;  /* 0x0000000308007986 */ /* 0x0001e2000c101924 */
[----:B------:R-:W-:Y:S05]  /*9860*/  BRA `(.L_x_742) ;  /* 0x0000000c00047947 */ /* 0x000fea0003800000 */
.L_x_746:
[----:B------:R-:W-:-:S05]  /*9870*/  IMAD.U32 R0, R3, 0x10000, RZ ;  /* 0x0001000003007824 */ /* 0x000fca00078e00ff */
[----:B------:R-:W-:-:S05]  /*9880*/  F2FP.F16.F32.PACK_AB R0, RZ, R0 ;  /* 0x00000000ff00723e */ /* 0x000fca00000000ff */
[----:B------:R0:W-:Y:S01]  /*9890*/  STG.E.U16 desc[UR36][R8.64], R0 ;  /* 0x0000000008007986 */ /* 0x0001e2000c101524 */
[----:B------:R-:W-:Y:S05]  /*98a0*/  BRA `(.L_x_742) ;  /* 0x0000000800f47947 */ /* 0x000fea0003800000 */
.L_x_745:
[----:B------:R-:W-:-:S13]  /*98b0*/  ISETP.NE.AND P0, PT, R0, 0x7, PT ;  /* 0x000000070000780c */ /* 0x000fda0003f05270 */
[----:B------:R-:W-:Y:S05]  /*98c0*/  @!P0 BRA `(.L_x_747) ;  /* 0x0000000000348947 */ /* 0x000fea0003800000 */
[----:B------:R-:W-:-:S13]  /*98d0*/  ISETP.NE.AND P0, PT, R0, 0x8, PT ;  /* 0x000000080000780c */ /* 0x000fda0003f05270 */
[----:B------:R-:W-:Y:S05]  /*98e0*/  @!P0 BRA `(.L_x_748) ;  /* 0x0000000000188947 */ /* 0x000fea0003800000 */
[----:B------:R-:W-:-:S13]  /*98f0*/  ISETP.NE.AND P0, PT, R0, 0x9, PT ;  /* 0x000000090000780c */ /* 0x000fda0003f05270 */
[----:B------:R-:W-:Y:S05]  /*9900*/  @P0 BRA `(.L_x_741) ;  /* 0x00000008003c0947 */ /* 0x000fea0003800000 */
[----:B------:R-:W-:Y:S02]  /*9910*/  IMAD.U32 R4, R3, 0x10000, RZ ;  /* 0x0001000003047824 */ /* 0x000fe400078e00ff */
[----:B------:R-:W-:-:S05]  /*9920*/  IMAD.MOV.U32 R5, RZ, RZ, RZ ;  /* 0x000000ffff057224 */ /* 0x000fca00078e00ff */
[----:B------:R0:W-:Y:S01]  /*9930*/  STG.E.64 desc[UR36][R8.64], R4 ;  /* 0x0000000408007986 */ /* 0x0001e2000c101b24 */
[----:B------:R-:W-:Y:S05]  /*9940*/  BRA `(.L_x_742) ;  /* 0x0000000800cc7947 */ /* 0x000fea0003800000 */
.L_x_748:
[----:B------:R-:W-:-:S05]  /*9950*/  IMAD.U32 R3, R3, 0x10000, RZ ;  /* 0x0001000003037824 */ /* 0x000fca00078e00ff */
[----:B------:R-:W-:-:S04]  /*9960*/  F2FP.F16.F32.PACK_AB R3, RZ, R3 ;  /* 0x00000003ff03723e */ /* 0x000fc800000000ff */
[----:B------:R-:W-:-:S05]  /*9970*/  PRMT R3, R3, 0x5410, RZ ;  /* 0x0000541003037816 */ /* 0x000fca00000000ff */
[----:B------:R0:W-:Y:S01]  /*9980*/  STG.E desc[UR36][R8.64], R3 ;  /* 0x0000000308007986 */ /* 0x0001e2000c101924 */
[----:B------:R-:W-:Y:S05]  /*9990*/  BRA `(.L_x_742) ;  /* 0x0000000800b87947 */ /* 0x000fea0003800000 */
.L_x_747:
[----:B------:R-:W-:-:S04]  /*99a0*/  IMAD.U32 R4, R3, 0x10000, RZ ;  /* 0x0001000003047824 */ /* 0x000fc800078e00ff */
[----:B------:R-:W-:-:S06]  /*99b0*/  FMUL.FTZ R4, R4, 1 ;  /* 0x3f80000004047820 */ /* 0x000fcc0000410000 */
[----:B------:R-:W0:Y:S02]  /*99c0*/  F2F.F64.F32 R4, R4 ;  /* 0x0000000400047310 */ /* 0x000e240000201800 */
[----:B0-----:R0:W-:Y:S01]  /*99d0*/  STG.E.64 desc[UR36][R8.64], R4 ;  /* 0x0000000408007986 */ /* 0x0011e2000c101b24 */
[----:B------:R-:W-:Y:S05]  /*99e0*/  BRA `(.L_x_742) ;  /* 0x0000000800a47947 */ /* 0x000fea0003800000 */
.L_x_737:
[----:B------:R-:W-:-:S13]  /*99f0*/  ISETP.GT.AND P0, PT, R0, 0x18, PT ;  /* 0x000000180000780c */ /* 0x000fda0003f04270 */
[----:B------:R-:W-:Y:S05]  /*9a00*/  @P0 BRA `(.L_x_749) ;  /* 0x0000000000f40947 */ /* 0x000fea0003800000 */
[----:B------:R-:W-:-:S13]  /*9a10*/  ISETP.GT.AND P0, PT, R0, 0xe, PT ;  /* 0x0000000e0000780c */ /* 0x000fda0003f04270 */
[----:B------:R-:W-:Y:S05]  /*9a20*/  @P0 BRA `(.L_x_750) ;  /* 0x00000000003c0947 */ /* 0x000fea0003800000 */
[----:B------:R-:W-:-:S13]  /*9a30*/  ISETP.NE.AND P0, PT, R0, 0xa, PT ;  /* 0x0000000a0000780c */ /* 0x000fda0003f05270 */
[----:B------:R-:W-:Y:S05]  /*9a40*/  @!P0 BRA `(.L_x_751) ;  /* 0x00000000001c8947 */ /* 0x000fea0003800000 */
[----:B------:R-:W-:-:S13]  /*9a50*/  ISETP.NE.AND P0, PT, R0, 0xb, PT ;  /* 0x0000000b0000780c */ /* 0x000fda0003f05270 */
[----:B------:R-:W-:Y:S05]  /*9a60*/  @P0 BRA `(.L_x_741) ;  /* 0x0000000400e40947 */ /* 0x000fea0003800000 */
[----:B------:R-:W-:-:S05]  /*9a70*/  IMAD.U32 R3, R3, 0x10000, RZ ;  /* 0x0001000003037824 */ /* 0x000fca00078e00ff */
[----:B------:R-:W-:-:S04]  /*9a80*/  FSETP.NEU.FTZ.AND P0, PT, R3, RZ, PT ;  /* 0x000000ff0300720b */ /* 0x000fc80003f1d000 */
[----:B------:R-:W-:-:S05]  /*9a90*/  SEL R3, RZ, 0x1, !P0 ;  /* 0x00000001ff037807 */ /* 0x000fca0004000000 */
[----:B------:R0:W-:Y:S01]  /*9aa0*/  STG.E.U8 desc[UR36][R8.64], R3 ;  /* 0x0000000308007986 */ /* 0x0001e2000c101124 */
[----:B------:R-:W-:Y:S05]  /*9ab0*/  BRA `(.L_x_742) ;  /* 0x0000000800707947 */ /* 0x000fea0003800000 */
.L_x_751:
[----:B------:R-:W-:Y:S01]  /*9ac0*/  IMAD.U32 R3, R3, 0x10000, RZ ;  /* 0x0001000003037824 */ /* 0x000fe200078e00ff */
[----:B------:R-:W-:-:S03]  /*9ad0*/  CS2R R6, SRZ ;  /* 0x0000000000067805 */ /* 0x000fc6000001ff00 */
[----:B------:R-:W-:-:S04]  /*9ae0*/  FMUL.FTZ R3, R3, 1 ;  /* 0x3f80000003037820 */ /* 0x000fc80000410000 */
[----:B------:R-:W0:Y:S02]  /*9af0*/  F2F.F64.F32 R4, R3 ;  /* 0x0000000300047310 */ /* 0x000e240000201800 */
[----:B0-----:R0:W-:Y:S01]  /*9b00*/  STG.E.128 desc[UR36][R8.64], R4 ;  /* 0x0000000408007986 */ /* 0x0011e2000c101d24 */
[----:B------:R-:W-:Y:S05]  /*9b10*/  BRA `(.L_x_742) ;  /* 0x0000000800587947 */ /* 0x000fea0003800000 */
.L_x_750:
[----:B------:R-:W-:-:S13]  /*9b20*/  ISETP.NE.AND P0, PT, R0, 0xf, PT ;  /* 0x0000000f0000780c */ /* 0x000fda0003f05270 */
[----:B------:R-:W-:Y:S05]  /*9b30*/  @!P0 BRA `(.L_x_752) ;  /* 0x0000000000a08947 */ /* 0x000fea0003800000 */
[----:B------:R-:W-:-:S13]  /*9b40*/  ISETP.NE.AND P0, PT, R0, 0x17, PT ;  /* 0x000000170000780c */ /* 0x000fda0003f05270 */
[----:B------:R-:W-:Y:S05]  /*9b50*/  @!P0 BRA `(.L_x_753) ;  /* 0x00000000004c8947 */ /* 0x000fea0003800000 */
[----:B------:R-:W-:-:S13]  /*9b60*/  ISETP.NE.AND P0, PT, R0, 0x18, PT ;  /* 0x000000180000780c */ /* 0x000fda0003f05270 */
[----:B------:R-:W-:Y:S05]  /*9b70*/  @P0 BRA `(.L_x_741) ;  /* 0x0000000400a00947 */ /* 0x000fea0003800000 */
        /* <DEDUP_REMOVED lines=13> */
.L_x_755:
[----:B------:R-:W-:Y:S05]  /*9c50*/  BSYNC.RECONVERGENT B0 ;  /* 0x0000000000007941 */ /* 0x000fea0003800200 */
.L_x_754:
[----:B------:R-:W-:-:S05]  /*9c60*/  LOP3.LUT R5, R0, 0x80, R5, 0xf8, !PT ;  /* 0x0000008000057812 */ /* 0x000fca00078ef805 */
[----:B------:R0:W-:Y:S01]  /*9c70*/  STG.E.U8 desc[UR36][R8.64], R5 ;  /* 0x0000000508007986 */ /* 0x0001e2000c101124 */
[----:B------:R-:W-:Y:S05]  /*9c80*/  BRA `(.L_x_742) ;  /* 0x0000000400fc7947 */ /* 0x000fea0003800000 */
.L_x_753:
        /* <DEDUP_REMOVED lines=15> */
.L_x_757:
[----:B------:R-:W-:Y:S05]  /*9d80*/  BSYNC.RECONVERGENT B0 ;  /* 0x0000000000007941 */ /* 0x000fea0003800200 */
.L_x_756:
[----:B------:R-:W-:-:S05]  /*9d90*/  LOP3.LUT R5, R0, 0x80, R5, 0xf8, !PT ;  /* 0x0000008000057812 */ /* 0x000fca00078ef805 */
[----:B------:R0:W-:Y:S01]  /*9da0*/  STG.E.U8 desc[UR36][R8.64], R5 ;  /* 0x0000000508007986 */ /* 0x0001e2000c101124 */
[----:B------:R-:W-:Y:S05]  /*9db0*/  BRA `(.L_x_742) ;  /* 0x0000000400b07947 */ /* 0x000fea0003800000 */
.L_x_752:
[----:B------:R0:W-:Y:S01]  /*9dc0*/  STG.E.U16 desc[UR36][R8.64], R3 ;  /* 0x0000000308007986 */ /* 0x0001e2000c101524 */
[----:B------:R-:W-:Y:S05]  /*9dd0*/  BRA `(.L_x_742) ;  /* 0x0000000400a87947 */ /* 0x000fea0003800000 */
.L_x_749:
[----:B------:R-:W-:-:S13]  /*9de0*/  ISETP.GT.AND P0, PT, R0, 0x1b, PT ;  /* 0x0000001b0000780c */ /* 0x000fda0003f04270 */
[----:B------:R-:W-:Y:S05]  /*9df0*/  @P0 BRA `(.L_x_758) ;  /* 0x0000000000e80947 */ /* 0x000fea0003800000 */
[----:B------:R-:W-:-:S13]  /*9e00*/  ISETP.NE.AND P0, PT, R0, 0x19, PT ;  /* 0x000000190000780c */ /* 0x000fda0003f05270 */
[----:B------:R-:W-:Y:S05]  /*9e10*/  @!P0 BRA `(.L_x_759) ;  /* 0x0000000000808947 */ /* 0x000fea0003800000 */
[----:B------:R-:W-:-:S13]  /*9e20*/  ISETP.NE.AND P0, PT, R0, 0x1a, PT ;  /* 0x0000001a0000780c */ /* 0x000fda0003f05270 */
[----:B------:R-:W-:Y:S05]  /*9e30*/  @!P0 BRA `(.L_x_760) ;  /* 0x0000000000188947 */ /* 0x000fea0003800000 */
[----:B------:R-:W-:-:S13]  /*9e40*/  ISETP.NE.AND P0, PT, R0, 0x1b, PT ;  /* 0x0000001b0000780c */ /* 0x000fda0003f05270 */
[----:B------:R-:W-:Y:S05]  /*9e50*/  @P0 BRA `(.L_x_741) ;  /* 0x0000000000e80947 */ /* 0x000fea0003800000 */
[----:B------:R-:W-:-:S06]  /*9e60*/  IMAD.U32 R3, R3, 0x10000, RZ ;  /* 0x0001000003037824 */ /* 0x000fcc00078e00ff */
[----:B------:R-:W0:Y:S02]  /*9e70*/  F2I.FTZ.U32.TRUNC.NTZ R3, R3 ;  /* 0x0000000300037305 */ /* 0x000e24000021f000 */
[----:B0-----:R1:W-:Y:S01]  /*9e80*/  STG.E.U16 desc[UR36][R8.64], R3 ;  /* 0x0000000308007986 */ /* 0x0013e2000c101524 */
[----:B------:R-:W-:Y:S05]  /*9e90*/  BRA `(.L_x_742) ;  /* 0x0000000400787947 */ /* 0x000fea0003800000 */
.L_x_760:
        /* <DEDUP_REMOVED lines=8> */
[----:B------:R-:W-:Y:S01]  /*9f20*/  FADD.FTZ R0, R0, 8192 ;  /* 0x4600000000007421 */ /* 0x000fe20000010000 */
[----:B------:R-:W-:-:S04]  /*9f30*/  PRMT R4, RZ, 0x7610, R4 ;  /* 0x00007610ff047816 */ /* 0x000fc80000000004 */
[----:B------:R-:W-:-:S13]  /*9f40*/  LOP3.LUT P0, R0, R0, 0xff, RZ, 0xc0, !PT ;  /* 0x000000ff00007812 */ /* 0x000fda000780c0ff */
[----:B------:R-:W-:Y:S05]  /*9f50*/  @!P0 BRA `(.L_x_762) ;  /* 0x0000000000248947 */ /* 0x000fea0003800000 */
[----:B------:R-:W-:Y:S05]  /*9f60*/  BRA `(.L_x_764) ;  /* 0x0000000000147947 */ /* 0x000fea0003800000 */
.L_x_763:
[----:B------:R-:W-:-:S04]  /*9f70*/  SHF.R.U32.HI R0, RZ, 0x14, R3 ;  /* 0x00000014ff007819 */ /* 0x000fc80000011603 */
[----:B------:R-:W-:-:S04]  /*9f80*/  LOP3.LUT R0, R0, 0x1, RZ, 0xc0, !PT ;  /* 0x0000000100007812 */ /* 0x000fc800078ec0ff */
[----:B------:R-:W-:-:S04]  /*9f90*/  IADD3 R0, PT, PT, R3, 0x487ffff, R0 ;  /* 0x0487ffff03007810 */ /* 0x000fc80007ffe000 */
[----:B------:R-:W-:-:S04]  /*9fa0*/  SHF.R.U32.HI R0, RZ, 0x14, R0 ;  /* 0x00000014ff007819 */ /* 0x000fc80000011600 */
[----:B------:R-:W-:-:S07]  /*9fb0*/  LOP3.LUT R0, R0, 0xff, RZ, 0xc0, !PT ;  /* 0x000000ff00007812 */ /* 0x000fce00078ec0ff */
.L_x_764:
[----:B------:R-:W-:-:S04]  /*9fc0*/  SHF.R.U32.HI R3, RZ, 0x18, R3 ;  /* 0x00000018ff037819 */ /* 0x000fc80000011603 */
[----:B------:R-:W-:-:S04]  /*9fd0*/  LOP3.LUT R0, R0, 0x80, R3, 0xf8, !PT ;  /* 0x0000008000007812 */ /* 0x000fc800078ef803 */
[----:B------:R-:W-:-:S07]  /*9fe0*/  PRMT R4, R0, 0x7610, R4 ;  /* 0x0000761000047816 */ /* 0x000fce0000000004 */
.L_x_762:
[----:B------:R-:W-:Y:S05]  /*9ff0*/  BSYNC.RECONVERGENT B0 ;  /* 0x0000000000007941 */ /* 0x000fea0003800200 */
.L_x_761:
[----:B------:R2:W-:Y:S01]  /*a000*/  STG.E.U8 desc[UR36][R8.64], R4 ;  /* 0x0000000408007986 */ /* 0x0005e2000c101124 */
[----:B------:R-:W-:Y:S05]  /*a010*/  BRA `(.L_x_742) ;  /* 0x0000000400187947 */ /* 0x000fea0003800000 */
.L_x_759:
        /* <DEDUP_REMOVED lines=13> */
.L_x_767:
[----:B------:R-:W-:-:S04]  /*a0f0*/  SHF.R.U32.HI R0, RZ, 0x15, R3 ;  /* 0x00000015ff007819 */ /* 0x000fc80000011603 */
[----:B------:R-:W-:-:S04]  /*a100*/  LOP3.LUT R0, R0, 0x1, RZ, 0xc0, !PT ;  /* 0x0000000100007812 */ /* 0x000fc800078ec0ff */
[----:B------:R-:W-:-:S04]  /*a110*/  IADD3 R0, PT, PT, R3, 0x88fffff, R0 ;  /* 0x088fffff03007810 */ /* 0x000fc80007ffe000 */
[----:B------:R-:W-:-:S04]  /*a120*/  SHF.R.U32.HI R0, RZ, 0x15, R0 ;  /* 0x00000015ff007819 */ /* 0x000fc80000011600 */
[----:B------:R-:W-:-:S07]  /*a130*/  LOP3.LUT R0, R0, 0xff, RZ, 0xc0, !PT ;  /* 0x000000ff00007812 */ /* 0x000fce00078ec0ff */
.L_x_768:
[----:B------:R-:W-:-:S04]  /*a140*/  SHF.R.U32.HI R3, RZ, 0x18, R3 ;  /* 0x00000018ff037819 */ /* 0x000fc80000011603 */
[----:B------:R-:W-:-:S04]  /*a150*/  LOP3.LUT R0, R0, 0x80, R3, 0xf8, !PT ;  /* 0x0000008000007812 */ /* 0x000fc800078ef803 */
[----:B------:R-:W-:-:S07]  /*a160*/  PRMT R4, R0, 0x7610, R4 ;  /* 0x0000761000047816 */ /* 0x000fce0000000004 */
.L_x_766:
[----:B------:R-:W-:Y:S05]  /*a170*/  BSYNC.RECONVERGENT B0 ;  /* 0x0000000000007941 */ /* 0x000fea0003800200 */
.L_x_765:
[----:B------:R0:W-:Y:S01]  /*a180*/  STG.E.U8 desc[UR36][R8.64], R4 ;  /* 0x0000000408007986 */ /* 0x0001e2000c101124 */
[----:B------:R-:W-:Y:S05]  /*a190*/  BRA `(.L_x_742) ;  /* 0x0000000000b87947 */ /* 0x000fea0003800000 */
.L_x_758:
[----:B------:R-:W-:-:S13]  /*a1a0*/  ISETP.NE.AND P0, PT, R0, 0x1c, PT ;  /* 0x0000001c0000780c */ /* 0x000fda0003f05270 */
[----:B------:R-:W-:Y:S05]  /*a1b0*/  @!P0 BRA `(.L_x_769) ;  /* 0x0000000000a48947 */ /* 0x000fea0003800000 */
[----:B------:R-:W-:-:S13]  /*a1c0*/  ISETP.NE.AND P0, PT, R0, 0x1d, PT ;  /* 0x0000001d0000780c */ /* 0x000fda0003f05270 */
[----:B------:R-:W-:Y:S05]  /*a1d0*/  @!P0 BRA `(.L_x_770) ;  /* 0x00000000008c8947 */ /* 0x000fea0003800000 */
[----:B------:R-:W-:-:S13]  /*a1e0*/  ISETP.NE.AND P0, PT, R0, 0x2c, PT ;  /* 0x0000002c0000780c */ /* 0x000fda0003f05270 */
[----:B------:R-:W-:Y:S05]  /*a1f0*/  @!P0 BRA `(.L_x_771) ;  /* 0x0000000000448947 */ /* 0x000fea0003800000 */
.L_x_741:
        /* <DEDUP_REMOVED lines=16> */
.L_x_772:
[----:B------:R-:W-:Y:S05]  /*a300*/  BRA `(.L_x_742) ;  /* 0x00000000005c7947 */ /* 0x000fea0003800000 */
.L_x_771:
        /* <DEDUP_REMOVED lines=12> */
[----:B------:R-:W-:-:S04]  /*a3d0*/  @!P0 IMAD.MOV R0, RZ, RZ, R5 ;  /* 0x000000ffff008224 */ /* 0x000fc800078e0205 */
[----:B------:R-:W-:-:S05]  /*a3e0*/  @P2 IMAD.MOV.U32 R3, RZ, RZ, R0 ;  /* 0x000000ffff032224 */ /* 0x000fca00078e0000 */
[----:B------:R0:W-:Y:S01]  /*a3f0*/  STG.E.U8 desc[UR36][R8.64], R3 ;  /* 0x0000000308007986 */ /* 0x0001e2000c101124 */
[----:B------:R-:W-:Y:S05]  /*a400*/  BRA `(.L_x_742) ;  /* 0x00000000001c7947 */ /* 0x000fea0003800000 */
.L_x_770:
[----:B------:R-:W-:-:S06]  /*a410*/  IMAD.U32 R4, R3, 0x10000, RZ ;  /* 0x0001000003047824 */ /* 0x000fcc00078e00ff */
[----:B------:R-:W0:Y:S02]  /*a420*/  F2I.U64.TRUNC R4, R4 ;  /* 0x0000000400047311 */ /* 0x000e24000020d800 */
[----:B0-----:R4:W-:Y:S01]  /*a430*/  STG.E.64 desc[UR36][R8.64], R4 ;  /* 0x0000000408007986 */ /* 0x0019e2000c101b24 */
[----:B------:R-:W-:Y:S05]  /*a440*/  BRA `(.L_x_742) ;  /* 0x00000000000c7947 */ /* 0x000fea0003800000 */
.L_x_769:
[----:B------:R-:W-:-:S06]  /*a450*/  IMAD.U32 R3, R3, 0x10000, RZ ;  /* 0x0001000003037824 */ /* 0x000fcc00078e00ff */
[----:B------:R-:W0:Y:S02]  /*a460*/  F2I.FTZ.U32.TRUNC.NTZ R3, R3 ;  /* 0x0000000300037305 */ /* 0x000e24000021f000 */
[----:B0-----:R3:W-:Y:S02]  /*a470*/  STG.E desc[UR36][R8.64], R3 ;  /* 0x0000000308007986 */ /* 0x0017e4000c101924 */
.L_x_742:
[----:B------:R-:W-:-:S07]  /*a480*/  VIADD R17, R17, 0x80 ;  /* 0x0000008011117836 */ /* 0x000fce0000000000 */
.L_x_736:
[----:B------:R-:W-:Y:S05]  /*a490*/  BSYNC.RECONVERGENT B6 ;  /* 0x0000000000067941 */ /* 0x000fea0003800200 */
.L_x_735:
[----:B------:R-:W-:Y:S01]  /*a4a0*/  ISETP.GE.AND P0, PT, R17, R22, PT ;  /* 0x000000161100720c */ /* 0x000fe20003f06270 */
[----:B------:R-:W-:-:S12]  /*a4b0*/  BSSY.RECONVERGENT B6, `(.L_x_773) ;  /* 0x00001f0000067945 */ /* 0x000fd80003800200 */
[----:B------:R-:W-:Y:S05]  /*a4c0*/  @P0 BRA `(.L_x_774) ;  /* 0x0000001c00b80947 */ /* 0x000fea0003800000 */
[----:B------:R-:W5:Y:S01]  /*a4d0*/  LDCU UR4, c[0x0][0x3cc] ;  /* 0x00007980ff0477ac */ /* 0x000f620008000800 */
[----:B01234-:R-:W0:Y:S01]  /*a4e0*/  LDC.64 R8, c[0x0][0x3a0] ;  /* 0x0000e800ff087b82 */ /* 0x01fe220000000a00 */
[----:B------:R-:W-:Y:S01]  /*a4f0*/  IMAD R0, R2, 0x200, R17 ;  /* 0x0000020002007824 */ /* 0x000fe200078e0211 */
[----:B------:R-:W-:-:S03]  /*a500*/  PRMT R4, R19, 0x9910, RZ ;  /* 0x0000991013047816 */ /* 0x000fc600000000ff */
[----:B-----5:R-:W-:Y:S02]  /*a510*/  IMAD R3, R0, UR4, RZ ;  /* 0x0000000400037c24 */ /* 0x020fe4000f8e02ff */
[----:B------:R-:W-:-:S05]  /*a520*/  IMAD.MOV.U32 R0, RZ, RZ, R4 ;  /* 0x000000ffff007224 */ /* 0x000fca00078e0004 */
[----:B------:R-:W-:Y:S02]  /*a530*/  ISETP.GT.AND P1, PT, R0, 0x9, PT ;  /* 0x000000090000780c */ /* 0x000fe40003f24270 */
[----:B0-----:R-:W-:-:S05]  /*a540*/  IADD3 R8, P0, PT, R3, R8, RZ ;  /* 0x0000000803087210 */ /* 0x001fca0007f1e0ff */
        /* <DEDUP_REMOVED lines=14> */
.L_x_778:
[----:B------:R-:W-:-:S06]  /*a630*/  IMAD.U32 R5, R23, 0x10000, RZ ;  /* 0x0001000017057824 */ /* 0x000fcc00078e00ff */
[----:B------:R-:W0:Y:S02]  /*a640*/  F2I.S64.TRUNC R4, R5 ;  /* 0x0000000500047311 */ /* 0x000e24000020d900 */
[----:B0-----:R4:W-:Y:S01]  /*a650*/  STG.E.U8 desc[UR36][R8.64], R4 ;  /* 0x0000000408007986 */ /* 0x0019e2000c101124 */
[----:B------:R-:W-:Y:S05]  /*a660*/  BRA `(.L_x_780) ;  /* 0x0000000c006c7947 */ /* 0x000fea0003800000 */
.L_x_777:
        /* <DEDUP_REMOVED lines=10> */
.L_x_782:
[----:B------:R-:W-:-:S06]  /*a710*/  IMAD.U32 R23, R23, 0x10000, RZ ;  /* 0x0001000017177824 */ /* 0x000fcc00078e00ff */
[----:B------:R-:W0:Y:S02]  /*a720*/  F2I.FTZ.TRUNC.NTZ R23, R23 ;  /* 0x0000001700177305 */ /* 0x000e24000021f100 */
[----:B0-----:R2:W-:Y:S01]  /*a730*/  STG.E desc[UR36][R8.64], R23 ;  /* 0x0000001708007986 */ /* 0x0015e2000c101924 */
[----:B------:R-:W-:Y:S05]  /*a740*/  BRA `(.L_x_780) ;  /* 0x0000000c00347947 */ /* 0x000fea0003800000 */
.L_x_781:
[----:B------:R-:W-:-:S06]  /*a750*/  IMAD.U32 R23, R23, 0x10000, RZ ;  /* 0x0001000017177824 */ /* 0x000fcc00078e00ff */
[----:B------:R-:W0:Y:S02]  /*a760*/  F2I.FTZ.TRUNC.NTZ R23, R23 ;  /* 0x0000001700177305 */ /* 0x000e24000021f100 */
[----:B0-----:R0:W-:Y:S01]  /*a770*/  STG.E.U16 desc[UR36][R8.64], R23 ;  /* 0x0000001708007986 */ /* 0x0011e2000c101524 */
[----:B------:R-:W-:Y:S05]  /*a780*/  BRA `(.L_x_780) ;  /* 0x0000000c00247947 */ /* 0x000fea0003800000 */
.L_x_776:
        /* <DEDUP_REMOVED lines=9> */
.L_x_784:
[----:B------:R-:W-:-:S05]  /*a820*/  IMAD.U32 R0, R23, 0x10000, RZ ;  /* 0x0001000017007824 */ /* 0x000fca00078e00ff */
[----:B------:R-:W-:-:S05]  /*a830*/  F2FP.F16.F32.PACK_AB R0, RZ, R0 ;  /* 0x00000000ff00723e */ /* 0x000fca00000000ff */
[----:B------:R0:W-:Y:S01]  /*a840*/  STG.E.U16 desc[UR36][R8.64], R0 ;  /* 0x0000000008007986 */ /* 0x0001e2000c101524 */
[----:B------:R-:W-:Y:S05]  /*a850*/  BRA `(.L_x_780) ;  /* 0x0000000800f07947 */ /* 0x000fea0003800000 */
.L_x_783:
        /* <DEDUP_REMOVED lines=10> */
.L_x_786:
[----:B------:R-:W-:-:S05]  /*a900*/  IMAD.U32 R23, R23, 0x10000, RZ ;  /* 0x0001000017177824 */ /* 0x000fca00078e00ff */
[----:B------:R-:W-:-:S04]  /*a910*/  F2FP.F16.F32.PACK_AB R3, RZ, R23 ;  /* 0x00000017ff03723e */ /* 0x000fc800000000ff */
[----:B------:R-:W-:-:S05]  /*a920*/  PRMT R3, R3, 0x5410, RZ ;  /* 0x0000541003037816 */ /* 0x000fca00000000ff */
[----:B------:R0:W-:Y:S01]  /*a930*/  STG.E desc[UR36][R8.64], R3 ;  /* 0x0000000308007986 */ /* 0x0001e2000c101924 */
[----:B------:R-:W-:Y:S05]  /*a940*/  BRA `(.L_x_780) ;  /* 0x0000000800b47947 */ /* 0x000fea0003800000 */
.L_x_785:
[----:B------:R-:W-:-:S04]  /*a950*/  IMAD.U32 R4, R23, 0x10000, RZ ;  /* 0x0001000017047824 */ /* 0x000fc800078e00ff */
[----:B------:R-:W-:-:S06]  /*a960*/  FMUL.FTZ R4, R4, 1 ;  /* 0x3f80000004047820 */ /* 0x000fcc0000410000 */
[----:B------:R-:W0:Y:S02]  /*a970*/  F2F.F64.F32 R4, R4 ;  /* 0x0000000400047310 */ /* 0x000e240000201800 */
[----:B0-----:R0:W-:Y:S01]  /*a980*/  STG.E.64 desc[UR36][R8.64], R4 ;  /* 0x0000000408007986 */ /* 0x0011e2000c101b24 */
[----:B------:R-:W-:Y:S05]  /*a990*/  BRA `(.L_x_780) ;  /* 0x0000000800a07947 */ /* 0x000fea0003800000 */
.L_x_775:
[----:B------:R-:W-:-:S13]  /*a9a0*/  ISETP.GT.AND P0, PT, R0, 0x18, PT ;  /* 0x000000180000780c */ /* 0x000fda0003f04270 */
[----:B------:R-:W-:Y:S05]  /*a9b0*/  @!P0 BRA `(.L_x_787) ;  /* 0x0000000400608947 */ /* 0x000fea0003800000 */
        /* <DEDUP_REMOVED lines=12> */
.L_x_790:
        /* <DEDUP_REMOVED lines=17> */
.L_x_793:
[----:B------:R-:W-:-:S04]  /*ab90*/  SHF.R.U32.HI R3, RZ, 0x18, R23 ;  /* 0x00000018ff037819 */ /* 0x000fc80000011617 */
[----:B------:R-:W-:-:S04]  /*aba0*/  LOP3.LUT R0, R0, 0x80, R3, 0xf8, !PT ;  /* 0x0000008000007812 */ /* 0x000fc800078ef803 */
[----:B------:R-:W-:-:S07]  /*abb0*/  PRMT R4, R0, 0x7610, R4 ;  /* 0x0000761000047816 */ /* 0x000fce0000000004 */
.L_x_792:
[----:B------:R-:W-:Y:S05]  /*abc0*/  BSYNC.RECONVERGENT B0 ;  /* 0x0000000000007941 */ /* 0x000fea0003800200 */
.L_x_791:
[----:B------:R0:W-:Y:S01]  /*abd0*/  STG.E.U8 desc[UR36][R8.64], R4 ;  /* 0x0000000408007986 */ /* 0x0001e2000c101124 */
[----:B------:R-:W-:Y:S05]  /*abe0*/  BRA `(.L_x_780) ;  /* 0x00000008000c7947 */ /* 0x000fea0003800000 */
.L_x_789:
        /* <DEDUP_REMOVED lines=17> */
.L_x_796:
[----:B------:R-:W-:-:S04]  /*ad00*/  SHF.R.U32.HI R3, RZ, 0x18, R23 ;  /* 0x00000018ff037819 */ /* 0x000fc80000011617 */
[----:B------:R-:W-:-:S04]  /*ad10*/  LOP3.LUT R0, R0, 0x80, R3, 0xf8, !PT ;  /* 0x0000008000007812 */ /* 0x000fc800078ef803 */
[----:B------:R-:W-:-:S07]  /*ad20*/  PRMT R4, R0, 0x7610, R4 ;  /* 0x0000761000047816 */ /* 0x000fce0000000004 */
.L_x_795:
[----:B------:R-:W-:Y:S05]  /*ad30*/  BSYNC.RECONVERGENT B0 ;  /* 0x0000000000007941 */ /* 0x000fea0003800200 */
.L_x_794:
[----:B------:R0:W-:Y:S01]  /*ad40*/  STG.E.U8 desc[UR36][R8.64], R4 ;  /* 0x0000000408007986 */ /* 0x0001e2000c101124 */
[----:B------:R-:W-:Y:S05]  /*ad50*/  BRA `(.L_x_780) ;  /* 0x0000000400b07947 */ /* 0x000fea0003800000 */
.L_x_788:
[----:B------:R-:W-:-:S13]  /*ad60*/  ISETP.NE.AND P0, PT, R0, 0x1c, PT ;  /* 0x0000001c0000780c */ /* 0x000fda0003f05270 */
[----:B------:R-:W-:Y:S05]  /*ad70*/  @!P0 BRA `(.L_x_797) ;  /* 0x0000000000608947 */ /* 0x000fea0003800000 */
[----:B------:R-:W-:-:S13]  /*ad80*/  ISETP.NE.AND P0, PT, R0, 0x1d, PT ;  /* 0x0000001d0000780c */ /* 0x000fda0003f05270 */
[----:B------:R-:W-:Y:S05]  /*ad90*/  @!P0 BRA `(.L_x_798) ;  /* 0x0000000000488947 */ /* 0x000fea0003800000 */
[----:B------:R-:W-:-:S13]  /*ada0*/  ISETP.NE.AND P0, PT, R0, 0x2c, PT ;  /* 0x0000002c0000780c */ /* 0x000fda0003f05270 */
[----:B------:R-:W-:Y:S05]  /*adb0*/  @P0 BRA `(.L_x_779) ;  /* 0x0000000000bc0947 */ /* 0x000fea0003800000 */
        /* <DEDUP_REMOVED lines=16> */
.L_x_798:
[----:B------:R-:W-:-:S06]  /*aec0*/  IMAD.U32 R4, R23, 0x10000, RZ ;  /* 0x0001000017047824 */ /* 0x000fcc00078e00ff */
[----:B------:R-:W0:Y:S02]  /*aed0*/  F2I.U64.TRUNC R4, R4 ;  /* 0x0000000400047311 */ /* 0x000e24000020d800 */
[----:B0-----:R0:W-:Y:S01]  /*aee0*/  STG.E.64 desc[UR36][R8.64], R4 ;  /* 0x0000000408007986 */ /* 0x0011e2000c101b24 */
[----:B------:R-:W-:Y:S05]  /*aef0*/  BRA `(.L_x_780) ;  /* 0x0000000400487947 */ /* 0x000fea0003800000 */
.L_x_797:
[----:B------:R-:W-:-:S06]  /*af00*/  IMAD.U32 R23, R23, 0x10000, RZ ;  /* 0x0001000017177824 */ /* 0x000fcc00078e00ff */
[----:B------:R-:W0:Y:S02]  /*af10*/  F2I.FTZ.U32.TRUNC.NTZ R23, R23 ;  /* 0x0000001700177305 */ /* 0x000e24000021f000 */
[----:B0-----:R0:W-:Y:S01]  /*af20*/  STG.E desc[UR36][R8.64], R23 ;  /* 0x0000001708007986 */ /* 0x0011e2000c101924 */
[----:B------:R-:W-:Y:S05]  /*af30*/  BRA `(.L_x_780) ;  /* 0x0000000400387947 */ /* 0x000fea0003800000 */
.L_x_787:
        /* <DEDUP_REMOVED lines=11> */
.L_x_800:
[----:B------:R-:W-:Y:S01]  /*aff0*/  IMAD.U32 R23, R23, 0x10000, RZ ;  /* 0x0001000017177824 */ /* 0x000fe200078e00ff */
[----:B------:R-:W-:-:S03]  /*b000*/  CS2R R6, SRZ ;  /* 0x0000000000067805 */ /* 0x000fc6000001ff00 */
[----:B------:R-:W-:-:S06]  /*b010*/  FMUL.FTZ R4, R23, 1 ;  /* 0x3f80000017047820 */ /* 0x000fcc0000410000 */
[----:B------:R-:W0:Y:S02]  /*b020*/  F2F.F64.F32 R4, R4 ;  /* 0x0000000400047310 */ /* 0x000e240000201800 */
[----:B0-----:R0:W-:Y:S01]  /*b030*/  STG.E.128 desc[UR36][R8.64], R4 ;  /* 0x0000000408007986 */ /* 0x0011e2000c101d24 */
[----:B------:R-:W-:Y:S05]  /*b040*/  BRA `(.L_x_780) ;  /* 0x0000000000f47947 */ /* 0x000fea0003800000 */
.L_x_799:
[----:B------:R-:W-:-:S13]  /*b050*/  ISETP.NE.AND P0, PT, R0, 0xf, PT ;  /* 0x0000000f0000780c */ /* 0x000fda0003f05270 */
[----:B------:R-:W-:Y:S05]  /*b060*/  @!P0 BRA `(.L_x_801) ;  /* 0x0000000000e88947 */ /* 0x000fea0003800000 */
[----:B------:R-:W-:-:S13]  /*b070*/  ISETP.NE.AND P0, PT, R0, 0x17, PT ;  /* 0x000000170000780c */ /* 0x000fda0003f05270 */
[----:B------:R-:W-:Y:S05]  /*b080*/  @!P0 BRA `(.L_x_802) ;  /* 0x0000000000908947 */ /* 0x000fea0003800000 */
[----:B------:R-:W-:-:S13]  /*b090*/  ISETP.NE.AND P0, PT, R0, 0x18, PT ;  /* 0x000000180000780c */ /* 0x000fda0003f05270 */
[----:B------:R-:W-:Y:S05]  /*b0a0*/  @!P0 BRA `(.L_x_803) ;  /* 0x0000000000448947 */ /* 0x000fea0003800000 */
.L_x_779:
        /* <DEDUP_REMOVED lines=16> */
.L_x_804:
[----:B------:R-:W-:Y:S05]  /*b1b0*/  BRA `(.L_x_780) ;  /* 0x0000000000987947 */ /* 0x000fea0003800000 */
.L_x_803:
        /* <DEDUP_REMOVED lines=13> */
.L_x_806:
[----:B------:R-:W-:Y:S05]  /*b290*/  BSYNC.RECONVERGENT B0 ;  /* 0x0000000000007941 */ /* 0x000fea0003800200 */
.L_x_805:
[----:B------:R-:W-:-:S05]  /*b2a0*/  LOP3.LUT R3, R0, 0x80, R3, 0xf8, !PT ;  /* 0x0000008000037812 */ /* 0x000fca00078ef803 */
[----:B------:R0:W-:Y:S01]  /*b2b0*/  STG.E.U8 desc[UR36][R8.64], R3 ;  /* 0x0000000308007986 */ /* 0x0001e2000c101124 */
[----:B------:R-:W-:Y:S05]  /*b2c0*/  BRA `(.L_x_780) ;  /* 0x0000000000547947 */ /* 0x000fea0003800000 */
.L_x_802:
        /* <DEDUP_REMOVED lines=12> */
.L_x_808:
[----:B------:R-:W-:Y:S01]  /*b390*/  IMAD.MOV.U32 R0, RZ, RZ, 0x7f ;  /* 0x0000007fff007424 */ /* 0x000fe200078e00ff */
[----:B------:R-:W-:-:S04]  /*b3a0*/  ISETP.GT.U32.AND P0, PT, R4, 0x7f800000, PT ;  /* 0x7f8000000400780c */ /* 0x000fc80003f04070 */
[----:B------:R-:W-:-:S09]  /*b3b0*/  SEL R0, R0, 0x7c, P0 ;  /* 0x0000007c00007807 */ /* 0x000fd20000000000 */
.L_x_809:
[----:B------:R-:W-:Y:S05]  /*b3c0*/  BSYNC.RECONVERGENT B0 ;  /* 0x0000000000007941 */ /* 0x000fea0003800200 */
.L_x_807:
[----:B------:R-:W-:-:S04]  /*b3d0*/  SHF.R.U32.HI R3, RZ, 0x18, R3 ;  /* 0x00000018ff037819 */ /* 0x000fc80000011603 */
[----:B------:R-:W-:-:S05]  /*b3e0*/  LOP3.LUT R3, R0, 0x80, R3, 0xf8, !PT ;  /* 0x0000008000037812 */ /* 0x000fca00078ef803 */
[----:B------:R0:W-:Y:S01]  /*b3f0*/  STG.E.U8 desc[UR36][R8.64], R3 ;  /* 0x0000000308007986 */ /* 0x0001e2000c101124 */
[----:B------:R-:W-:Y:S05]  /*b400*/  BRA `(.L_x_780) ;  /* 0x0000000000047947 */ /* 0x000fea0003800000 */
.L_x_801:
[----:B------:R0:W-:Y:S02]  /*b410*/  STG.E.U16 desc[UR36][R8.64], R23 ;  /* 0x0000001708007986 */ /* 0x0001e4000c101524 */
.L_x_780:
[----:B------:R-:W-:-:S05]  /*b420*/  VIADD R17, R17, 0x80 ;  /* 0x0000008011117836 */ /* 0x000fca0000000000 */
[----:B------:R-:W-:-:S13]  /*b430*/  ISETP.GE.AND P0, PT, R17, R22, PT ;  /* 0x000000161100720c */ /* 0x000fda0003f06270 */
        /* <DEDUP_REMOVED lines=19> */
[----:B------:R-:W-:-:S04]  /*b570*/  IMAD.U32 R16, R16, 0x10000, RZ ;  /* 0x0001000010107824 */ /* 0x000fc800078e00ff */
[----:B------:R-:W0:Y:S02]  /*b580*/  F2I.FTZ.TRUNC.NTZ R3, R16 ;  /* 0x0000001000037305 */ /* 0x000e24000021f100 */
[----:B0-----:R0:W-:Y:S01]  /*b590*/  STG.E.U8 desc[UR36][R8.64], R3 ;  /* 0x0000000308007986 */ /* 0x0011e2000c101124 */
[----:B------:R-:W-:Y:S05]  /*b5a0*/  BRA `(.L_x_815) ;  /* 0x0000000c007c7947 */ /* 0x000fea0003800000 */
.L_x_813:
[----:B------:R-:W-:-:S06]  /*b5b0*/  IMAD.U32 R5, R16, 0x10000, RZ ;  /* 0x0001000010057824 */ /* 0x000fcc00078e00ff */
[----:B------:R-:W0:Y:S02]  /*b5c0*/  F2I.S64.TRUNC R4, R5 ;  /* 0x0000000500047311 */ /* 0x000e24000020d900 */
[----:B0-----:R0:W-:Y:S01]  /*b5d0*/  STG.E.U8 desc[UR36][R8.64], R4 ;  /* 0x0000000408007986 */ /* 0x0011e2000c101124 */
[----:B------:R-:W-:Y:S05]  /*b5e0*/  BRA `(.L_x_815) ;  /* 0x0000000c006c7947 */ /* 0x000fea0003800000 */
.L_x_812:
        /* <DEDUP_REMOVED lines=10> */
.L_x_817:
[----:B------:R-:W-:-:S04]  /*b690*/  IMAD.U32 R16, R16, 0x10000, RZ ;  /* 0x0001000010107824 */ /* 0x000fc800078e00ff */
[----:B------:R-:W0:Y:S02]  /*b6a0*/  F2I.FTZ.TRUNC.NTZ R3, R16 ;  /* 0x0000001000037305 */ /* 0x000e24000021f100 */
[----:B0-----:R0:W-:Y:S01]  /*b6b0*/  STG.E desc[UR36][R8.64], R3 ;  /* 0x0000000308007986 */ /* 0x0011e2000c101924 */
[----:B------:R-:W-:Y:S05]  /*b6c0*/  BRA `(.L_x_815) ;  /* 0x0000000c00347947 */ /* 0x000fea0003800000 */
.L_x_816:
[----:B------:R-:W-:-:S04]  /*b6d0*/  IMAD.U32 R16, R16, 0x10000, RZ ;  /* 0x0001000010107824 */ /* 0x000fc800078e00ff */
[----:B------:R-:W0:Y:S02]  /*b6e0*/  F2I.FTZ.TRUNC.NTZ R3, R16 ;  /* 0x0000001000037305 */ /* 0x000e24000021f100 */
[----:B0-----:R0:W-:Y:S01]  /*b6f0*/  STG.E.U16 desc[UR36][R8.64], R3 ;  /* 0x0000000308007986 */ /* 0x0011e2000c101524 */
[----:B------:R-:W-:Y:S05]  /*b700*/  BRA `(.L_x_815) ;  /* 0x0000000c00247947 */ /* 0x000fea0003800000 */
.L_x_811:
        /* <DEDUP_REMOVED lines=9> */
.L_x_819:
[----:B------:R-:W-:-:S05]  /*b7a0*/  IMAD.U32 R0, R16, 0x10000, RZ ;  /* 0x0001000010007824 */ /* 0x000fca00078e00ff */
[----:B------:R-:W-:-:S05]  /*b7b0*/  F2FP.F16.F32.PACK_AB R0, RZ, R0 ;  /* 0x00000000ff00723e */ /* 0x000fca00000000ff */
[----:B------:R0:W-:Y:S01]  /*b7c0*/  STG.E.U16 desc[UR36][R8.64], R0 ;  /* 0x0000000008007986 */ /* 0x0001e2000c101524 */
[----:B------:R-:W-:Y:S05]  /*b7d0*/  BRA `(.L_x_815) ;  /* 0x0000000800f07947 */ /* 0x000fea0003800000 */
.L_x_818:
        /* <DEDUP_REMOVED lines=10> */
.L_x_821:
[----:B------:R-:W-:-:S05]  /*b880*/  IMAD.U32 R16, R16, 0x10000, RZ ;  /* 0x0001000010107824 */ /* 0x000fca00078e00ff */
[----:B------:R-:W-:-:S04]  /*b890*/  F2FP.F16.F32.PACK_AB R3, RZ, R16 ;  /* 0x00000010ff03723e */ /* 0x000fc800000000ff */
[----:B------:R-:W-:-:S05]  /*b8a0*/  PRMT R3, R3, 0x5410, RZ ;  /* 0x0000541003037816 */ /* 0x000fca00000000ff */
[----:B------:R0:W-:Y:S01]  /*b8b0*/  STG.E desc[UR36][R8.64], R3 ;  /* 0x0000000308007986 */ /* 0x0001e2000c101924 */
[----:B------:R-:W-:Y:S05]  /*b8c0*/  BRA `(.L_x_815) ;  /* 0x0000000800b47947 */ /* 0x000fea0003800000 */
.L_x_820:
[----:B------:R-:W-:-:S04]  /*b8d0*/  IMAD.U32 R4, R16, 0x10000, RZ ;  /* 0x0001000010047824 */ /* 0x000fc800078e00ff */
[----:B------:R-:W-:-:S06]  /*b8e0*/  FMUL.FTZ R4, R4, 1 ;  /* 0x3f80000004047820 */ /* 0x000fcc0000410000 */
[----:B------:R-:W0:Y:S02]  /*b8f0*/  F2F.F64.F32 R4, R4 ;  /* 0x0000000400047310 */ /* 0x000e240000201800 */
[----:B0-----:R0:W-:Y:S01]  /*b900*/  STG.E.64 desc[UR36][R8.64], R4 ;  /* 0x0000000408007986 */ /* 0x0011e2000c101b24 */
[----:B------:R-:W-:Y:S05]  /*b910*/  BRA `(.L_x_815) ;  /* 0x0000000800a07947 */ /* 0x000fea0003800000 */
.L_x_810:
        /* <DEDUP_REMOVED lines=14> */
.L_x_825:
        /* <DEDUP_REMOVED lines=17> */
.L_x_828:
[----:B------:R-:W-:-:S04]  /*bb10*/  SHF.R.U32.HI R3, RZ, 0x18, R5 ;  /* 0x00000018ff037819 */ /* 0x000fc80000011605 */
[----:B------:R-:W-:-:S04]  /*bb20*/  LOP3.LUT R0, R0, 0x80, R3, 0xf8, !PT ;  /* 0x0000008000007812 */ /* 0x000fc800078ef803 */
[----:B------:R-:W-:-:S07]  /*bb30*/  PRMT R4, R0, 0x7610, R4 ;  /* 0x0000761000047816 */ /* 0x000fce0000000004 */
.L_x_827:
[----:B------:R-:W-:Y:S05]  /*bb40*/  BSYNC.RECONVERGENT B0 ;  /* 0x0000000000007941 */ /* 0x000fea0003800200 */
.L_x_826:
[----:B------:R0:W-:Y:S01]  /*bb50*/  STG.E.U8 desc[UR36][R8.64], R4 ;  /* 0x0000000408007986 */ /* 0x0001e2000c101124 */
[----:B------:R-:W-:Y:S05]  /*bb60*/  BRA `(.L_x_815) ;  /* 0x00000008000c7947 */ /* 0x000fea0003800000 */
.L_x_824:
        /* <DEDUP_REMOVED lines=17> */
.L_x_831:
[----:B------:R-:W-:-:S04]  /*bc80*/  SHF.R.U32.HI R3, RZ, 0x18, R5 ;  /* 0x00000018ff037819 */ /* 0x000fc80000011605 */
[----:B------:R-:W-:-:S04]  /*bc90*/  LOP3.LUT R0, R0, 0x80, R3, 0xf8, !PT ;  /* 0x0000008000007812 */ /* 0x000fc800078ef803 */
[----:B------:R-:W-:-:S07]  /*bca0*/  PRMT R4, R0, 0x7610, R4 ;  /* 0x0000761000047816 */ /* 0x000fce0000000004 */
.L_x_830:
[----:B------:R-:W-:Y:S05]  /*bcb0*/  BSYNC.RECONVERGENT B0 ;  /* 0x0000000000007941 */ /* 0x000fea0003800200 */
.L_x_829:
[----:B------:R3:W-:Y:S01]  /*bcc0*/  STG.E.U8 desc[UR36][R8.64], R4 ;  /* 0x0000000408007986 */ /* 0x0007e2000c101124 */
[----:B------:R-:W-:Y:S05]  /*bcd0*/  BRA `(.L_x_815) ;  /* 0x0000000400b07947 */ /* 0x000fea0003800000 */
.L_x_823:
        /* <DEDUP_REMOVED lines=22> */
.L_x_833:
[----:B------:R-:W-:-:S06]  /*be40*/  IMAD.U32 R4, R16, 0x10000, RZ ;  /* 0x0001000010047824 */ /* 0x000fcc00078e00ff */
[----:B------:R-:W0:Y:S02]  /*be50*/  F2I.U64.TRUNC R4, R4 ;  /* 0x0000000400047311 */ /* 0x000e24000020d800 */
[----:B0-----:R1:W-:Y:S01]  /*be60*/  STG.E.64 desc[UR36][R8.64], R4 ;  /* 0x0000000408007986 */ /* 0x0013e2000c101b24 */
[----:B------:R-:W-:Y:S05]  /*be70*/  BRA `(.L_x_815) ;  /* 0x0000000400487947 */ /* 0x000fea0003800000 */
.L_x_832:
[----:B------:R-:W-:-:S04]  /*be80*/  IMAD.U32 R16, R16, 0x10000, RZ ;  /* 0x0001000010107824 */ /* 0x000fc800078e00ff */
[----:B------:R-:W0:Y:S02]  /*be90*/  F2I.FTZ.U32.TRUNC.NTZ R3, R16 ;  /* 0x0000001000037305 */ /* 0x000e24000021f000 */
[----:B0-----:R2:W-:Y:S01]  /*bea0*/  STG.E desc[UR36][R8.64], R3 ;  /* 0x0000000308007986 */ /* 0x0015e2000c101924 */
[----:B------:R-:W-:Y:S05]  /*beb0*/  BRA `(.L_x_815) ;  /* 0x0000000400387947 */ /* 0x000fea0003800000 */
.L_x_822:
        /* <DEDUP_REMOVED lines=11> */
.L_x_835:
[----:B------:R-:W-:Y:S01]  /*bf70*/  IMAD.U32 R16, R16, 0x10000, RZ ;  /* 0x0001000010107824 */ /* 0x000fe200078e00ff */
[----:B------:R-:W-:-:S03]  /*bf80*/  CS2R R6, SRZ ;  /* 0x0000000000067805 */ /* 0x000fc6000001ff00 */
[----:B------:R-:W-:-:S06]  /*bf90*/  FMUL.FTZ R4, R16, 1 ;  /* 0x3f80000010047820 */ /* 0x000fcc0000410000 */
[----:B------:R-:W0:Y:S02]  /*bfa0*/  F2F.F64.F32 R4, R4 ;  /* 0x0000000400047310 */ /* 0x000e240000201800 */
[----:B0-----:R0:W-:Y:S01]  /*bfb0*/  STG.E.128 desc[UR36][R8.64], R4 ;  /* 0x0000000408007986 */ /* 0x0011e2000c101d24 */
[----:B------:R-:W-:Y:S05]  /*bfc0*/  BRA `(.L_x_815) ;  /* 0x0000000000f47947 */ /* 0x000fea0003800000 */
.L_x_834:
[----:B------:R-:W-:-:S13]  /*bfd0*/  ISETP.NE.AND P0, PT, R0, 0xf, PT ;  /* 0x0000000f0000780c */ /* 0x000fda0003f05270 */
[----:B------:R-:W-:Y:S05]  /*bfe0*/  @!P0 BRA `(.L_x_836) ;  /* 0x0000000000e88947 */ /* 0x000fea0003800000 */
[----:B------:R-:W-:-:S13]  /*bff0*/  ISETP.NE.AND P0, PT, R0, 0x17, PT ;  /* 0x000000170000780c */ /* 0x000fda0003f05270 */
[----:B------:R-:W-:Y:S05]  /*c000*/  @!P0 BRA `(.L_x_837) ;  /* 0x0000000000908947 */ /* 0x000fea0003800000 */
[----:B------:R-:W-:-:S13]  /*c010*/  ISETP.NE.AND P0, PT, R0, 0x18, PT ;  /* 0x000000180000780c */ /* 0x000fda0003f05270 */
[----:B------:R-:W-:Y:S05]  /*c020*/  @!P0 BRA `(.L_x_838) ;  /* 0x0000000000448947 */ /* 0x000fea0003800000 */
.L_x_814:
        /* <DEDUP_REMOVED lines=16> */
.L_x_839:
[----:B------:R-:W-:Y:S05]  /*c130*/  BRA `(.L_x_815) ;  /* 0x0000000000987947 */ /* 0x000fea0003800000 */
.L_x_838:
        /* <DEDUP_REMOVED lines=13> */
.L_x_841:
[----:B------:R-:W-:Y:S05]  /*c210*/  BSYNC.RECONVERGENT B0 ;  /* 0x0000000000007941 */ /* 0x000fea0003800200 */
.L_x_840:
[----:B------:R-:W-:-:S05]  /*c220*/  LOP3.LUT R3, R0, 0x80, R3, 0xf8, !PT ;  /* 0x0000008000037812 */ /* 0x000fca00078ef803 */
[----:B------:R0:W-:Y:S01]  /*c230*/  STG.E.U8 desc[UR36][R8.64], R3 ;  /* 0x0000000308007986 */ /* 0x0001e2000c101124 */
[----:B------:R-:W-:Y:S05]  /*c240*/  BRA `(.L_x_815) ;  /* 0x0000000000547947 */ /* 0x000fea0003800000 */
.L_x_837:
        /* <DEDUP_REMOVED lines=12> */
.L_x_843:
[----:B------:R-:W-:Y:S01]  /*c310*/  IMAD.MOV.U32 R0, RZ, RZ, 0x7f ;  /* 0x0000007fff007424 */ /* 0x000fe200078e00ff */
[----:B------:R-:W-:-:S04]  /*c320*/  ISETP.GT.U32.AND P0, PT, R4, 0x7f800000, PT ;  /* 0x7f8000000400780c */ /* 0x000fc80003f04070 */
[----:B------:R-:W-:-:S09]  /*c330*/  SEL R0, R0, 0x7c, P0 ;  /* 0x0000007c00007807 */ /* 0x000fd20000000000 */
.L_x_844:
[----:B------:R-:W-:Y:S05]  /*c340*/  BSYNC.RECONVERGENT B0 ;  /* 0x0000000000007941 */ /* 0x000fea0003800200 */
.L_x_842:
[----:B------:R-:W-:-:S04]  /*c350*/  SHF.R.U32.HI R3, RZ, 0x18, R3 ;  /* 0x00000018ff037819 */ /* 0x000fc80000011603 */
[----:B------:R-:W-:-:S05]  /*c360*/  LOP3.LUT R3, R0, 0x80, R3, 0xf8, !PT ;  /* 0x0000008000037812 */ /* 0x000fca00078ef803 */
[----:B------:R0:W-:Y:S01]  /*c370*/  STG.E.U8 desc[UR36][R8.64], R3 ;  /* 0x0000000308007986 */ /* 0x0001e2000c101124 */
[----:B------:R-:W-:Y:S05]  /*c380*/  BRA `(.L_x_815) ;  /* 0x0000000000047947 */ /* 0x000fea0003800000 */
.L_x_836:
[----:B------:R0:W-:Y:S02]  /*c390*/  STG.E.U16 desc[UR36][R8.64], R16 ;  /* 0x0000001008007986 */ /* 0x0001e4000c101524 */
.L_x_815:
[----:B------:R-:W-:-:S07]  /*c3a0*/  VIADD R17, R17, 0x80 ;  /* 0x0000008011117836 */ /* 0x000fce0000000000 */
.L_x_774:
[----:B------:R-:W-:Y:S05]  /*c3b0*/  BSYNC.RECONVERGENT B6 ;  /* 0x0000000000067941 */ /* 0x000fea0003800200 */
.L_x_773:
[----:B------:R-:W-:-:S13]  /*c3c0*/  ISETP.GE.AND P0, PT, R17, R22, PT ;  /* 0x000000161100720c */ /* 0x000fda0003f06270 */
[----:B------:R-:W-:Y:S05]  /*c3d0*/  @P0 EXIT ;  /* 0x000000000000094d */ /* 0x000fea0003800000 */
[----:B01234-:R-:W0:Y:S01]  /*c3e0*/  LDC.64 R4, c[0x0][0x3a0] ;  /* 0x0000e800ff047b82 */ /* 0x01fe220000000a00 */
[----:B------:R-:W1:Y:S01]  /*c3f0*/  LDCU UR4, c[0x0][0x3cc] ;  /* 0x00007980ff0477ac */ /* 0x000e620008000800 */
[----:B------:R-:W-:Y:S01]  /*c400*/  PRMT R0, R19, 0x9910, RZ ;  /* 0x0000991013007816 */ /* 0x000fe200000000ff */
[----:B------:R-:W-:-:S03]  /*c410*/  IMAD R2, R2, 0x200, R17 ;  /* 0x0000020002027824 */ /* 0x000fc600078e0211 */
[----:B------:R-:W-:Y:S01]  /*c420*/  ISETP.GT.AND P1, PT, R0, 0x9, PT ;  /* 0x000000090000780c */ /* 0x000fe20003f24270 */
[----:B-1----:R-:W-:-:S05]  /*c430*/  IMAD R3, R2, UR4, RZ ;  /* 0x0000000402037c24 */ /* 0x002fca000f8e02ff */
[----:B0-----:R-:W-:-:S05]  /*c440*/  IADD3 R2, P0, PT, R3, R4, RZ ;  /* 0x0000000403027210 */ /* 0x001fca0007f1e0ff */
[----:B------:R-:W-:Y:S02]  /*c450*/  IMAD.X R3, RZ, RZ, R5, P0 ;  /* 0x000000ffff037224 */ /* 0x000fe400000e0605 */
[----:B------:R-:W-:Y:S06]  /*c460*/  @P1 BRA `(.L_x_845) ;  /* 0x00000004000c1947 */ /* 0x000fec0003800000 */
        /* <DEDUP_REMOVED lines=10> */
[----:B0-----:R-:W-:Y:S01]  /*c510*/  STG.E.U8 desc[UR36][R2.64], R5 ;  /* 0x0000000502007986 */ /* 0x001fe2000c101124 */
[----:B------:R-:W-:Y:S05]  /*c520*/  EXIT ;  /* 0x000000000000794d */ /* 0x000fea0003800000 */
.L_x_848:
[----:B------:R-:W-:-:S06]  /*c530*/  IMAD.U32 R5, R18, 0x10000, RZ ;  /* 0x0001000012057824 */ /* 0x000fcc00078e00ff */
[----:B------:R-:W0:Y:S02]  /*c540*/  F2I.S64.TRUNC R4, R5 ;  /* 0x0000000500047311 */ /* 0x000e24000020d900 */
[----:B0-----:R-:W-:Y:S01]  /*c550*/  STG.E.U8 desc[UR36][R2.64], R4 ;  /* 0x0000000402007986 */ /* 0x001fe2000c101124 */
[----:B------:R-:W-:Y:S05]  /*c560*/  EXIT ;  /* 0x000000000000794d */ /* 0x000fea0003800000 */
.L_x_847:
        /* <DEDUP_REMOVED lines=8> */
[----:B0-----:R-:W-:Y:S01]  /*c5f0*/  STG.E.64 desc[UR36][R2.64], R4 ;  /* 0x0000000402007986 */ /* 0x001fe2000c101b24 */
[----:B------:R-:W-:Y:S05]  /*c600*/  EXIT ;  /* 0x000000000000794d */ /* 0x000fea0003800000 */
.L_x_851:
[----:B------:R-:W-:-:S04]  /*c610*/  IMAD.U32 R18, R18, 0x10000, RZ ;  /* 0x0001000012127824 */ /* 0x000fc800078e00ff */
[----:B------:R-:W0:Y:S02]  /*c620*/  F2I.FTZ.TRUNC.NTZ R5, R18 ;  /* 0x0000001200057305 */ /* 0x000e24000021f100 */
[----:B0-----:R-:W-:Y:S01]  /*c630*/  STG.E desc[UR36][R2.64], R5 ;  /* 0x0000000502007986 */ /* 0x001fe2000c101924 */
[----:B------:R-:W-:Y:S05]  /*c640*/  EXIT ;  /* 0x000000000000794d */ /* 0x000fea0003800000 */
.L_x_850:
[----:B------:R-:W-:-:S04]  /*c650*/  IMAD.U32 R18, R18, 0x10000, RZ ;  /* 0x0001000012127824 */ /* 0x000fc800078e00ff */
[----:B------:R-:W0:Y:S02]  /*c660*/  F2I.FTZ.TRUNC.NTZ R5, R18 ;  /* 0x0000001200057305 */ /* 0x000e24000021f100 */
[----:B0-----:R-:W-:Y:S01]  /*c670*/  STG.E.U16 desc[UR36][R2.64], R5 ;  /* 0x0000000502007986 */ /* 0x001fe2000c101524 */
[----:B------:R-:W-:Y:S05]  /*c680*/  EXIT ;  /* 0x000000000000794d */ /* 0x000fea0003800000 */
.L_x_846:
[----:B------:R-:W-:-:S13]  /*c690*/  ISETP.GT.AND P0, PT, R0, 0x6, PT ;  /* 0x000000060000780c */ /* 0x000fda0003f04270 */
[----:B------:R-:W-:Y:S05]  /*c6a0*/  @P0 BRA `(.L_x_852) ;  /* 0x00000000002c0947 */ /* 0x000fea0003800000 */
[----:B------:R-:W-:-:S13]  /*c6b0*/  ISETP.NE.AND P0, PT, R0, 0x5, PT ;  /* 0x000000050000780c */ /* 0x000fda0003f05270 */
[----:B------:R-:W-:Y:S05]  /*c6c0*/  @!P0 BRA `(.L_x_853) ;  /* 0x0000000000148947 */ /* 0x000fea0003800000 */
[----:B------:R-:W-:-:S13]  /*c6d0*/  ISETP.NE.AND P0, PT, R0, 0x6, PT ;  /* 0x000000060000780c */ /* 0x000fda0003f05270 */
[----:B------:R-:W-:Y:S05]  /*c6e0*/  @P0 BRA `(.L_x_849) ;  /* 0x0000000800300947 */ /* 0x000fea0003800000 */
[----:B------:R-:W-:-:S05]  /*c6f0*/  IMAD.U32 R5, R18, 0x10000, RZ ;  /* 0x0001000012057824 */ /* 0x000fca00078e00ff */
[----:B------:R-:W-:Y:S01]  /*c700*/  STG.E desc[UR36][R2.64], R5 ;  /* 0x0000000502007986 */ /* 0x000fe2000c101924 */
[----:B------:R-:W-:Y:S05]  /*c710*/  EXIT ;  /* 0x000000000000794d */ /* 0x000fea0003800000 */
.L_x_853:
[----:B------:R-:W-:-:S05]  /*c720*/  IMAD.U32 R0, R18, 0x10000, RZ ;  /* 0x0001000012007824 */ /* 0x000fca00078e00ff */
[----:B------:R-:W-:-:S05]  /*c730*/  F2FP.F16.F32.PACK_AB R0, RZ, R0 ;  /* 0x00000000ff00723e */ /* 0x000fca00000000ff */
[----:B------:R-:W-:Y:S01]  /*c740*/  STG.E.U16 desc[UR36][R2.64], R0 ;  /* 0x0000000002007986 */ /* 0x000fe2000c101524 */
[----:B------:R-:W-:Y:S05]  /*c750*/  EXIT ;  /* 0x000000000000794d */ /* 0x000fea0003800000 */
.L_x_852:
        /* <DEDUP_REMOVED lines=8> */
[----:B------:R-:W-:Y:S01]  /*c7e0*/  STG.E.64 desc[UR36][R2.64], R18 ;  /* 0x0000001202007986 */ /* 0x000fe2000c101b24 */
[----:B------:R-:W-:Y:S05]  /*c7f0*/  EXIT ;  /* 0x000000000000794d */ /* 0x000fea0003800000 */
.L_x_855:
[----:B------:R-:W-:-:S05]  /*c800*/  IMAD.U32 R18, R18, 0x10000, RZ ;  /* 0x0001000012127824 */ /* 0x000fca00078e00ff */
[----:B------:R-:W-:-:S04]  /*c810*/  F2FP.F16.F32.PACK_AB R5, RZ, R18 ;  /* 0x00000012ff05723e */ /* 0x000fc800000000ff */
[----:B------:R-:W-:-:S05]  /*c820*/  PRMT R5, R5, 0x5410, RZ ;  /* 0x0000541005057816 */ /* 0x000fca00000000ff */
[----:B------:R-:W-:Y:S01]  /*c830*/  STG.E desc[UR36][R2.64], R5 ;  /* 0x0000000502007986 */ /* 0x000fe2000c101924 */
[----:B------:R-:W-:Y:S05]  /*c840*/  EXIT ;  /* 0x000000000000794d */ /* 0x000fea0003800000 */
.L_x_854:
[----:B------:R-:W-:-:S04]  /*c850*/  IMAD.U32 R4, R18, 0x10000, RZ ;  /* 0x0001000012047824 */ /* 0x000fc800078e00ff */
[----:B------:R-:W-:-:S06]  /*c860*/  FMUL.FTZ R4, R4, 1 ;  /* 0x3f80000004047820 */ /* 0x000fcc0000410000 */
[----:B------:R-:W0:Y:S02]  /*c870*/  F2F.F64.F32 R4, R4 ;  /* 0x0000000400047310 */ /* 0x000e240000201800 */
[----:B0-----:R-:W-:Y:S01]  /*c880*/  STG.E.64 desc[UR36][R2.64], R4 ;  /* 0x0000000402007986 */ /* 0x001fe2000c101b24 */
[----:B------:R-:W-:Y:S05]  /*c890*/  EXIT ;  /* 0x000000000000794d */ /* 0x000fea0003800000 */
.L_x_845:
        /* <DEDUP_REMOVED lines=12> */
[----:B0-----:R-:W-:Y:S01]  /*c960*/  STG.E.U16 desc[UR36][R2.64], R5 ;  /* 0x0000000502007986 */ /* 0x001fe2000c101524 */
[----:B------:R-:W-:Y:S05]  /*c970*/  EXIT ;  /* 0x000000000000794d */ /* 0x000fea0003800000 */
.L_x_859:
        /* <DEDUP_REMOVED lines=18> */
.L_x_862:
[----:B------:R-:W-:-:S04]  /*caa0*/  SHF.R.U32.HI R5, RZ, 0x18, R5 ;  /* 0x00000018ff057819 */ /* 0x000fc80000011605 */
[----:B------:R-:W-:-:S07]  /*cab0*/  LOP3.LUT R0, R0, 0x80, R5, 0xf8, !PT ;  /* 0x0000008000007812 */ /* 0x000fce00078ef805 */
.L_x_861:
[----:B------:R-:W-:Y:S05]  /*cac0*/  BSYNC.RECONVERGENT B0 ;  /* 0x0000000000007941 */ /* 0x000fea0003800200 */
.L_x_860:
[----:B------:R-:W-:Y:S01]  /*cad0*/  STG.E.U8 desc[UR36][R2.64], R0 ;  /* 0x0000000002007986 */ /* 0x000fe2000c101124 */
[----:B------:R-:W-:Y:S05]  /*cae0*/  EXIT ;  /* 0x000000000000794d */ /* 0x000fea0003800000 */
.L_x_858:
        /* <DEDUP_REMOVED lines=18> */
.L_x_865:
[----:B------:R-:W-:-:S04]  /*cc10*/  SHF.R.U32.HI R5, RZ, 0x18, R5 ;  /* 0x00000018ff057819 */ /* 0x000fc80000011605 */
[----:B------:R-:W-:-:S07]  /*cc20*/  LOP3.LUT R0, R0, 0x80, R5, 0xf8, !PT ;  /* 0x0000008000007812 */ /* 0x000fce00078ef805 */
.L_x_864:
[----:B------:R-:W-:Y:S05]  /*cc30*/  BSYNC.RECONVERGENT B0 ;  /* 0x0000000000007941 */ /* 0x000fea0003800200 */
.L_x_863:
[----:B------:R-:W-:Y:S01]  /*cc40*/  STG.E.U8 desc[UR36][R2.64], R0 ;  /* 0x0000000002007986 */ /* 0x000fe2000c101124 */
[----:B------:R-:W-:Y:S05]  /*cc50*/  EXIT ;  /* 0x000000000000794d */ /* 0x000fea0003800000 */
.L_x_857:
        /* <DEDUP_REMOVED lines=20> */
[----:B------:R-:W-:Y:S01]  /*cda0*/  STG.E.U8 desc[UR36][R2.64], R5 ;  /* 0x0000000502007986 */ /* 0x000fe2000c101124 */
[----:B------:R-:W-:Y:S05]  /*cdb0*/  EXIT ;  /* 0x000000000000794d */ /* 0x000fea0003800000 */
.L_x_867:
[----:B------:R-:W-:-:S06]  /*cdc0*/  IMAD.U32 R4, R18, 0x10000, RZ ;  /* 0x0001000012047824 */ /* 0x000fcc00078e00ff */
[----:B------:R-:W0:Y:S02]  /*cdd0*/  F2I.U64.TRUNC R4, R4 ;  /* 0x0000000400047311 */ /* 0x000e24000020d800 */
[----:B0-----:R-:W-:Y:S01]  /*cde0*/  STG.E.64 desc[UR36][R2.64], R4 ;  /* 0x0000000402007986 */ /* 0x001fe2000c101b24 */
[----:B------:R-:W-:Y:S05]  /*cdf0*/  EXIT ;  /* 0x000000000000794d */ /* 0x000fea0003800000 */
.L_x_866:
[----:B------:R-:W-:-:S04]  /*ce00*/  IMAD.U32 R18, R18, 0x10000, RZ ;  /* 0x0001000012127824 */ /* 0x000fc800078e00ff */
[----:B------:R-:W0:Y:S02]  /*ce10*/  F2I.FTZ.U32.TRUNC.NTZ R5, R18 ;  /* 0x0000001200057305 */ /* 0x000e24000021f000 */
[----:B0-----:R-:W-:Y:S01]  /*ce20*/  STG.E desc[UR36][R2.64], R5 ;  /* 0x0000000502007986 */ /* 0x001fe2000c101924 */
[----:B------:R-:W-:Y:S05]  /*ce30*/  EXIT ;  /* 0x000000000000794d */ /* 0x000fea0003800000 */
.L_x_856:
        /* <DEDUP_REMOVED lines=9> */
[----:B------:R-:W-:Y:S01]  /*ced0*/  STG.E.U8 desc[UR36][R2.64], R5 ;  /* 0x0000000502007986 */ /* 0x000fe2000c101124 */
[----:B------:R-:W-:Y:S05]  /*cee0*/  EXIT ;  /* 0x000000000000794d */ /* 0x000fea0003800000 */
.L_x_869:
[----:B------:R-:W-:Y:S01]  /*cef0*/  IMAD.U32 R18, R18, 0x10000, RZ ;  /* 0x0001000012127824 */ /* 0x000fe200078e00ff */
[----:B------:R-:W-:-:S03]  /*cf00*/  CS2R R6, SRZ ;  /* 0x0000000000067805 */ /* 0x000fc6000001ff00 */
[----:B------:R-:W-:-:S06]  /*cf10*/  FMUL.FTZ R4, R18, 1 ;  /* 0x3f80000012047820 */ /* 0x000fcc0000410000 */
[----:B------:R-:W0:Y:S02]  /*cf20*/  F2F.F64.F32 R4, R4 ;  /* 0x0000000400047310 */ /* 0x000e240000201800 */
[----:B0-----:R-:W-:Y:S01]  /*cf30*/  STG.E.128 desc[UR36][R2.64], R4 ;  /* 0x0000000402007986 */ /* 0x001fe2000c101d24 */
[----:B------:R-:W-:Y:S05]  /*cf40*/  EXIT ;  /* 0x000000000000794d */ /* 0x000fea0003800000 */
.L_x_868:
[----:B------:R-:W-:-:S13]  /*cf50*/  ISETP.NE.AND P0, PT, R0, 0xf, PT ;  /* 0x0000000f0000780c */ /* 0x000fda0003f05270 */
[----:B------:R-:W-:Y:S05]  /*cf60*/  @!P0 BRA `(.L_x_870) ;  /* 0x0000000000e88947 */ /* 0x000fea0003800000 */
[----:B------:R-:W-:-:S13]  /*cf70*/  ISETP.NE.AND P0, PT, R0, 0x17, PT ;  /* 0x000000170000780c */ /* 0x000fda0003f05270 */
[----:B------:R-:W-:Y:S05]  /*cf80*/  @!P0 BRA `(.L_x_871) ;  /* 0x0000000000908947 */ /* 0x000fea0003800000 */
[----:B------:R-:W-:-:S13]  /*cf90*/  ISETP.NE.AND P0, PT, R0, 0x18, PT ;  /* 0x000000180000780c */ /* 0x000fda0003f05270 */
[----:B------:R-:W-:Y:S05]  /*cfa0*/  @!P0 BRA `(.L_x_872) ;  /* 0x0000000000448947 */ /* 0x000fea0003800000 */
.L_x_849:
        /* <DEDUP_REMOVED lines=12> */
[----:B----4-:R-:W-:Y:S02]  /*d070*/  IMAD.U32 R10, RZ, RZ, UR8 ;  /* 0x00000008ff0a7e24 */ /* 0x010fe4000f8e00ff */
[----:B-1----:R-:W-:-:S07]  /*d080*/  IMAD.U32 R11, RZ, RZ, UR9 ;  /* 0x00000009ff0b7e24 */ /* 0x002fce000f8e00ff */
[----:B------:R-:W-:-:S07]  /*d090*/  LEPC R20, `(.L_x_873) ;  /* 0x000000001014794e */ /* 0x000fce0000000000 */
[----:B--2---:R-:W-:Y:S05]  /*d0a0*/  CALL.ABS.NOINC R2 ;  /* 0x0000000002007343 */ /* 0x004fea0003c00000 */
.L_x_873:
[----:B------:R-:W-:Y:S05]  /*d0b0*/  EXIT ;  /* 0x000000000000794d */ /* 0x000fea0003800000 */
.L_x_872:
        /* <DEDUP_REMOVED lines=13> */
.L_x_875:
[----:B------:R-:W-:Y:S05]  /*d190*/  BSYNC.RECONVERGENT B0 ;  /* 0x0000000000007941 */ /* 0x000fea0003800200 */
.L_x_874:
[----:B------:R-:W-:-:S05]  /*d1a0*/  LOP3.LUT R5, R0, 0x80, R5, 0xf8, !PT ;  /* 0x0000008000057812 */ /* 0x000fca00078ef805 */
[----:B------:R-:W-:Y:S01]  /*d1b0*/  STG.E.U8 desc[UR36][R2.64], R5 ;  /* 0x0000000502007986 */ /* 0x000fe2000c101124 */
[----:B------:R-:W-:Y:S05]  /*d1c0*/  EXIT ;  /* 0x000000000000794d */ /* 0x000fea0003800000 */
.L_x_871:
        /* <DEDUP_REMOVED lines=12> */
.L_x_877:
[----:B------:R-:W-:Y:S01]  /*d290*/  IMAD.MOV.U32 R0, RZ, RZ, 0x7f ;  /* 0x0000007fff007424 */ /* 0x000fe200078e00ff */
[----:B------:R-:W-:-:S04]  /*d2a0*/  ISETP.GT.U32.AND P0, PT, R4, 0x7f800000, PT ;  /* 0x7f8000000400780c */ /* 0x000fc80003f04070 */
[----:B------:R-:W-:-:S09]  /*d2b0*/  SEL R0, R0, 0x7c, P0 ;  /* 0x0000007c00007807 */ /* 0x000fd20000000000 */
.L_x_878:
[----:B------:R-:W-:Y:S05]  /*d2c0*/  BSYNC.RECONVERGENT B0 ;  /* 0x0000000000007941 */ /* 0x000fea0003800200 */
.L_x_876:
[----:B------:R-:W-:-:S04]  /*d2d0*/  SHF.R.U32.HI R5, RZ, 0x18, R5 ;  /* 0x00000018ff057819 */ /* 0x000fc80000011605 */
[----:B------:R-:W-:-:S05]  /*d2e0*/  LOP3.LUT R5, R0, 0x80, R5, 0xf8, !PT ;  /* 0x0000008000057812 */ /* 0x000fca00078ef805 */
[----:B------:R-:W-:Y:S01]  /*d2f0*/  STG.E.U8 desc[UR36][R2.64], R5 ;  /* 0x0000000502007986 */ /* 0x000fe2000c101124 */
[----:B------:R-:W-:Y:S05]  /*d300*/  EXIT ;  /* 0x000000000000794d */ /* 0x000fea0003800000 */
.L_x_870:
[----:B------:R-:W-:Y:S01]  /*d310*/  STG.E.U16 desc[UR36][R2.64], R18 ;  /* 0x0000001202007986 */ /* 0x000fe2000c101524 */
[----:B------:R-:W-:Y:S05]  /*d320*/  EXIT ;  /* 0x000000000000794d */ /* 0x000fea0003800000 */
.L_x_879:
        /* <DEDUP_REMOVED lines=13> */
.L_x_7338:


//--------------------- .text._ZN2at6native18elementwise_kernelILi128ELi4EZNS0_22gpu_kernel_impl_nocastIZZZNS0_60_GLOBAL__N__171e0b9f_22_ActivationEluKernel_cu_1520ed90_290019elu_backward_kernelERNS_18TensorIteratorBaseERKN3c106ScalarES9_S9_bENKUlvE_clEvENKUlvE2_clEvEUlNS6_8BFloat16ESC_E_EEvS5_RKT_EUliE_EEviT1_ --------------------------
	.section	.text._ZN2at6native18elementwise_kernelILi128ELi4EZNS0_22gpu_kernel_impl_nocastIZZZNS0_60_GLOBAL__N__171e0b9f_22_ActivationEluKernel_cu_1520ed90_290019elu_backward_kernelERNS_18TensorIteratorBaseERKN3c106ScalarES9_S9_bENKUlvE_clEvENKUlvE2_clEvEUlNS6_8BFloat16ESC_E_EEvS5_RKT_EUliE_EEviT1_,"ax",@progbits
	.align	128
        .global         _ZN2at6native18elementwise_kernelILi128ELi4EZNS0_22gpu_kernel_impl_nocastIZZZNS0_60_GLOBAL__N__171e0b9f_22_ActivationEluKernel_cu_1520ed90_290019elu_backward_kernelERNS_18TensorIteratorBaseERKN3c106ScalarES9_S9_bENKUlvE_clEvENKUlvE2_clEvEUlNS6_8BFloat16ESC_E_EEvS5_RKT_EUliE_EEviT1_
        .type           _ZN2at6native18elementwise_kernelILi128ELi4EZNS0_22gpu_kernel_impl_nocastIZZZNS0_60_GLOBAL__N__171e0b9f_22_ActivationEluKernel_cu_1520ed90_290019elu_backward_kernelERNS_18TensorIteratorBaseERKN3c106ScalarES9_S9_bENKUlvE_clEvENKUlvE2_clEvEUlNS6_8BFloat16ESC_E_EEvS5_RKT_EUliE_EEviT1_,@function
        .size           _ZN2at6native18elementwise_kernelILi128ELi4EZNS0_22gpu_kernel_impl_nocastIZZZNS0_60_GLOBAL__N__171e0b9f_22_ActivationEluKernel_cu_1520ed90_290019elu_backward_kernelERNS_18TensorIteratorBaseERKN3c106ScalarES9_S9_bENKUlvE_clEvENKUlvE2_clEvEUlNS6_8BFloat16ESC_E_EEvS5_RKT_EUliE_EEviT1_,(.L_x_7339 - _ZN2at6native18elementwise_kernelILi128ELi4EZNS0_22gpu_kernel_impl_nocastIZZZNS0_60_GLOBAL__N__171e0b9f_22_ActivationEluKernel_cu_1520ed90_290019elu_backward_kernelERNS_18TensorIteratorBaseERKN3c106ScalarES9_S9_bENKUlvE_clEvENKUlvE2_clEvEUlNS6_8BFloat16ESC_E_EEvS5_RKT_EUliE_EEviT1_)
        .other          _ZN2at6native18elementwise_kernelILi128ELi4EZNS0_22gpu_kernel_impl_nocastIZZZNS0_60_GLOBAL__N__171e0b9f_22_ActivationEluKernel_cu_1520ed90_290019elu_backward_kernelERNS_18TensorIteratorBaseERKN3c106ScalarES9_S9_bENKUlvE_clEvENKUlvE2_clEvEUlNS6_8BFloat16ESC_E_EEvS5_RKT_EUliE_EEviT1_,@"STO_CUDA_ENTRY STV_DEFAULT"
_ZN2at6native18elementwise_kernelILi128ELi4EZNS0_22gpu_kernel_impl_nocastIZZZNS0_60_GLOBAL__N__171e0b9f_22_ActivationEluKernel_cu_1520ed90_290019elu_backward_kernelERNS_18TensorIteratorBaseERKN3c106ScalarES9_S9_bENKUlvE_clEvENKUlvE2_clEvEUlNS6_8BFloat16ESC_E_EEvS5_RKT_EUliE_EEviT1_:
.text._ZN2at6native18elementwise_kernelILi128ELi4EZNS0_22gpu_kernel_impl_nocastIZZZNS0_60_GLOBAL__N__171e0b9f_22_ActivationEluKernel_cu_1520ed90_290019elu_backward_kernelERNS_18TensorIteratorBaseERKN3c106ScalarES9_S9_bENKUlvE_clEvENKUlvE2_clEvEUlNS6_8BFloat16ESC_E_EEvS5_RKT_EUliE_EEviT1_:
[----:B------:R-:W-:Y:S08]  /*0000*/  LDC R1, c[0x0][0x37c] ;  /* 0x0000df00ff017b82 */ /* 0x000ff00000000800 */
[----:B------:R-:W0:Y:S01]  /*0010*/  LDC R0, c[0x0][0x388] ;  /* 0x0000e200ff007b82 */ /* 0x000e220000000800 */
[----:B------:R-:W1:Y:S01]  /*0020*/  S2R R3, SR_TID.X ;  /* 0x0000000000037919 */ /* 0x000e620000002100 */
[----:B------:R-:W2:Y:S01]  /*0030*/  LDCU.64 UR6, c[0x0][0x358] ;  /* 0x00006b00ff0677ac */ /* 0x000ea20008000a00 */
[----:B------:R-:W3:Y:S05]  /*0040*/  LDCU.U8 UR5, c[0x0][0x60c] ;  /* 0x0000c180ff0577ac */ /* 0x000eea0008000000 */
[----:B------:R-:W4:Y:S01]  /*0050*/  S2UR UR4, SR_CTAID.X ;  /* 0x00000000000479c3 */ /* 0x000f220000002500 */
[----:B0-----:R-:W-:Y:S01]  /*0060*/  ISETP.NE.AND P0, PT, R0, RZ, PT ;  /* 0x000000ff0000720c */ /* 0x001fe20003f05270 */
[----:B----4-:R-:W-:-:S06]  /*0070*/  USHF.L.U32 UR4, UR4, 0x9, URZ ;  /* 0x0000000904047899 */ /* 0x010fcc00080006ff */
[----:B-1----:R-:W-:-:S06]  /*0080*/  LOP3.LUT R3, R3, UR4, RZ, 0xfc, !PT ;  /* 0x0000000403037c12 */ /* 0x002fcc000f8efcff */
[----:B--23--:R-:W-:Y:S05]  /*0090*/  @P0 BRA `(.L_x_880) ;  /* 0x0000000c00000947 */ /* 0x00cfea0003800000 */
[----:B------:R-:W-:-:S09]  /*00a0*/  UISETP.NE.AND UP0, UPT, UR5, URZ, UPT ;  /* 0x000000ff0500728c */ /* 0x000fd2000bf05270 */
[----:B------:R-:W-:Y:S05]  /*00b0*/  BRA.U UP0, `(.L_x_881) ;  /* 0x0000000500a87547 */ /* 0x000fea000b800000 */
[----:B------:R-:W0:Y:S01]  /*00c0*/  LDCU UR4, c[0x0][0x380] ;  /* 0x00007000ff0477ac */ /* 0x000e220008000800 */
[----:B------:R-:W-:Y:S04]  /*00d0*/  BSSY.RECONVERGENT B0, `(.L_x_882) ;  /* 0x000004e000007945 */ /* 0x000fe80003800200 */
[----:B------:R-:W-:Y:S01]  /*00e0*/  BSSY.RELIABLE B1, `(.L_x_883) ;  /* 0x0000035000017945 */ /* 0x000fe20003800100 */
[----:B0-----:R-:W-:-:S13]  /*00f0*/  ISETP.GE.AND P0, PT, R3, UR4, PT ;  /* 0x0000000403007c0c */ /* 0x001fda000bf06270 */
[----:B------:R-:W-:Y:S05]  /*0100*/  @P0 BRA `(.L_x_884) ;  /* 0x0000000000bc0947 */ /* 0x000fea0003800000 */
[----:B------:R-:W0:Y:S02]  /*0110*/  LDC.64 R6, c[0x0][0x5f8] ;  /* 0x00017e00ff067b82 */ /* 0x000e240000000a00 */
[----:B0-----:R-:W2:Y:S06]  /*0120*/  LDG.E.U16 R6, desc[UR6][R6.64] ;  /* 0x0000000606067981 */ /* 0x001eac000c1e1500 */
[----:B------:R-:W0:Y:S02]  /*0130*/  LDC.64 R4, c[0x0][0x5f0] ;  /* 0x00017c00ff047b82 */ /* 0x000e240000000a00 */
[----:B0-----:R-:W3:Y:S01]  /*0140*/  LDG.E.U16 R4, desc[UR6][R4.64] ;  /* 0x0000000604047981 */ /* 0x001ee2000c1e1500 */
[----:B------:R-:W-:-:S02]  /*0150*/  IADD3 R3, PT, PT, R3, 0x80, RZ ;  /* 0x0000008003037810 */ /* 0x000fc40007ffe0ff */
[----:B--2---:R-:W-:-:S04]  /*0160*/  SHF.L.U32 R0, R6, 0x10, RZ ;  /* 0x0000001006007819 */ /* 0x004fc800000006ff */
[----:B------:R-:W-:-:S13]  /*0170*/  FSETP.GTU.FTZ.AND P0, PT, R0, RZ, PT ;  /* 0x000000ff0000720b */ /* 0x000fda0003f1c000 */
[----:B------:R-:W0:Y:S08]  /*0180*/  @!P0 LDC R11, c[0x0][0x608] ;  /* 0x00018200ff0b8b82 */ /* 0x000e300000000800 */
[----:B------:R-:W1:Y:S08]  /*0190*/  @!P0 LDC R13, c[0x0][0x600] ;  /* 0x00018000ff0d8b82 */ /* 0x000e700000000800 */
[----:B------:R-:W2:Y:S01]  /*01a0*/  @P0 LDC R15, c[0x0][0x604] ;  /* 0x00018100ff0f0b82 */ /* 0x000ea20000000800 */
[----:B0-----:R-:W-:-:S04]  /*01b0*/  @!P0 FMUL.FTZ R0, R0, R11 ;  /* 0x0000000b00008220 */ /* 0x001fc80000410000 */
[----:B------:R-:W-:Y:S01]  /*01c0*/  @!P0 FMUL.FTZ R8, R0, 1.4426950216293334961 ;  /* 0x3fb8aa3b00088820 */ /* 0x000fe20000410000 */
[----:B---3--:R-:W-:Y:S02]  /*01d0*/  SHF.L.U32 R0, R4, 0x10, RZ ;  /* 0x0000001004007819 */ /* 0x008fe400000006ff */
[----:B------:R-:W0:Y:S01]  /*01e0*/  LDC.64 R4, c[0x0][0x5e8] ;  /* 0x00017a00ff047b82 */ /* 0x000e220000000a00 */
[----:B------:R-:W3:Y:S02]  /*01f0*/  @!P0 MUFU.EX2 R9, R8 ;  /* 0x0000000800098308 */ /* 0x000ee40000000800 */
[----:B------:R-:W-:-:S04]  /*0200*/  @!P0 FMUL.FTZ R2, R0, R11 ;  /* 0x0000000b00028220 */ /* 0x000fc80000410000 */
[----:B-1----:R-:W-:-:S04]  /*0210*/  @!P0 FMUL.FTZ R2, R2, R13 ;  /* 0x0000000d02028220 */ /* 0x002fc80000410000 */
[----:B---3--:R-:W-:Y:S01]  /*0220*/  @!P0 FMUL.FTZ R2, R2, R9 ;  /* 0x0000000902028220 */ /* 0x008fe20000410000 */
[----:B--2---:R-:W-:Y:S01]  /*0230*/  @P0 FMUL.FTZ R2, R0, R15 ;  /* 0x0000000f00020220 */ /* 0x004fe20000410000 */
[----:B------:R-:W-:-:S04]  /*0240*/  ISETP.GE.AND P0, PT, R3, UR4, PT ;  /* 0x0000000403007c0c */ /* 0x000fc8000bf06270 */
[----:B------:R-:W-:-:S05]  /*0250*/  F2FP.BF16.F32.PACK_AB R2, RZ, R2 ;  /* 0x00000002ff02723e */ /* 0x000fca00000010ff */
[----:B0-----:R0:W-:Y:S04]  /*0260*/  STG.E.U16 desc[UR6][R4.64], R2 ;  /* 0x0000000204007986 */ /* 0x0011e8000c101506 */
[----:B------:R-:W-:Y:S05]  /*0270*/  @P0 BREAK.RELIABLE B1 ;  /* 0x0000000000010942 */ /* 0x000fea0003800100 */
[----:B------:R-:W-:Y:S05]  /*0280*/  @P0 BRA `(.L_x_885) ;  /* 0x0000000000c80947 */ /* 0x000fea0003800000 */
[----:B------:R-:W1:Y:S08]  /*0290*/  LDC.64 R6, c[0x0][0x5f8] ;  /* 0x00017e00ff067b82 */ /* 0x000e700000000a00 */
[----:B0-----:R-:W0:Y:S01]  /*02a0*/  LDC.64 R4, c[0x0][0x5f0] ;  /* 0x00017c00ff047b82 */ /* 0x001e220000000a00 */
[----:B-1----:R-:W2:Y:S04]  /*02b0*/  LDG.E.U16 R6, desc[UR6][R6.64] ;  /* 0x0000000606067981 */ /* 0x002ea8000c1e1500 */
[----:B0-----:R-:W3:Y:S01]  /*02c0*/  LDG.E.U16 R4, desc[UR6][R4.64] ;  /* 0x0000000604047981 */ /* 0x001ee2000c1e1500 */
[----:B--2---:R-:W-:-:S04]  /*02d0*/  SHF.L.U32 R2, R6, 0x10, RZ ;  /* 0x0000001006027819 */ /* 0x004fc800000006ff */
[----:B------:R-:W-:Y:S02]  /*02e0*/  FSETP.GTU.FTZ.AND P0, PT, R2, RZ, PT ;  /* 0x000000ff0200720b */ /* 0x000fe40003f1c000 */
[----:B---3--:R-:W-:-:S11]  /*02f0*/  SHF.L.U32 R0, R4, 0x10, RZ ;  /* 0x0000001004007819 */ /* 0x008fd600000006ff */
[----:B------:R-:W-:Y:S05]  /*0300*/  @P0 BRA `(.L_x_886) ;  /* 0x0000000000240947 */ /* 0x000fea0003800000 */
[----:B------:R-:W0:Y:S01]  /*0310*/  LDCU UR5, c[0x0][0x608] ;  /* 0x0000c100ff0577ac */ /* 0x000e220008000800 */
[----:B------:R-:W1:Y:S01]  /*0320*/  LDCU UR8, c[0x0][0x600] ;  /* 0x0000c000ff0877ac */ /* 0x000e620008000800 */
[----:B0-----:R-:W-:Y:S01]  /*0330*/  FMUL.FTZ R2, R2, UR5 ;  /* 0x0000000502027c20 */ /* 0x001fe20008410000 */
[----:B------:R-:W-:-:S03]  /*0340*/  FMUL.FTZ R0, R0, UR5 ;  /* 0x0000000500007c20 */ /* 0x000fc60008410000 */
[----:B------:R-:W-:Y:S01]  /*0350*/  FMUL.FTZ R2, R2, 1.4426950216293334961 ;  /* 0x3fb8aa3b02027820 */ /* 0x000fe20000410000 */
[----:B-1----:R-:W-:-:S03]  /*0360*/  FMUL.FTZ R0, R0, UR8 ;  /* 0x0000000800007c20 */ /* 0x002fc60008410000 */
[----:B------:R-:W0:Y:S02]  /*0370*/  MUFU.EX2 R5, R2 ;  /* 0x0000000200057308 */ /* 0x000e240000000800 */
[----:B0-----:R-:W-:Y:S01]  /*0380*/  FMUL.FTZ R0, R0, R5 ;  /* 0x0000000500007220 */ /* 0x001fe20000410000 */
[----:B------:R-:W-:Y:S06]  /*0390*/  BRA `(.L_x_887) ;  /* 0x0000000000087947 */ /* 0x000fec0003800000 */
.L_x_886:
[----:B------:R-:W0:Y:S02]  /*03a0*/  LDCU UR5, c[0x0][0x604] ;  /* 0x0000c080ff0577ac */ /* 0x000e240008000800 */
[----:B0-----:R-:W-:-:S07]  /*03b0*/  FMUL.FTZ R0, R0, UR5 ;  /* 0x0000000500007c20 */ /* 0x001fce0008410000 */
.L_x_887:
[----:B------:R-:W0:Y:S01]  /*03c0*/  LDC.64 R4, c[0x0][0x5e8] ;  /* 0x00017a00ff047b82 */ /* 0x000e220000000a00 */
[----:B------:R-:W-:Y:S02]  /*03d0*/  F2FP.BF16.F32.PACK_AB R0, RZ, R0 ;  /* 0x00000000ff00723e */ /* 0x000fe400000010ff */
[----:B------:R-:W-:-:S03]  /*03e0*/  IADD3 R3, PT, PT, R3, 0x80, RZ ;  /* 0x0000008003037810 */ /* 0x000fc60007ffe0ff */
[----:B0-----:R0:W-:Y:S04]  /*03f0*/  STG.E.U16 desc[UR6][R4.64], R0 ;  /* 0x0000000004007986 */ /* 0x0011e8000c101506 */
.L_x_884:
[----:B------:R-:W-:-:S13]  /*0400*/  ISETP.GE.AND P0, PT, R3, UR4, PT ;  /* 0x0000000403007c0c */ /* 0x000fda000bf06270 */
[----:B------:R-:W-:Y:S05]  /*0410*/  @P0 BREAK.RELIABLE B1 ;  /* 0x0000000000010942 */ /* 0x000fea0003800100 */
[----:B------:R-:W-:Y:S05]  /*0420*/  @P0 BRA `(.L_x_885) ;  /* 0x0000000000600947 */ /* 0x000fea0003800000 */
[----:B------:R-:W-:Y:S05]  /*0430*/  BSYNC.RELIABLE B1 ;  /* 0x0000000000017941 */ /* 0x000fea0003800100 */
.L_x_883:
        /* <DEDUP_REMOVED lines=17> */
.L_x_888:
[----:B------:R-:W0:Y:S02]  /*0550*/  LDCU UR5, c[0x0][0x604] ;  /* 0x0000c080ff0577ac */ /* 0x000e240008000800 */
[----:B0-----:R-:W-:-:S07]  /*0560*/  FMUL.FTZ R0, R0, UR5 ;  /* 0x0000000500007c20 */ /* 0x001fce0008410000 */
.L_x_889:
[----:B------:R-:W0:Y:S01]  /*0570*/  LDC.64 R4, c[0x0][0x5e8] ;  /* 0x00017a00ff047b82 */ /* 0x000e220000000a00 */
[----:B------:R-:W-:Y:S02]  /*0580*/  F2FP.BF16.F32.PACK_AB R0, RZ, R0 ;  /* 0x00000000ff00723e */ /* 0x000fe400000010ff */
[----:B------:R-:W-:-:S03]  /*0590*/  IADD3 R3, PT, PT, R3, 0x80, RZ ;  /* 0x0000008003037810 */ /* 0x000fc60007ffe0ff */
[----:B0-----:R1:W-:Y:S04]  /*05a0*/  STG.E.U16 desc[UR6][R4.64], R0 ;  /* 0x0000000004007986 */ /* 0x0013e8000c101506 */
.L_x_885:
[----:B------:R-:W-:Y:S05]  /*05b0*/  BSYNC.RECONVERGENT B0 ;  /* 0x0000000000007941 */ /* 0x000fea0003800200 */
.L_x_882:
[----:B------:R-:W-:Y:S05]  /*05c0*/  WARPSYNC.ALL ;  /* 0x0000000000007948 */ /* 0x000fea0003800000 */
[----:B------:R-:W-:-:S13]  /*05d0*/  ISETP.GE.AND P0, PT, R3, UR4, PT ;  /* 0x0000000403007c0c */ /* 0x000fda000bf06270 */
[----:B------:R-:W-:Y:S05]  /*05e0*/  @P0 EXIT ;  /* 0x000000000000094d */ /* 0x000fea0003800000 */
[----:B01----:R-:W0:Y:S08]  /*05f0*/  LDC.64 R4, c[0x0][0x5f8] ;  /* 0x00017e00ff047b82 */ /* 0x003e300000000a00 */
[----:B------:R-:W1:Y:S01]  /*0600*/  LDC.64 R2, c[0x0][0x5f0] ;  /* 0x00017c00ff027b82 */ /* 0x000e620000000a00 */
[----:B0-----:R-:W2:Y:S04]  /*0610*/  LDG.E.U16 R4, desc[UR6][R4.64] ;  /* 0x0000000604047981 */ /* 0x001ea8000c1e1500 */
[----:B-1----:R-:W3:Y:S01]  /*0620*/  LDG.E.U16 R2, desc[UR6][R2.64] ;  /* 0x0000000602027981 */ /* 0x002ee2000c1e1500 */
        /* <DEDUP_REMOVED lines=13> */
.L_x_890:
[----:B------:R-:W0:Y:S02]  /*0700*/  LDCU UR4, c[0x0][0x604] ;  /* 0x0000c080ff0477ac */ /* 0x000e240008000800 */
[----:B0-----:R-:W-:-:S07]  /*0710*/  FMUL.FTZ R0, R0, UR4 ;  /* 0x0000000400007c20 */ /* 0x001fce0008410000 */
.L_x_891:
[----:B------:R-:W0:Y:S01]  /*0720*/  LDC.64 R2, c[0x0][0x5e8] ;  /* 0x00017a00ff027b82 */ /* 0x000e220000000a00 */
[----:B------:R-:W-:-:S05]  /*0730*/  F2FP.BF16.F32.PACK_AB R0, RZ, R0 ;  /* 0x00000000ff00723e */ /* 0x000fca00000010ff */
[----:B0-----:R-:W-:Y:S01]  /*0740*/  STG.E.U16 desc[UR6][R2.64], R0 ;  /* 0x0000000002007986 */ /* 0x001fe2000c101506 */
[----:B------:R-:W-:Y:S05]  /*0750*/  EXIT ;  /* 0x000000000000794d */ /* 0x000fea0003800000 */
.L_x_881:
[----:B------:R-:W0:Y:S01]  /*0760*/  LDCU UR4, c[0x0][0x380] ;  /* 0x00007000ff0477ac */ /* 0x000e220008000800 */
[----:B------:R-:W-:Y:S04]  /*0770*/  BSSY.RECONVERGENT B0, `(.L_x_892) ;  /* 0x000003e000007945 */ /* 0x000fe80003800200 */
[----:B------:R-:W-:Y:S01]  /*0780*/  BSSY.RELIABLE B1, `(.L_x_893) ;  /* 0x000002b000017945 */ /* 0x000fe20003800100 */
[----:B0-----:R-:W-:-:S13]  /*0790*/  ISETP.GE.AND P0, PT, R3, UR4, PT ;  /* 0x0000000403007c0c */ /* 0x001fda000bf06270 */
[----:B------:R-:W-:Y:S05]  /*07a0*/  @P0 BRA `(.L_x_894) ;  /* 0x0000000000940947 */ /* 0x000fea0003800000 */
[----:B------:R-:W0:Y:S01]  /*07b0*/  LDC.64 R6, c[0x0][0x5f8] ;  /* 0x00017e00ff067b82 */ /* 0x000e220000000a00 */
[----:B------:R-:W1:Y:S01]  /*07c0*/  LDCU UR5, c[0x0][0x608] ;  /* 0x0000c100ff0577ac */ /* 0x000e620008000800 */
[----:B------:R-:W2:Y:S06]  /*07d0*/  LDCU.64 UR8, c[0x0][0x600] ;  /* 0x0000c000ff0877ac */ /* 0x000eac0008000a00 */
[----:B------:R-:W3:Y:S01]  /*07e0*/  LDC.64 R4, c[0x0][0x5f0] ;  /* 0x00017c00ff047b82 */ /* 0x000ee20000000a00 */
[----:B0-----:R-:W4:Y:S04]  /*07f0*/  LDG.E.U16 R6, desc[UR6][R6.64] ;  /* 0x0000000606067981 */ /* 0x001f28000c1e1500 */
[----:B---3--:R-:W3:Y:S03]  /*0800*/  LDG.E.U16 R4, desc[UR6][R4.64] ;  /* 0x0000000604047981 */ /* 0x008ee6000c1e1500 */
[----:B------:R-:W0:Y:S01]  /*0810*/  LDC.64 R8, c[0x0][0x5e8] ;  /* 0x00017a00ff087b82 */ /* 0x000e220000000a00 */
[----:B------:R-:W-:-:S02]  /*0820*/  IADD3 R3, PT, PT, R3, 0x80, RZ ;  /* 0x0000008003037810 */ /* 0x000fc40007ffe0ff */
[----:B----4-:R-:W-:-:S04]  /*0830*/  SHF.L.U32 R2, R6, 0x10, RZ ;  /* 0x0000001006027819 */ /* 0x010fc800000006ff */
[C---:B------:R-:W-:Y:S01]  /*0840*/  FSETP.GTU.FTZ.AND P0, PT, R2.reuse, RZ, PT ;  /* 0x000000ff0200720b */ /* 0x040fe20003f1c000 */
[----:B--2---:R-:W-:Y:S01]  /*0850*/  FADD.FTZ R11, R2, UR8 ;  /* 0x00000008020b7e21 */ /* 0x004fe20008010000 */
[----:B---3--:R-:W-:-:S05]  /*0860*/  SHF.L.U32 R0, R4, 0x10, RZ ;  /* 0x0000001004007819 */ /* 0x008fca00000006ff */
[----:B-1----:R-:W-:-:S04]  /*0870*/  FMUL.FTZ R10, R0, UR5 ;  /* 0x00000005000a7c20 */ /* 0x002fc80008410000 */
[----:B------:R-:W-:Y:S02]  /*0880*/  FMUL.FTZ R10, R10, R11 ;  /* 0x0000000b0a0a7220 */ /* 0x000fe40000410000 */
[----:B------:R-:W-:Y:S01]  /*0890*/  @P0 FMUL.FTZ R10, R0, UR9 ;  /* 0x00000009000a0c20 */ /* 0x000fe20008410000 */
[----:B------:R-:W-:-:S04]  /*08a0*/  ISETP.GE.AND P0, PT, R3, UR4, PT ;  /* 0x0000000403007c0c */ /* 0x000fc8000bf06270 */
[----:B------:R-:W-:-:S05]  /*08b0*/  F2FP.BF16.F32.PACK_AB R10, RZ, R10 ;  /* 0x0000000aff0a723e */ /* 0x000fca00000010ff */
[----:B0-----:R0:W-:Y:S04]  /*08c0*/  STG.E.U16 desc[UR6][R8.64], R10 ;  /* 0x0000000a08007986 */ /* 0x0011e8000c101506 */
[----:B------:R-:W-:Y:S05]  /*08d0*/  @P0 BREAK.RELIABLE B1 ;  /* 0x0000000000010942 */ /* 0x000fea0003800100 */
[----:B------:R-:W-:Y:S05]  /*08e0*/  @P0 BRA `(.L_x_895) ;  /* 0x0000000000980947 */ /* 0x000fea0003800000 */
[----:B------:R-:W1:Y:S01]  /*08f0*/  LDC.64 R6, c[0x0][0x5f8] ;  /* 0x00017e00ff067b82 */ /* 0x000e620000000a00 */
[----:B------:R-:W2:Y:S01]  /*0900*/  LDCU UR5, c[0x0][0x608] ;  /* 0x0000c100ff0577ac */ /* 0x000ea20008000800 */
[----:B------:R-:W3:Y:S06]  /*0910*/  LDCU.64 UR8, c[0x0][0x600] ;  /* 0x0000c000ff0877ac */ /* 0x000eec0008000a00 */
[----:B------:R-:W4:Y:S01]  /*0920*/  LDC.64 R4, c[0x0][0x5f0] ;  /* 0x00017c00ff047b82 */ /* 0x000f220000000a00 */
[----:B-1----:R-:W5:Y:S04]  /*0930*/  LDG.E.U16 R6, desc[UR6][R6.64] ;  /* 0x0000000606067981 */ /* 0x002f68000c1e1500 */
[----:B----4-:R-:W4:Y:S03]  /*0940*/  LDG.E.U16 R4, desc[UR6][R4.64] ;  /* 0x0000000604047981 */ /* 0x010f26000c1e1500 */
[----:B0-----:R-:W0:Y:S01]  /*0950*/  LDC.64 R8, c[0x0][0x5e8] ;  /* 0x00017a00ff087b82 */ /* 0x001e220000000a00 */
[----:B------:R-:W-:-:S02]  /*0960*/  IADD3 R3, PT, PT, R3, 0x80, RZ ;  /* 0x0000008003037810 */ /* 0x000fc40007ffe0ff */
[----:B-----5:R-:W-:-:S04]  /*0970*/  SHF.L.U32 R2, R6, 0x10, RZ ;  /* 0x0000001006027819 */ /* 0x020fc800000006ff */
[C---:B------:R-:W-:Y:S01]  /*0980*/  FSETP.GTU.FTZ.AND P0, PT, R2.reuse, RZ, PT ;  /* 0x000000ff0200720b */ /* 0x040fe20003f1c000 */
[----:B---3--:R-:W-:Y:S01]  /*0990*/  FADD.FTZ R11, R2, UR8 ;  /* 0x00000008020b7e21 */ /* 0x008fe20008010000 */
[----:B----4-:R-:W-:-:S05]  /*09a0*/  SHF.L.U32 R0, R4, 0x10, RZ ;  /* 0x0000001004007819 */ /* 0x010fca00000006ff */
[----:B--2---:R-:W-:-:S04]  /*09b0*/  FMUL.FTZ R10, R0, UR5 ;  /* 0x00000005000a7c20 */ /* 0x004fc80008410000 */
[----:B------:R-:W-:Y:S02]  /*09c0*/  FMUL.FTZ R10, R10, R11 ;  /* 0x0000000b0a0a7220 */ /* 0x000fe40000410000 */
[----:B------:R-:W-:-:S05]  /*09d0*/  @P0 FMUL.FTZ R10, R0, UR9 ;  /* 0x00000009000a0c20 */ /* 0x000fca0008410000 */
[----:B------:R-:W-:-:S05]  /*09e0*/  F2FP.BF16.F32.PACK_AB R10, RZ, R10 ;  /* 0x0000000aff0a723e */ /* 0x000fca00000010ff */
[----:B0-----:R0:W-:Y:S02]  /*09f0*/  STG.E.U16 desc[UR6][R8.64], R10 ;  /* 0x0000000a08007986 */ /* 0x0011e4000c101506 */
.L_x_894:
[----:B------:R-:W-:-:S13]  /*0a00*/  ISETP.GE.AND P0, PT, R3, UR4, PT ;  /* 0x0000000403007c0c */ /* 0x000fda000bf06270 */
[----:B------:R-:W-:Y:S05]  /*0a10*/  @P0 BREAK.RELIABLE B1 ;  /* 0x0000000000010942 */ /* 0x000fea0003800100 */
[----:B------:R-:W-:Y:S05]  /*0a20*/  @P0 BRA `(.L_x_895) ;  /* 0x0000000000480947 */ /* 0x000fea0003800000 */
[----:B------:R-:W-:Y:S05]  /*0a30*/  BSYNC.RELIABLE B1 ;  /* 0x0000000000017941 */ /* 0x000fea0003800100 */
.L_x_893:
        /* <DEDUP_REMOVED lines=17> */
.L_x_895:
[----:B------:R-:W-:Y:S05]  /*0b50*/  BSYNC.RECONVERGENT B0 ;  /* 0x0000000000007941 */ /* 0x000fea0003800200 */
.L_x_892:
[----:B------:R-:W-:Y:S05]  /*0b60*/  WARPSYNC.ALL ;  /* 0x0000000000007948 */ /* 0x000fea0003800000 */
[----:B------:R-:W-:-:S13]  /*0b70*/  ISETP.GE.AND P0, PT, R3, UR4, PT ;  /* 0x0000000403007c0c */ /* 0x000fda000bf06270 */
[----:B------:R-:W-:Y:S05]  /*0b80*/  @P0 EXIT ;  /* 0x000000000000094d */ /* 0x000fea0003800000 */
[----:B------:R-:W2:Y:S01]  /*0b90*/  LDC.64 R4, c[0x0][0x5f8] ;  /* 0x00017e00ff047b82 */ /* 0x000ea20000000a00 */
[----:B------:R-:W3:Y:S01]  /*0ba0*/  LDCU UR4, c[0x0][0x608] ;  /* 0x0000c100ff0477ac */ /* 0x000ee20008000800 */
[----:B------:R-:W4:Y:S06]  /*0bb0*/  LDCU.64 UR8, c[0x0][0x600] ;  /* 0x0000c000ff0877ac */ /* 0x000f2c0008000a00 */
[----:B------:R-:W5:Y:S01]  /*0bc0*/  LDC.64 R2, c[0x0][0x5f0] ;  /* 0x00017c00ff027b82 */ /* 0x000f620000000a00 */
[----:B--2---:R-:W0:Y:S04]  /*0bd0*/  LDG.E.U16 R4, desc[UR6][R4.64] ;  /* 0x0000000604047981 */ /* 0x004e28000c1e1500 */
[----:B-----5:R-:W2:Y:S03]  /*0be0*/  LDG.E.U16 R2, desc[UR6][R2.64] ;  /* 0x0000000602027981 */ /* 0x020ea6000c1e1500 */
[----:B------:R-:W5:Y:S01]  /*0bf0*/  LDC.64 R6, c[0x0][0x5e8] ;  /* 0x00017a00ff067b82 */ /* 0x000f620000000a00 */
[----:B01----:R-:W-:-:S04]  /*0c00*/  SHF.L.U32 R8, R4, 0x10, RZ ;  /* 0x0000001004087819 */ /* 0x003fc800000006ff */
[C---:B------:R-:W-:Y:S01]  /*0c10*/  FSETP.GTU.FTZ.AND P0, PT, R8.reuse, RZ, PT ;  /* 0x000000ff0800720b */ /* 0x040fe20003f1c000 */
[----:B----4-:R-:W-:Y:S01]  /*0c20*/  FADD.FTZ R8, R8, UR8 ;  /* 0x0000000808087e21 */ /* 0x010fe20008010000 */
[----:B--2---:R-:W-:-:S05]  /*0c30*/  SHF.L.U32 R0, R2, 0x10, RZ ;  /* 0x0000001002007819 */ /* 0x004fca00000006ff */
[----:B---3--:R-:W-:-:S04]  /*0c40*/  FMUL.FTZ R9, R0, UR4 ;  /* 0x0000000400097c20 */ /* 0x008fc80008410000 */
[----:B------:R-:W-:Y:S02]  /*0c50*/  FMUL.FTZ R8, R9, R8 ;  /* 0x0000000809087220 */ /* 0x000fe40000410000 */
[----:B------:R-:W-:-:S05]  /*0c60*/  @P0 FMUL.FTZ R8, R0, UR9 ;  /* 0x0000000900080c20 */ /* 0x000fca0008410000 */
[----:B------:R-:W-:-:S05]  /*0c70*/  F2FP.BF16.F32.PACK_AB R8, RZ, R8 ;  /* 0x00000008ff08723e */ /* 0x000fca00000010ff */
[----:B-----5:R-:W-:Y:S01]  /*0c80*/  STG.E.U16 desc[UR6][R6.64], R8 ;  /* 0x0000000806007986 */ /* 0x020fe2000c101506 */
[----:B------:R-:W-:Y:S05]  /*0c90*/  EXIT ;  /* 0x000000000000794d */ /* 0x000fea0003800000 */
.L_x_880:
[----:B------:R-:W-:Y:S01]  /*0ca0*/  UISETP.NE.AND UP0, UPT, UR5, URZ, UPT ;  /* 0x000000ff0500728c */ /* 0x000fe2000bf05270 */
[----:B------:R-:W-:-:S08]  /*0cb0*/  IADD3 R0, PT, PT, R0, -0x1, RZ ;  /* 0xffffffff00007810 */ /* 0x000fd00007ffe0ff */
[----:B------:R-:W-:Y:S05]  /*0cc0*/  BRA.U UP0, `(.L_x_896) ;  /* 0x0000005d00b87547 */ /* 0x000fea000b800000 */
[----:B------:R-:W0:Y:S01]  /*0cd0*/  LDCU UR4, c[0x0][0x380] ;  /* 0x00007000ff0477ac */ /* 0x000e220008000800 */
[----:B------:R-:W-:Y:S01]  /*0ce0*/  VIMNMX.U32 R2, PT, PT, R0, 0x18, PT ;  /* 0x0000001800027848 */ /* 0x000fe20003fe0000 */
[----:B------:R-:W-:Y:S04]  /*0cf0*/  BSSY.RECONVERGENT B1, `(.L_x_897) ;  /* 0x000046e000017945 */ /* 0x000fe80003800200 */
[----:B------:R-:W-:Y:S01]  /*0d00*/  BSSY.RELIABLE B0, `(.L_x_898) ;  /* 0x00002f6000007945 */ /* 0x000fe20003800100 */
[----:B------:R-:W-:Y:S02]  /*0d10*/  IADD3 R2, PT, PT, R2, 0x1, RZ ;  /* 0x0000000102027810 */ /* 0x000fe40007ffe0ff */
[----:B0-----:R-:W-:-:S13]  /*0d20*/  ISETP.GE.AND P0, PT, R3, UR4, PT ;  /* 0x0000000403007c0c */ /* 0x001fda000bf06270 */
[----:B------:R-:W-:Y:S05]  /*0d30*/  @P0 BRA `(.L_x_899) ;  /* 0x0000002c00bc0947 */ /* 0x000fea0003800000 */
[----:B------:R-:W0:Y:S01]  /*0d40*/  LDCU.64 UR8, c[0x0][0x390] ;  /* 0x00007200ff0877ac */ /* 0x000e220008000a00 */
[----:B------:R-:W-:Y:S01]  /*0d50*/  HFMA2 R4, -RZ, RZ, 0, 0 ;  /* 0x00000000ff047431 */ /* 0x000fe200000001ff */
[----:B------:R-:W-:Y:S01]  /*0d60*/  MOV R5, R3 ;  /* 0x0000000300057202 */ /* 0x000fe20000000f00 */
[----:B------:R-:W1:Y:S01]  /*0d70*/  LDCU UR5, c[0x0][0x38c] ;  /* 0x00007180ff0577ac */ /* 0x000e620008000800 */
[----:B------:R-:W-:Y:S01]  /*0d80*/  ISETP.NE.AND P0, PT, R0, RZ, PT ;  /* 0x000000ff0000720c */ /* 0x000fe20003f05270 */
[----:B------:R-:W2:Y:S01]  /*0d90*/  LDCU.64 UR10, c[0x0][0x4b8] ;  /* 0x00009700ff0a77ac */ /* 0x000ea20008000a00 */
[----:B0-----:R-:W-:Y:S01]  /*0da0*/  IMAD.HI.U32 R8, R3, UR8, R4 ;  /* 0x0000000803087c27 */ /* 0x001fe2000f8e0004 */
[----:B------:R-:W0:Y:S04]  /*0db0*/  LDCU UR8, c[0x0][0x4c0] ;  /* 0x00009800ff0877ac */ /* 0x000e280008000800 */
[----:B------:R-:W-:-:S04]  /*0dc0*/  SHF.R.U32.HI R9, RZ, UR9, R8 ;  /* 0x00000009ff097c19 */ /* 0x000fc80008011608 */
[----:B------:R-:W-:-:S05]  /*0dd0*/  IADD3 R6, PT, PT, -R9, RZ, RZ ;  /* 0x000000ff09067210 */ /* 0x000fca0007ffe1ff */
[----:B-1----:R-:W-:-:S04]  /*0de0*/  IMAD R6, R6, UR5, R3 ;  /* 0x0000000506067c24 */ /* 0x002fc8000f8e0203 */
[C---:B--2---:R-:W-:Y:S02]  /*0df0*/  IMAD R5, R6.reuse, UR10, RZ ;  /* 0x0000000a06057c24 */ /* 0x044fe4000f8e02ff */
[C---:B------:R-:W-:Y:S02]  /*0e00*/  IMAD R4, R6.reuse, UR11, RZ ;  /* 0x0000000b06047c24 */ /* 0x040fe4000f8e02ff */
[----:B0-----:R-:W-:Y:S01]  /*0e10*/  IMAD R6, R6, UR8, RZ ;  /* 0x0000000806067c24 */ /* 0x001fe2000f8e02ff */
[----:B------:R-:W-:Y:S06]  /*0e20*/  @!P0 BRA `(.L_x_900) ;  /* 0x0000001400348947 */ /* 0x000fec0003800000 */
[----:B------:R-:W0:Y:S01]  /*0e30*/  LDCU.64 UR8, c[0x0][0x398] ;  /* 0x00007300ff0877ac */ /* 0x000e220008000a00 */
[----:B------:R-:W-:Y:S02]  /*0e40*/  MOV R8, RZ ;  /* 0x000000ff00087202 */ /* 0x000fe40000000f00 */
[----:B------:R-:W-:Y:S01]  /*0e50*/  ISETP.NE.AND P0, PT, R2, 0x2, PT ;  /* 0x000000020200780c */ /* 0x000fe20003f05270 */
[----:B------:R-:W1:Y:S01]  /*0e60*/  LDCU UR5, c[0x0][0x3a0] ;  /* 0x00007400ff0577ac */ /* 0x000e620008000800 */
[----:B------:R-:W2:Y:S01]  /*0e70*/  LDCU UR10, c[0x0][0x4c4] ;  /* 0x00009880ff0a77ac */ /* 0x000ea20008000800 */
[----:B------:R-:W3:Y:S01]  /*0e80*/  LDCU.64 UR12, c[0x0][0x4c8] ;  /* 0x00009900ff0c77ac */ /* 0x000ee20008000a00 */
[----:B0-----:R-:W-:-:S05]  /*0e90*/  IMAD.HI.U32 R10, R9, UR9, R8 ;  /* 0x00000009090a7c27 */ /* 0x001fca000f8e0008 */
[----:B-1----:R-:W-:-:S04]  /*0ea0*/  SHF.R.U32.HI R11, RZ, UR5, R10 ;  /* 0x00000005ff0b7c19 */ /* 0x002fc8000801160a */
[----:B------:R-:W-:-:S05]  /*0eb0*/  IADD3 R7, PT, PT, -R11, RZ, RZ ;  /* 0x000000ff0b077210 */ /* 0x000fca0007ffe1ff */
[----:B------:R-:W-:-:S04]  /*0ec0*/  IMAD R9, R7, UR8, R9 ;  /* 0x0000000807097c24 */ /* 0x000fc8000f8e0209 */
[C---:B--2---:R-:W-:Y:S02]  /*0ed0*/  IMAD R5, R9.reuse, UR10, R5 ;  /* 0x0000000a09057c24 */ /* 0x044fe4000f8e0205 */
[C---:B---3--:R-:W-:Y:S02]  /*0ee0*/  IMAD R4, R9.reuse, UR12, R4 ;  /* 0x0000000c09047c24 */ /* 0x048fe4000f8e0204 */
[----:B------:R-:W-:Y:S01]  /*0ef0*/  IMAD R6, R9, UR13, R6 ;  /* 0x0000000d09067c24 */ /* 0x000fe2000f8e0206 */
[----:B------:R-:W-:Y:S06]  /*0f00*/  @!P0 BRA `(.L_x_900) ;  /* 0x0000001000fc8947 */ /* 0x000fec0003800000 */
[----:B------:R-:W0:Y:S01]  /*0f10*/  LDCU.64 UR8, c[0x0][0x3a8] ;  /* 0x00007500ff0877ac */ /* 0x000e220008000a00 */
[----:B------:R-:W-:Y:S01]  /*0f20*/  HFMA2 R10, -RZ, RZ, 0, 0 ;  /* 0x00000000ff0a7431 */ /* 0x000fe200000001ff */
[----:B------:R-:W-:Y:S01]  /*0f30*/  ISETP.NE.AND P0, PT, R2, 0x3, PT ;  /* 0x000000030200780c */ /* 0x000fe20003f05270 */
[----:B------:R-:W1:Y:S01]  /*0f40*/  LDCU UR5, c[0x0][0x3a4] ;  /* 0x00007480ff0577ac */ /* 0x000e620008000800 */
[----:B------:R-:W2:Y:S02]  /*0f50*/  LDCU.64 UR10, c[0x0][0x4d0] ;  /* 0x00009a00ff0a77ac */ /* 0x000ea40008000a00 */
        /* <DEDUP_REMOVED lines=24> */
[----:B------:R-:W-:Y:S02]  /*10e0*/  MOV R10, RZ ;  /* 0x000000ff000a7202 */ /* 0x000fe40000000f00 */
[----:B------:R-:W-:Y:S01]  /*10f0*/  ISETP.NE.AND P0, PT, R2, 0x5, PT ;  /* 0x000000050200780c */ /* 0x000fe20003f05270 */
[----:B------:R-:W1:Y:S01]  /*1100*/  LDCU UR5, c[0x0][0x3bc] ;  /* 0x00007780ff0577ac */ /* 0x000e620008000800 */
[----:B------:R-:W2:Y:S01]  /*1110*/  LDCU.64 UR10, c[0x0][0x4e8] ;  /* 0x00009d00ff0a77ac */ /* 0x000ea20008000a00 */
        /* <DEDUP_REMOVED lines=10> */
[----:B------:R-:W-:Y:S01]  /*11c0*/  HFMA2 R8, -RZ, RZ, 0, 0 ;  /* 0x00000000ff087431 */ /* 0x000fe200000001ff */
        /* <DEDUP_REMOVED lines=250> */
[----:B------:R-:W-:Y:S01]  /*2170*/  ISETP.NE.AND P0, PT, R2, 0x18, PT ;  /* 0x000000180200780c */ /* 0x000fe20003f05270 */
[----:B------:R-:W0:Y:S01]  /*2180*/  LDCU.64 UR8, c[0x0][0x4a0] ;  /* 0x00009400ff0877ac */ /* 0x000e220008000a00 */
[----:B------:R-:W-:Y:S01]  /*2190*/  HFMA2 R8, -RZ, RZ, 0, 0 ;  /* 0x00000000ff087431 */ /* 0x000fe200000001ff */
[----:B------:R-:W1:Y:S01]  /*21a0*/  LDCU UR5, c[0x0][0x4a8] ;  /* 0x00009500ff0577ac */ /* 0x000e620008000800 */
[----:B------:R-:W2:Y:S09]  /*21b0*/  LDCU.64 UR10, c[0x0][0x5d0] ;  /* 0x0000ba00ff0a77ac */ /* 0x000eb20008000a00 */
[----:B------:R-:W3:Y:S01]  /*21c0*/  @P0 LDC.64 R14, c[0x0][0x4b0] ;  /* 0x00012c00ff0e0b82 */ /* 0x000ee20000000a00 */
[----:B0-----:R-:W-:Y:S01]  /*21d0*/  IMAD.HI.U32 R12, R9, UR9, R8 ;  /* 0x00000009090c7c27 */ /* 0x001fe2000f8e0008 */
[----:B------:R-:W0:Y:S06]  /*21e0*/  LDCU UR9, c[0x0][0x5cc] ;  /* 0x0000b980ff0977ac */ /* 0x000e2c0008000800 */
[----:B------:R-:W4:Y:S01]  /*21f0*/  @P0 LDC R17, c[0x0][0x4ac] ;  /* 0x00012b00ff110b82 */ /* 0x000f220000000800 */
[----:B-1----:R-:W-:-:S02]  /*2200*/  SHF.R.U32.HI R13, RZ, UR5, R12 ;  /* 0x00000005ff0d7c19 */ /* 0x002fc4000801160c */
[----:B------:R-:W-:Y:S02]  /*2210*/  @P0 MOV R12, RZ ;  /* 0x000000ff000c0202 */ /* 0x000fe40000000f00 */
[----:B------:R-:W-:-:S03]  /*2220*/  IADD3 R7, PT, PT, -R13, RZ, RZ ;  /* 0x000000ff0d077210 */ /* 0x000fc60007ffe1ff */
[----:B------:R-:W1:Y:S02]  /*2230*/  @P0 LDC.64 R10, c[0x0][0x5d8] ;  /* 0x00017600ff0a0b82 */ /* 0x000e640000000a00 */
[----:B------:R-:W-:-:S06]  /*2240*/  IMAD R9, R7, UR8, R9 ;  /* 0x0000000807097c24 */ /* 0x000fcc000f8e0209 */
[----:B------:R-:W5:Y:S01]  /*2250*/  @P0 LDC R16, c[0x0][0x5e0] ;  /* 0x00017800ff100b82 */ /* 0x000f620000000800 */
[----:B---3--:R-:W-:-:S04]  /*2260*/  @P0 IMAD.HI.U32 R8, R13, R14, R12 ;  /* 0x0000000e0d080227 */ /* 0x008fc800078e000c */
[C---:B0-----:R-:W-:Y:S01]  /*2270*/  IMAD R5, R9.reuse, UR9, R5 ;  /* 0x0000000909057c24 */ /* 0x041fe2000f8e0205 */
[----:B------:R-:W-:Y:S01]  /*2280*/  @P0 SHF.R.U32.HI R8, RZ, R15, R8 ;  /* 0x0000000fff080219 */ /* 0x000fe20000011608 */
[C---:B--2---:R-:W-:Y:S02]  /*2290*/  IMAD R4, R9.reuse, UR10, R4 ;  /* 0x0000000a09047c24 */ /* 0x044fe4000f8e0204 */
[----:B------:R-:W-:Y:S01]  /*22a0*/  IMAD R6, R9, UR11, R6 ;  /* 0x0000000b09067c24 */ /* 0x000fe2000f8e0206 */
[----:B------:R-:W-:-:S05]  /*22b0*/  @P0 IADD3 R12, PT, PT, -R8, RZ, RZ ;  /* 0x000000ff080c0210 */ /* 0x000fca0007ffe1ff */
[----:B----4-:R-:W-:-:S04]  /*22c0*/  @P0 IMAD R13, R12, R17, R13 ;  /* 0x000000110c0d0224 */ /* 0x010fc800078e020d */
[C---:B-1----:R-:W-:Y:S02]  /*22d0*/  @P0 IMAD R5, R13.reuse, R10, R5 ;  /* 0x0000000a0d050224 */ /* 0x042fe400078e0205 */
[C---:B------:R-:W-:Y:S02]  /*22e0*/  @P0 IMAD R4, R13.reuse, R11, R4 ;  /* 0x0000000b0d040224 */ /* 0x040fe400078e0204 */
[----:B-----5:R-:W-:-:S07]  /*22f0*/  @P0 IMAD R6, R13, R16, R6 ;  /* 0x000000100d060224 */ /* 0x020fce00078e0206 */
.L_x_900:
[----:B------:R-:W0:Y:S02]  /*2300*/  LDCU.128 UR8, c[0x0][0x5f0] ;  /* 0x0000be00ff0877ac */ /* 0x000e240008000c00 */
[----:B0-----:R-:W-:-:S04]  /*2310*/  IADD3 R8, P0, PT, R6, UR10, RZ ;  /* 0x0000000a06087c10 */ /* 0x001fc8000ff1e0ff */
[----:B------:R-:W-:-:S05]  /*2320*/  IADD3.X R9, PT, PT, RZ, UR11, RZ, P0, !PT ;  /* 0x0000000bff097c10 */ /* 0x000fca00087fe4ff */
[----:B------:R-:W2:Y:S01]  /*2330*/  LDG.E.U16 R8, desc[UR6][R8.64] ;  /* 0x0000000608087981 */ /* 0x000ea2000c1e1500 */
[----:B------:R-:W-:-:S04]  /*2340*/  IADD3 R6, P0, PT, R4, UR8, RZ ;  /* 0x0000000804067c10 */ /* 0x000fc8000ff1e0ff */
[----:B------:R-:W-:Y:S01]  /*2350*/  IADD3.X R7, PT, PT, RZ, UR9, RZ, P0, !PT ;  /* 0x00000009ff077c10 */ /* 0x000fe200087fe4ff */
[----:B------:R-:W0:Y:S04]  /*2360*/  LDCU.64 UR8, c[0x0][0x5e8] ;  /* 0x0000bd00ff0877ac */ /* 0x000e280008000a00 */
[----:B------:R-:W3:Y:S01]  /*2370*/  LDG.E.U16 R6, desc[UR6][R6.64] ;  /* 0x0000000606067981 */ /* 0x000ee2000c1e1500 */
[----:B------:R-:W-:Y:S02]  /*2380*/  IADD3 R3, PT, PT, R3, 0x80, RZ ;  /* 0x0000008003037810 */ /* 0x000fe40007ffe0ff */
[----:B--2---:R-:W-:-:S04]  /*2390*/  SHF.L.U32 R4, R8, 0x10, RZ ;  /* 0x0000001008047819 */ /* 0x004fc800000006ff */
[----:B------:R-:W-:Y:S02]  /*23a0*/  FSETP.GTU.FTZ.AND P0, PT, R4, RZ, PT ;  /* 0x000000ff0400720b */ /* 0x000fe40003f1c000 */
[----:B---3--:R-:W-:-:S11]  /*23b0*/  SHF.L.U32 R8, R6, 0x10, RZ ;  /* 0x0000001006087819 */ /* 0x008fd600000006ff */
[----:B------:R-:W1:Y:S08]  /*23c0*/  @!P0 LDC R11, c[0x0][0x608] ;  /* 0x00018200ff0b8b82 */ /* 0x000e700000000800 */
[----:B------:R-:W2:Y:S08]  /*23d0*/  @!P0 LDC R13, c[0x0][0x600] ;  /* 0x00018000ff0d8b82 */ /* 0x000eb00000000800 */
[----:B------:R-:W3:Y:S01]  /*23e0*/  @P0 LDC R15, c[0x0][0x604] ;  /* 0x00018100ff0f0b82 */ /* 0x000ee20000000800 */
[----:B-1----:R-:W-:-:S04]  /*23f0*/  @!P0 FMUL.FTZ R4, R4, R11 ;  /* 0x0000000b04048220 */ /* 0x002fc80000410000 */
[----:B------:R-:W-:Y:S01]  /*2400*/  @!P0 FMUL.FTZ R10, R4, 1.4426950216293334961 ;  /* 0x3fb8aa3b040a8820 */ /* 0x000fe20000410000 */
[----:B------:R-:W-:-:S03]  /*2410*/  @!P0 FMUL.FTZ R4, R8, R11 ;  /* 0x0000000b08048220 */ /* 0x000fc60000410000 */
[----:B------:R-:W1:Y:S01]  /*2420*/  @!P0 MUFU.EX2 R9, R10 ;  /* 0x0000000a00098308 */ /* 0x000e620000000800 */
[----:B--2---:R-:W-:-:S04]  /*2430*/  @!P0 FMUL.FTZ R4, R4, R13 ;  /* 0x0000000d04048220 */ /* 0x004fc80000410000 */
[----:B-1----:R-:W-:Y:S01]  /*2440*/  @!P0 FMUL.FTZ R9, R4, R9 ;  /* 0x0000000904098220 */ /* 0x002fe20000410000 */
[----:B---3--:R-:W-:Y:S01]  /*2450*/  @P0 FMUL.FTZ R9, R8, R15 ;  /* 0x0000000f08090220 */ /* 0x008fe20000410000 */
[----:B0-----:R-:W-:-:S04]  /*2460*/  IADD3 R4, P0, PT, R5, UR8, RZ ;  /* 0x0000000805047c10 */ /* 0x001fc8000ff1e0ff */
[----:B------:R-:W-:Y:S02]  /*2470*/  F2FP.BF16.F32.PACK_AB R9, RZ, R9 ;  /* 0x00000009ff09723e */ /* 0x000fe400000010ff */
[----:B------:R-:W-:Y:S02]  /*2480*/  IADD3.X R5, PT, PT, RZ, UR9, RZ, P0, !PT ;  /* 0x00000009ff057c10 */ /* 0x000fe400087fe4ff */
[----:B------:R-:W-:-:S03]  /*2490*/  ISETP.GE.AND P0, PT, R3, UR4, PT ;  /* 0x0000000403007c0c */ /* 0x000fc6000bf06270 */
[----:B------:R0:W-:Y:S10]  /*24a0*/  STG.E.U16 desc[UR6][R4.64], R9 ;  /* 0x0000000904007986 */ /* 0x0001f4000c101506 */
[----:B------:R-:W-:Y:S05]  /*24b0*/  @P0 BREAK.RELIABLE B0 ;  /* 0x0000000000000942 */ /* 0x000fea0003800100 */
[----:B------:R-:W-:Y:S05]  /*24c0*/  @P0 BRA `(.L_x_901) ;  /* 0x0000002c00c00947 */ /* 0x000fea0003800000 */
[----:B------:R-:W1:Y:S01]  /*24d0*/  LDCU.64 UR8, c[0x0][0x390] ;  /* 0x00007200ff0877ac */ /* 0x000e620008000a00 */
[----:B0-----:R-:W-:Y:S01]  /*24e0*/  HFMA2 R4, -RZ, RZ, 0, 0 ;  /* 0x00000000ff047431 */ /* 0x001fe200000001ff */
[----:B------:R-:W-:Y:S01]  /*24f0*/  MOV R5, R3 ;  /* 0x0000000300057202 */ /* 0x000fe20000000f00 */
[----:B------:R-:W0:Y:S01]  /*2500*/  LDCU UR5, c[0x0][0x38c] ;  /* 0x00007180ff0577ac */ /* 0x000e220008000800 */
[----:B------:R-:W-:Y:S01]  /*2510*/  ISETP.NE.AND P0, PT, R0, RZ, PT ;  /* 0x000000ff0000720c */ /* 0x000fe20003f05270 */
[----:B------:R-:W2:Y:S01]  /*2520*/  LDCU.64 UR10, c[0x0][0x4b8] ;  /* 0x00009700ff0a77ac */ /* 0x000ea20008000a00 */
[----:B-1----:R-:W-:Y:S01]  /*2530*/  IMAD.HI.U32 R8, R3, UR8, R4 ;  /* 0x0000000803087c27 */ /* 0x002fe2000f8e0004 */
[----:B------:R-:W1:Y:S04]  /*2540*/  LDCU UR8, c[0x0][0x4c0] ;  /* 0x00009800ff0877ac */ /* 0x000e680008000800 */
[----:B------:R-:W-:-:S04]  /*2550*/  SHF.R.U32.HI R9, RZ, UR9, R8 ;  /* 0x00000009ff097c19 */ /* 0x000fc80008011608 */
[----:B------:R-:W-:-:S05]  /*2560*/  IADD3 R6, PT, PT, -R9, RZ, RZ ;  /* 0x000000ff09067210 */ /* 0x000fca0007ffe1ff */
[----:B0-----:R-:W-:-:S04]  /*2570*/  IMAD R6, R6, UR5, R3 ;  /* 0x0000000506067c24 */ /* 0x001fc8000f8e0203 */
[C---:B--2---:R-:W-:Y:S02]  /*2580*/  IMAD R5, R6.reuse, UR10, RZ ;  /* 0x0000000a06057c24 */ /* 0x044fe4000f8e02ff */
[C---:B------:R-:W-:Y:S02]  /*2590*/  IMAD R4, R6.reuse, UR11, RZ ;  /* 0x0000000b06047c24 */ /* 0x040fe4000f8e02ff */
[----:B-1----:R-:W-:Y:S01]  /*25a0*/  IMAD R6, R6, UR8, RZ ;  /* 0x0000000806067c24 */ /* 0x002fe2000f8e02ff */
        /* <DEDUP_REMOVED lines=334> */
.L_x_902:
        /* <DEDUP_REMOVED lines=24> */
[----:B------:R-:W-:-:S05]  /*3c10*/  IADD3.X R5, PT, PT, RZ, UR9, RZ, P0, !PT ;  /* 0x00000009ff057c10 */ /* 0x000fca00087fe4ff */
[----:B------:R0:W-:Y:S02]  /*3c20*/  STG.E.U16 desc[UR6][R4.64], R9 ;  /* 0x0000000904007986 */ /* 0x0001e4000c101506 */
.L_x_899:
[----:B------:R-:W-:-:S13]  /*3c30*/  ISETP.GE.AND P0, PT, R3, UR4, PT ;  /* 0x0000000403007c0c */ /* 0x000fda000bf06270 */
[----:B------:R-:W-:Y:S05]  /*3c40*/  @P0 BREAK.RELIABLE B0 ;  /* 0x0000000000000942 */ /* 0x000fea0003800100 */
[----:B------:R-:W-:Y:S05]  /*3c50*/  @P0 BRA `(.L_x_901) ;  /* 0x0000001400dc0947 */ /* 0x000fea0003800000 */
[----:B------:R-:W-:Y:S05]  /*3c60*/  BSYNC.RELIABLE B0 ;  /* 0x0000000000007941 */ /* 0x000fea0003800100 */
.L_x_898:
        /* <DEDUP_REMOVED lines=348> */
.L_x_903:
        /* <DEDUP_REMOVED lines=26> */
.L_x_901:
[----:B------:R-:W-:Y:S05]  /*53d0*/  BSYNC.RECONVERGENT B1 ;  /* 0x0000000000017941 */ /* 0x000fea0003800200 */
.L_x_897:
[----:B------:R-:W-:Y:S05]  /*53e0*/  WARPSYNC.ALL ;  /* 0x0000000000007948 */ /* 0x000fea0003800000 */
[----:B------:R-:W-:-:S13]  /*53f0*/  ISETP.GE.AND P0, PT, R3, UR4, PT ;  /* 0x0000000403007c0c */ /* 0x000fda000bf06270 */
[----:B------:R-:W-:Y:S05]  /*5400*/  @P0 EXIT ;  /* 0x000000000000094d */ /* 0x000fea0003800000 */
[----:B------:R-:W2:Y:S01]  /*5410*/  LDCU.64 UR4, c[0x0][0x390] ;  /* 0x00007200ff0477ac */ /* 0x000ea20008000a00 */
[----:B01----:R-:W-:Y:S01]  /*5420*/  HFMA2 R4, -RZ, RZ, 0, 0 ;  /* 0x00000000ff047431 */ /* 0x003fe200000001ff */
[----:B------:R-:W-:Y:S01]  /*5430*/  MOV R5, R3 ;  /* 0x0000000300057202 */ /* 0x000fe20000000f00 */
[----:B------:R-:W0:Y:S01]  /*5440*/  LDCU UR8, c[0x0][0x38c] ;  /* 0x00007180ff0877ac */ /* 0x000e220008000800 */
[----:B------:R-:W-:Y:S01]  /*5450*/  ISETP.NE.AND P0, PT, R0, RZ, PT ;  /* 0x000000ff0000720c */ /* 0x000fe20003f05270 */
[----:B------:R-:W1:Y:S01]  /*5460*/  LDCU.64 UR10, c[0x0][0x4b8] ;  /* 0x00009700ff0a77ac */ /* 0x000e620008000a00 */
[----:B--2---:R-:W-:Y:S01]  /*5470*/  IMAD.HI.U32 R6, R3, UR4, R4 ;  /* 0x0000000403067c27 */ /* 0x004fe2000f8e0004 */
[----:B------:R-:W2:Y:S04]  /*5480*/  LDCU UR4, c[0x0][0x4c0] ;  /* 0x00009800ff0477ac */ /* 0x000ea80008000800 */
[----:B------:R-:W-:-:S04]  /*5490*/  SHF.R.U32.HI R7, RZ, UR5, R6 ;  /* 0x00000005ff077c19 */ /* 0x000fc80008011606 */
[----:B------:R-:W-:-:S05]  /*54a0*/  IADD3 R4, PT, PT, -R7, RZ, RZ ;  /* 0x000000ff07047210 */ /* 0x000fca0007ffe1ff */
[----:B0-----:R-:W-:-:S04]  /*54b0*/  IMAD R4, R4, UR8, R3 ;  /* 0x0000000804047c24 */ /* 0x001fc8000f8e0203 */
[C---:B-1----:R-:W-:Y:S02]  /*54c0*/  IMAD R3, R4.reuse, UR10, RZ ;  /* 0x0000000a04037c24 */ /* 0x042fe4000f8e02ff */
[C---:B------:R-:W-:Y:S02]  /*54d0*/  IMAD R0, R4.reuse, UR11, RZ ;  /* 0x0000000b04007c24 */ /* 0x040fe4000f8e02ff */
[----:B--2---:R-:W-:Y:S01]  /*54e0*/  IMAD R4, R4, UR4, RZ ;  /* 0x0000000404047c24 */ /* 0x004fe2000f8e02ff */
        /* <DEDUP_REMOVED lines=313> */
[----:B------:R-:W2:Y:S09]  /*6880*/  LDCU UR5, c[0x0][0x5cc] ;  /* 0x0000b980ff0577ac */ /* 0x000eb20008000800 */
[----:B------:R-:W3:Y:S01]  /*6890*/  @P0 LDC.64 R12, c[0x0][0x4b0] ;  /* 0x00012c00ff0c0b82 */ /* 0x000ee20000000a00 */
[----:B------:R-:W4:Y:S01]  /*68a0*/  LDCU.64 UR10, c[0x0][0x5d0] ;  /* 0x0000ba00ff0a77ac */ /* 0x000f220008000a00 */
[----:B0-----:R-:W-:-:S06]  /*68b0*/  IMAD.HI.U32 R10, R7, UR9, R6 ;  /* 0x00000009070a7c27 */ /* 0x001fcc000f8e0006 */
[----:B------:R-:W0:Y:S01]  /*68c0*/  @P0 LDC R15, c[0x0][0x4ac] ;  /* 0x00012b00ff0f0b82 */ /* 0x000e220000000800 */
[----:B-1----:R-:W-:Y:S02]  /*68d0*/  SHF.R.U32.HI R11, RZ, UR4, R10 ;  /* 0x00000004ff0b7c19 */ /* 0x002fe4000801160a */
[----:B------:R-:W-:Y:S02]  /*68e0*/  @P0 MOV R10, RZ ;  /* 0x000000ff000a0202 */ /* 0x000fe40000000f00 */
[----:B------:R-:W-:-:S03]  /*68f0*/  IADD3 R5, PT, PT, -R11, RZ, RZ ;  /* 0x000000ff0b057210 */ /* 0x000fc60007ffe1ff */
[----:B------:R-:W1:Y:S02]  /*6900*/  @P0 LDC.64 R8, c[0x0][0x5d8] ;  /* 0x00017600ff080b82 */ /* 0x000e640000000a00 */
[----:B------:R-:W-:-:S06]  /*6910*/  IMAD R7, R5, UR8, R7 ;  /* 0x0000000805077c24 */ /* 0x000fcc000f8e0207 */
[----:B------:R-:W5:Y:S01]  /*6920*/  @P0 LDC R6, c[0x0][0x5e0] ;  /* 0x00017800ff060b82 */ /* 0x000f620000000800 */
[----:B---3--:R-:W-:-:S04]  /*6930*/  @P0 IMAD.HI.U32 R2, R11, R12, R10 ;  /* 0x0000000c0b020227 */ /* 0x008fc800078e000a */
[C---:B--2---:R-:W-:Y:S01]  /*6940*/  IMAD R3, R7.reuse, UR5, R3 ;  /* 0x0000000507037c24 */ /* 0x044fe2000f8e0203 */
[----:B------:R-:W-:Y:S01]  /*6950*/  @P0 SHF.R.U32.HI R2, RZ, R13, R2 ;  /* 0x0000000dff020219 */ /* 0x000fe20000011602 */
[C---:B----4-:R-:W-:Y:S02]  /*6960*/  IMAD R0, R7.reuse, UR10, R0 ;  /* 0x0000000a07007c24 */ /* 0x050fe4000f8e0200 */
[----:B------:R-:W-:Y:S01]  /*6970*/  IMAD R4, R7, UR11, R4 ;  /* 0x0000000b07047c24 */ /* 0x000fe2000f8e0204 */
[----:B------:R-:W-:-:S05]  /*6980*/  @P0 IADD3 R10, PT, PT, -R2, RZ, RZ ;  /* 0x000000ff020a0210 */ /* 0x000fca0007ffe1ff */
[----:B0-----:R-:W-:-:S04]  /*6990*/  @P0 IMAD R11, R15, R10, R11 ;  /* 0x0000000a0f0b0224 */ /* 0x001fc800078e020b */
[C---:B-1----:R-:W-:Y:S02]  /*69a0*/  @P0 IMAD R3, R11.reuse, R8, R3 ;  /* 0x000000080b030224 */ /* 0x042fe400078e0203 */
[C---:B------:R-:W-:Y:S02]  /*69b0*/  @P0 IMAD R0, R11.reuse, R9, R0 ;  /* 0x000000090b000224 */ /* 0x040fe400078e0200 */
[----:B-----5:R-:W-:-:S07]  /*69c0*/  @P0 IMAD R4, R11, R6, R4 ;  /* 0x000000060b040224 */ /* 0x020fce00078e0204 */
.L_x_904:
[----:B------:R-:W0:Y:S01]  /*69d0*/  LDCU.128 UR8, c[0x0][0x5f0] ;  /* 0x0000be00ff0877ac */ /* 0x000e220008000c00 */
[----:B------:R-:W1:Y:S01]  /*69e0*/  LDCU.64 UR4, c[0x0][0x5e8] ;  /* 0x0000bd00ff0477ac */ /* 0x000e620008000a00 */
[----:B0-----:R-:W-:-:S04]  /*69f0*/  IADD3 R6, P0, PT, R4, UR10, RZ ;  /* 0x0000000a04067c10 */ /* 0x001fc8000ff1e0ff */
[----:B------:R-:W-:Y:S02]  /*6a00*/  IADD3.X R7, PT, PT, RZ, UR11, RZ, P0, !PT ;  /* 0x0000000bff077c10 */ /* 0x000fe400087fe4ff */
[----:B------:R-:W-:-:S03]  /*6a10*/  IADD3 R4, P0, PT, R0, UR8, RZ ;  /* 0x0000000800047c10 */ /* 0x000fc6000ff1e0ff */
[----:B------:R-:W2:Y:S01]  /*6a20*/  LDG.E.U16 R6, desc[UR6][R6.64] ;  /* 0x0000000606067981 */ /* 0x000ea2000c1e1500 */
[----:B------:R-:W-:-:S05]  /*6a30*/  IADD3.X R5, PT, PT, RZ, UR9, RZ, P0, !PT ;  /* 0x00000009ff057c10 */ /* 0x000fca00087fe4ff */
[----:B------:R-:W3:Y:S01]  /*6a40*/  LDG.E.U16 R4, desc[UR6][R4.64] ;  /* 0x0000000604047981 */ /* 0x000ee2000c1e1500 */
[----:B-1----:R-:W-:Y:S01]  /*6a50*/  IADD3 R2, P1, PT, R3, UR4, RZ ;  /* 0x0000000403027c10 */ /* 0x002fe2000ff3e0ff */
[----:B------:R-:W-:Y:S03]  /*6a60*/  BSSY.RECONVERGENT B1, `(.L_x_905) ;  /* 0x0000011000017945 */ /* 0x000fe60003800200 */
[----:B------:R-:W-:Y:S02]  /*6a70*/  IADD3.X R3, PT, PT, RZ, UR5, RZ, P1, !PT ;  /* 0x00000005ff037c10 */ /* 0x000fe40008ffe4ff */
[----:B--2---:R-:W-:-:S04]  /*6a80*/  SHF.L.U32 R0, R6, 0x10, RZ ;  /* 0x0000001006007819 */ /* 0x004fc800000006ff */
[----:B------:R-:W-:Y:S02]  /*6a90*/  FSETP.GTU.FTZ.AND P0, PT, R0, RZ, PT ;  /* 0x000000ff0000720b */ /* 0x000fe40003f1c000 */
[----:B---3--:R-:W-:-:S11]  /*6aa0*/  SHF.L.U32 R8, R4, 0x10, RZ ;  /* 0x0000001004087819 */ /* 0x008fd600000006ff */
        /* <DEDUP_REMOVED lines=8> */
[----:B0-----:R-:W-:Y:S01]  /*6b30*/  FMUL.FTZ R0, R0, R5 ;  /* 0x0000000500007220 */ /* 0x001fe20000410000 */
[----:B------:R-:W-:Y:S06]  /*6b40*/  BRA `(.L_x_907) ;  /* 0x0000000000087947 */ /* 0x000fec0003800000 */
.L_x_906:
[----:B------:R-:W0:Y:S02]  /*6b50*/  LDCU UR4, c[0x0][0x604] ;  /* 0x0000c080ff0477ac */ /* 0x000e240008000800 */
[----:B0-----:R-:W-:-:S07]  /*6b60*/  FMUL.FTZ R0, R8, UR4 ;  /* 0x0000000408007c20 */ /* 0x001fce0008410000 */
.L_x_907:
[----:B------:R-:W-:Y:S05]  /*6b70*/  BSYNC.RECONVERGENT B1 ;  /* 0x0000000000017941 */ /* 0x000fea0003800200 */
.L_x_905:
[----:B------:R-:W-:-:S05]  /*6b80*/  F2FP.BF16.F32.PACK_AB R0, RZ, R0 ;  /* 0x00000000ff00723e */ /* 0x000fca00000010ff */
[----:B------:R-:W-:Y:S01]  /*6b90*/  STG.E.U16 desc[UR6][R2.64], R0 ;  /* 0x0000000002007986 */ /* 0x000fe2000c101506 */
[----:B------:R-:W-:Y:S05]  /*6ba0*/  EXIT ;  /* 0x000000000000794d */ /* 0x000fea0003800000 */
.L_x_896:
        /* <DEDUP_REMOVED lines=355> */
.L_x_911:
[----:B------:R-:W0:Y:S01]  /*81e0*/  LDCU.128 UR8, c[0x0][0x5f0] ;  /* 0x0000be00ff0877ac */ /* 0x000e220008000c00 */
[----:B------:R-:W1:Y:S01]  /*81f0*/  LDCU UR5, c[0x0][0x608] ;  /* 0x0000c100ff0577ac */ /* 0x000e620008000800 */
[----:B0-----:R-:W-:Y:S02]  /*8200*/  IADD3 R8, P1, PT, R6, UR10, RZ ;  /* 0x0000000a06087c10 */ /* 0x001fe4000ff3e0ff */
[----:B------:R-:W-:Y:S02]  /*8210*/  IADD3 R6, P0, PT, R4, UR8, RZ ;  /* 0x0000000804067c10 */ /* 0x000fe4000ff1e0ff */
[----:B------:R-:W-:Y:S01]  /*8220*/  IADD3.X R9, PT, PT, RZ, UR11, RZ, P1, !PT ;  /* 0x0000000bff097c10 */ /* 0x000fe20008ffe4ff */
[----:B------:R-:W0:Y:S01]  /*8230*/  LDCU.64 UR10, c[0x0][0x600] ;  /* 0x0000c000ff0a77ac */ /* 0x000e220008000a00 */
[----:B------:R-:W-:-:S03]  /*8240*/  IADD3.X R7, PT, PT, RZ, UR9, RZ, P0, !PT ;  /* 0x00000009ff077c10 */ /* 0x000fc600087fe4ff */
[----:B------:R-:W2:Y:S01]  /*8250*/  LDG.E.U16 R8, desc[UR6][R8.64] ;  /* 0x0000000608087981 */ /* 0x000ea2000c1e1500 */
[----:B------:R-:W3:Y:S03]  /*8260*/  LDCU.64 UR8, c[0x0][0x5e8] ;  /* 0x0000bd00ff0877ac */ /* 0x000ee60008000a00 */
[----:B------:R-:W4:Y:S01]  /*8270*/  LDG.E.U16 R6, desc[UR6][R6.64] ;  /* 0x0000000606067981 */ /* 0x000f22000c1e1500 */
[----:B------:R-:W-:Y:S02]  /*8280*/  IADD3 R3, PT, PT, R3, 0x80, RZ ;  /* 0x0000008003037810 */ /* 0x000fe40007ffe0ff */
[----:B--2---:R-:W-:-:S04]  /*8290*/  SHF.L.U32 R10, R8, 0x10, RZ ;  /* 0x00000010080a7819 */ /* 0x004fc800000006ff */
[C---:B------:R-:W-:Y:S01]  /*82a0*/  FSETP.GTU.FTZ.AND P0, PT, R10.reuse, RZ, PT ;  /* 0x000000ff0a00720b */ /* 0x040fe20003f1c000 */
[----:B0-----:R-:W-:Y:S01]  /*82b0*/  FADD.FTZ R10, R10, UR10 ;  /* 0x0000000a0a0a7e21 */ /* 0x001fe20008010000 */
[----:B----4-:R-:W-:-:S05]  /*82c0*/  SHF.L.U32 R4, R6, 0x10, RZ ;  /* 0x0000001006047819 */ /* 0x010fca00000006ff */
[----:B-1----:R-:W-:-:S04]  /*82d0*/  FMUL.FTZ R11, R4, UR5 ;  /* 0x00000005040b7c20 */ /* 0x002fc80008410000 */
[----:B------:R-:W-:Y:S02]  /*82e0*/  FMUL.FTZ R10, R11, R10 ;  /* 0x0000000a0b0a7220 */ /* 0x000fe40000410000 */
[----:B------:R-:W-:Y:S01]  /*82f0*/  @P0 FMUL.FTZ R10, R4, UR11 ;  /* 0x0000000b040a0c20 */ /* 0x000fe20008410000 */
[----:B---3--:R-:W-:-:S04]  /*8300*/  IADD3 R4, P0, PT, R5, UR8, RZ ;  /* 0x0000000805047c10 */ /* 0x008fc8000ff1e0ff */
        /* <DEDUP_REMOVED lines=354> */
.L_x_913:
        /* <DEDUP_REMOVED lines=20> */
[----:B------:R-:W-:-:S05]  /*9a70*/  IADD3.X R5, PT, PT, RZ, UR9, RZ, P0, !PT ;  /* 0x00000009ff057c10 */ /* 0x000fca00087fe4ff */
[----:B------:R0:W-:Y:S02]  /*9a80*/  STG.E.U16 desc[UR6][R4.64], R10 ;  /* 0x0000000a04007986 */ /* 0x0001e4000c101506 */
.L_x_910:
[----:B------:R-:W-:-:S13]  /*9a90*/  ISETP.GE.AND P0, PT, R3, UR4, PT ;  /* 0x0000000403007c0c */ /* 0x000fda000bf06270 */
[----:B------:R-:W-:Y:S05]  /*9aa0*/  @P0 BREAK.RELIABLE B1 ;  /* 0x0000000000010942 */ /* 0x000fea0003800100 */
[----:B------:R-:W-:Y:S05]  /*9ab0*/  @P0 BRA `(.L_x_912) ;  /* 0x0000001400cc0947 */ /* 0x000fea0003800000 */
[----:B------:R-:W-:Y:S05]  /*9ac0*/  BSYNC.RELIABLE B1 ;  /* 0x0000000000017941 */ /* 0x000fea0003800100 */
.L_x_909:
        /* <DEDUP_REMOVED lines=348> */
.L_x_914:
        /* <DEDUP_REMOVED lines=22> */
.L_x_912:
[----:B------:R-:W-:Y:S05]  /*b1f0*/  BSYNC.RECONVERGENT B0 ;  /* 0x0000000000007941 */ /* 0x000fea0003800200 */
.L_x_908:
        /* <DEDUP_REMOVED lines=351> */
.L_x_915:
[----:B------:R-:W0:Y:S01]  /*c7f0*/  LDCU.128 UR8, c[0x0][0x5f0] ;  /* 0x0000be00ff0877ac */ /* 0x000e220008000c00 */
[----:B------:R-:W1:Y:S01]  /*c800*/  LDCU.64 UR4, c[0x0][0x5e8] ;  /* 0x0000bd00ff0477ac */ /* 0x000e620008000a00 */
[----:B0-----:R-:W-:Y:S02]  /*c810*/  IADD3 R6, P1, PT, R4, UR10, RZ ;  /* 0x0000000a04067c10 */ /* 0x001fe4000ff3e0ff */
[----:B------:R-:W-:Y:S01]  /*c820*/  IADD3 R4, P0, PT, R0, UR8, RZ ;  /* 0x0000000800047c10 */ /* 0x000fe2000ff1e0ff */
[----:B------:R-:W0:Y:S01]  /*c830*/  LDCU UR8, c[0x0][0x608] ;  /* 0x0000c100ff0877ac */ /* 0x000e220008000800 */
[----:B------:R-:W-:Y:S02]  /*c840*/  IADD3.X R7, PT, PT, RZ, UR11, RZ, P1, !PT ;  /* 0x0000000bff077c10 */ /* 0x000fe40008ffe4ff */
[----:B------:R-:W-:Y:S01]  /*c850*/  IADD3.X R5, PT, PT, RZ, UR9, RZ, P0, !PT ;  /* 0x00000009ff057c10 */ /* 0x000fe200087fe4ff */
[----:B------:R-:W2:Y:S02]  /*c860*/  LDCU.64 UR10, c[0x0][0x600] ;  /* 0x0000c000ff0a77ac */ /* 0x000ea40008000a00 */
[----:B------:R-:W3:Y:S04]  /*c870*/  LDG.E.U16 R6, desc[UR6][R6.64] ;  /* 0x0000000606067981 */ /* 0x000ee8000c1e1500 */
[----:B------:R-:W4:Y:S01]  /*c880*/  LDG.E.U16 R4, desc[UR6][R4.64] ;  /* 0x0000000604047981 */ /* 0x000f22000c1e1500 */
[----:B---3--:R-:W-:-:S04]  /*c890*/  SHF.L.U32 R2, R6, 0x10, RZ ;  /* 0x0000001006027819 */ /* 0x008fc800000006ff */
[C---:B------:R-:W-:Y:S01]  /*c8a0*/  FSETP.GTU.FTZ.AND P0, PT, R2.reuse, RZ, PT ;  /* 0x000000ff0200720b */ /* 0x040fe20003f1c000 */
[----:B--2---:R-:W-:Y:S01]  /*c8b0*/  FADD.FTZ R9, R2, UR10 ;  /* 0x0000000a02097e21 */ /* 0x004fe20008010000 */
[----:B----4-:R-:W-:-:S05]  /*c8c0*/  SHF.L.U32 R0, R4, 0x10, RZ ;  /* 0x0000001004007819 */ /* 0x010fca00000006ff */
[----:B0-----:R-:W-:-:S04]  /*c8d0*/  FMUL.FTZ R8, R0, UR8 ;  /* 0x0000000800087c20 */ /* 0x001fc80008410000 */
[----:B------:R-:W-:Y:S02]  /*c8e0*/  FMUL.FTZ R8, R8, R9 ;  /* 0x0000000908087220 */ /* 0x000fe40000410000 */
[----:B------:R-:W-:Y:S01]  /*c8f0*/  @P0 FMUL.FTZ R8, R0, UR11 ;  /* 0x0000000b00080c20 */ /* 0x000fe20008410000 */
[----:B-1----:R-:W-:-:S04]  /*c900*/  IADD3 R2, P0, PT, R3, UR4, RZ ;  /* 0x0000000403027c10 */ /* 0x002fc8000ff1e0ff */
[----:B------:R-:W-:Y:S02]  /*c910*/  F2FP.BF16.F32.PACK_AB R8, RZ, R8 ;  /* 0x00000008ff08723e */ /* 0x000fe400000010ff */
[----:B------:R-:W-:-:S05]  /*c920*/  IADD3.X R3, PT, PT, RZ, UR5, RZ, P0, !PT ;  /* 0x00000005ff037c10 */ /* 0x000fca00087fe4ff */
[----:B------:R-:W-:Y:S01]  /*c930*/  STG.E.U16 desc[UR6][R2.64], R8 ;  /* 0x0000000802007986 */ /* 0x000fe2000c101506 */
[----:B------:R-:W-:Y:S05]  /*c940*/  EXIT ;  /* 0x000000000000794d */ /* 0x000fea0003800000 */
.L_x_916:
        /* <DEDUP_REMOVED lines=11> */
.L_x_7339:


//--------------------- .text._ZN2at6native27unrolled_elementwise_kernelIZZZNS0_60_GLOBAL__N__171e0b9f_22_ActivationEluKernel_cu_1520ed90_290019elu_backward_kernelERNS_18TensorIteratorBaseERKN3c106ScalarES8_S8_bENKUlvE_clEvENKUlvE2_clEvEUlNS5_8BFloat16ESB_E_St5arrayIPcLm3EELi4E23TrivialOffsetCalculatorILi2EjESG_ILi1EjENS0_6memory15LoadWithoutCastENSJ_16StoreWithoutCastEEEviT_T0_T2_T3_T4_T5_ --------------------------
	.section	.text._ZN2at6native27unrolled_elementwise_kernelIZZZNS0_60_GLOBAL__N__171e0b9f_22_ActivationEluKernel_cu_1520ed90_290019elu_backward_kernelERNS_18TensorIteratorBaseERKN3c106ScalarES8_S8_bENKUlvE_clEvENKUlvE2_clEvEUlNS5_8BFloat16ESB_E_St5arrayIPcLm3EELi4E23TrivialOffsetCalculatorILi2EjESG_ILi1EjENS0_6memory15LoadWithoutCastENSJ_16StoreWithoutCastEEEviT_T0_T2_T3_T4_T5_,"ax",@progbits
	.align	128
        .global         _ZN2at6native27unrolled_elementwise_kernelIZZZNS0_60_GLOBAL__N__171e0b9f_22_ActivationEluKernel_cu_1520ed90_290019elu_backward_kernelERNS_18TensorIteratorBaseERKN3c106ScalarES8_S8_bENKUlvE_clEvENKUlvE2_clEvEUlNS5_8BFloat16ESB_E_St5arrayIPcLm3EELi4E23TrivialOffsetCalculatorILi2EjESG_ILi1EjENS0_6memory15LoadWithoutCastENSJ_16StoreWithoutCastEEEviT_T0_T2_T3_T4_T5_
        .type           _ZN2at6native27unrolled_elementwise_kernelIZZZNS0_60_GLOBAL__N__171e0b9f_22_ActivationEluKernel_cu_1520ed90_290019elu_backward_kernelERNS_18TensorIteratorBaseERKN3c106ScalarES8_S8_bENKUlvE_clEvENKUlvE2_clEvEUlNS5_8BFloat16ESB_E_St5arrayIPcLm3EELi4E23TrivialOffsetCalculatorILi2EjESG_ILi1EjENS0_6memory15LoadWithoutCastENSJ_16StoreWithoutCastEEEviT_T0_T2_T3_T4_T5_,@function
        .size           _ZN2at6native27unrolled_elementwise_kernelIZZZNS0_60_GLOBAL__N__171e0b9f_22_ActivationEluKernel_cu_1520ed90_290019elu_backward_kernelERNS_18TensorIteratorBaseERKN3c106ScalarES8_S8_bENKUlvE_clEvENKUlvE2_clEvEUlNS5_8BFloat16ESB_E_St5arrayIPcLm3EELi4E23TrivialOffsetCalculatorILi2EjESG_ILi1EjENS0_6memory15LoadWithoutCastENSJ_16StoreWithoutCastEEEviT_T0_T2_T3_T4_T5_,(.L_x_7340 - _ZN2at6native27unrolled_elementwise_kernelIZZZNS0_60_GLOBAL__N__171e0b9f_22_ActivationEluKernel_cu_1520ed90_290019elu_backward_kernelERNS_18TensorIteratorBaseERKN3c106ScalarES8_S8_bENKUlvE_clEvENKUlvE2_clEvEUlNS5_8BFloat16ESB_E_St5arrayIPcLm3EELi4E23TrivialOffsetCalculatorILi2EjESG_ILi1EjENS0_6memory15LoadWithoutCastENSJ_16StoreWithoutCastEEEviT_T0_T2_T3_T4_T5_)
        .other          _ZN2at6native27unrolled_elementwise_kernelIZZZNS0_60_GLOBAL__N__171e0b9f_22_ActivationEluKernel_cu_1520ed90_290019elu_backward_kernelERNS_18TensorIteratorBaseERKN3c106ScalarES8_S8_bENKUlvE_clEvENKUlvE2_clEvEUlNS5_8BFloat16ESB_E_St5arrayIPcLm3EELi4E23TrivialOffsetCalculatorILi2EjESG_ILi1EjENS0_6memory15LoadWithoutCastENSJ_16StoreWithoutCastEEEviT_T0_T2_T3_T4_T5_,@"STO_CUDA_ENTRY STV_DEFAULT"
_ZN2at6native27unrolled_elementwise_kernelIZZZNS0_60_GLOBAL__N__171e0b9f_22_ActivationEluKernel_cu_1520ed90_290019elu_backward_kernelERNS_18TensorIteratorBaseERKN3c106ScalarES8_S8_bENKUlvE_clEvENKUlvE2_clEvEUlNS5_8BFloat16ESB_E_St5arrayIPcLm3EELi4E23TrivialOffsetCalculatorILi2EjESG_ILi1EjENS0_6memory15LoadWithoutCastENSJ_16StoreWithoutCastEEEviT_T0_T2_T3_T4_T5_:
.text._ZN2at6native27unrolled_elementwise_kernelIZZZNS0_60_GLOBAL__N__171e0b9f_22_ActivationEluKernel_cu_1520ed90_290019elu_backward_kernelERNS_18TensorIteratorBaseERKN3c106ScalarES8_S8_bENKUlvE_clEvENKUlvE2_clEvEUlNS5_8BFloat16ESB_E_St5arrayIPcLm3EELi4E23TrivialOffsetCalculatorILi2EjESG_ILi1EjENS0_6memory15LoadWithoutCastENSJ_16StoreWithoutCastEEEviT_T0_T2_T3_T4_T5_:
[----:B------:R-:W-:Y:S01]  /*0000*/  LDC R1, c[0x0][0x37c] ;  /* 0x0000df00ff017b82 */ /* 0x000fe20000000800 */
[----:B------:R-:W0:Y:S07]  /*0010*/  S2R R0, SR_CTAID.X ;  /* 0x0000000000007919 */ /* 0x000e2e0000002500 */
[----:B------:R-:W0:Y:S01]  /*0020*/  LDC R3, c[0x0][0x380] ;  /* 0x0000e000ff037b82 */ /* 0x000e220000000800 */
[----:B------:R-:W1:Y:S01]  /*0030*/  LDCU.64 UR4, c[0x0][0x358] ;  /* 0x00006b00ff0477ac */ /* 0x000e620008000a00 */
[----:B------:R-:W-:Y:S01]  /*0040*/  PRMT R20, RZ, 0x7610, R20 ;  /* 0x00007610ff147816 */ /* 0x000fe20000000014 */
[----:B------:R-:W2:Y:S01]  /*0050*/  S2R R25, SR_TID.X ;  /* 0x0000000000197919 */ /* 0x000ea20000002100 */
[----:B------:R-:W-:Y:S01]  /*0060*/  PRMT R22, RZ, 0x7610, R22 ;  /* 0x00007610ff167816 */ /* 0x000fe20000000016 */
[----:B------:R-:W3:Y:S01]  /*0070*/  LDCU.U8 UR6, c[0x0][0x394] ;  /* 0x00007280ff0677ac */ /* 0x000ee20008000000 */
[----:B0-----:R-:W-:Y:S01]  /*0080*/  IMAD R18, R0, -0x200, R3 ;  /* 0xfffffe0000127824 */ /* 0x001fe200078e0203 */
[----:B--2---:R-:W-:-:S04]  /*0090*/  MOV R19, R25 ;  /* 0x0000001900137202 */ /* 0x004fc80000000f00 */
[----:B------:R-:W-:-:S13]  /*00a0*/  ISETP.GE.AND P0, PT, R25, R18, PT ;  /* 0x000000121900720c */ /* 0x000fda0003f06270 */
[----:B------:R-:W-:Y:S01]  /*00b0*/  @!P0 IADD3 R25, PT, PT, R19, 0x80, RZ ;  /* 0x0000008013198810 */ /* 0x000fe20007ffe0ff */
[----:B------:R-:W0:Y:S01]  /*00c0*/  @!P0 LDC.64 R12, c[0x0][0x3a8] ;  /* 0x0000ea00ff0c8b82 */ /* 0x000e220000000a00 */
[----:B------:R-:W-:Y:S02]  /*00d0*/  @!P0 LEA R21, R0, R19, 0x9 ;  /* 0x0000001300158211 */ /* 0x000fe400078e48ff */
[----:B------:R-:W-:-:S05]  /*00e0*/  ISETP.GE.AND P1, PT, R25, R18, PT ;  /* 0x000000121900720c */ /* 0x000fca0003f26270 */
[----:B------:R-:W2:Y:S08]  /*00f0*/  @!P0 LDC.64 R14, c[0x0][0x3b0] ;  /* 0x0000ec00ff0e8b82 */ /* 0x000eb00000000a00 */
[----:B------:R-:W-:Y:S01]  /*0100*/  @!P1 IMAD R27, R0, 0x200, R25 ;  /* 0x00000200001b9824 */ /* 0x000fe200078e0219 */
[----:B------:R-:W-:Y:S01]  /*0110*/  @!P1 IADD3 R25, PT, PT, R25, 0x80, RZ ;  /* 0x0000008019199810 */ /* 0x000fe20007ffe0ff */
[----:B------:R-:W4:Y:S03]  /*0120*/  @!P1 LDC.64 R16, c[0x0][0x3a8] ;  /* 0x0000ea00ff109b82 */ /* 0x000f260000000a00 */
[----:B------:R-:W-:Y:S01]  /*0130*/  ISETP.GE.AND P3, PT, R25, R18, PT ;  /* 0x000000121900720c */ /* 0x000fe20003f66270 */
[----:B0-----:R-:W-:-:S04]  /*0140*/  @!P0 IMAD.WIDE.U32 R12, R21, 0x2, R12 ;  /* 0x00000002150c8825 */ /* 0x001fc800078e000c */
[----:B------:R-:W0:Y:S01]  /*0150*/  @!P1 LDC.64 R2, c[0x0][0x3b0] ;  /* 0x0000ec00ff029b82 */ /* 0x000e220000000a00 */
[----:B------:R-:W-:Y:S01]  /*0160*/  PRMT R24, RZ, 0x7610, R24 ;  /* 0x00007610ff187816 */ /* 0x000fe20000000018 */
[----:B-1----:R1:W5:Y:S01]  /*0170*/  @!P0 LDG.E.U16 R20, desc[UR4][R12.64] ;  /* 0x000000040c148981 */ /* 0x002362000c1e1500 */
[----:B--2---:R-:W-:Y:S01]  /*0180*/  @!P0 IMAD.WIDE.U32 R14, R21, 0x2, R14 ;  /* 0x00000002150e8825 */ /* 0x004fe200078e000e */
[----:B------:R-:W-:-:S04]  /*0190*/  PRMT R21, RZ, 0x7610, R21 ;  /* 0x00007610ff157816 */ /* 0x000fc80000000015 */
[----:B------:R-:W2:Y:S01]  /*01a0*/  @!P3 LDC.64 R4, c[0x0][0x3a8] ;  /* 0x0000ea00ff04bb82 */ /* 0x000ea20000000a00 */
[----:B------:R-:W-:Y:S01]  /*01b0*/  @!P3 IMAD R23, R0, 0x200, R25 ;  /* 0x000002000017b824 */ /* 0x000fe200078e0219 */
[----:B------:R-:W-:-:S06]  /*01c0*/  @!P3 IADD3 R25, PT, PT, R25, 0x80, RZ ;  /* 0x000000801919b810 */ /* 0x000fcc0007ffe0ff */
[----:B------:R-:W3:Y:S01]  /*01d0*/  @!P3 LDC.64 R6, c[0x0][0x3b0] ;  /* 0x0000ec00ff06bb82 */ /* 0x000ee20000000a00 */
[----:B------:R-:W-:Y:S01]  /*01e0*/  ISETP.GE.AND P2, PT, R25, R18, PT ;  /* 0x000000121900720c */ /* 0x000fe20003f46270 */
[C---:B----4-:R-:W-:Y:S01]  /*01f0*/  @!P1 IMAD.WIDE.U32 R16, R27.reuse, 0x2, R16 ;  /* 0x000000021b109825 */ /* 0x050fe200078e0010 */
[----:B-1----:R-:W-:Y:S01]  /*0200*/  PRMT R12, RZ, 0x7610, R12 ;  /* 0x00007610ff0c7816 */ /* 0x002fe2000000000c */
[----:B------:R1:W5:Y:S01]  /*0210*/  @!P0 LDG.E.U16 R21, desc[UR4][R14.64] ;  /* 0x000000040e158981 */ /* 0x000362000c1e1500 */
[----:B------:R-:W-:Y:S01]  /*0220*/  PRMT R13, RZ, 0x7610, R13 ;  /* 0x00007610ff0d7816 */ /* 0x000fe2000000000d */
[----:B0-----:R-:W-:Y:S02]  /*0230*/  @!P1 IMAD.WIDE.U32 R2, R27, 0x2, R2 ;  /* 0x000000021b029825 */ /* 0x001fe400078e0002 */
[----:B------:R1:W5:Y:S06]  /*0240*/  @!P1 LDG.E.U16 R22, desc[UR4][R16.64] ;  /* 0x0000000410169981 */ /* 0x00036c000c1e1500 */
[----:B------:R-:W0:Y:S08]  /*0250*/  @!P2 LDC.64 R8, c[0x0][0x3a8] ;  /* 0x0000ea00ff08ab82 */ /* 0x000e300000000a00 */
[----:B------:R-:W4:Y:S01]  /*0260*/  @!P2 LDC.64 R10, c[0x0][0x3b0] ;  /* 0x0000ec00ff0aab82 */ /* 0x000f220000000a00 */
[----:B------:R-:W-:-:S02]  /*0270*/  @!P2 IMAD R25, R0, 0x200, R25 ;  /* 0x000002000019a824 */ /* 0x000fc400078e0219 */
[----:B--2---:R-:W-:-:S04]  /*0280*/  @!P3 IMAD.WIDE.U32 R4, R23, 0x2, R4 ;  /* 0x000000021704b825 */ /* 0x004fc800078e0004 */
[----:B---3--:R-:W-:Y:S01]  /*0290*/  @!P3 IMAD.WIDE.U32 R6, R23, 0x2, R6 ;  /* 0x000000021706b825 */ /* 0x008fe200078e0006 */
[----:B------:R-:W-:Y:S01]  /*02a0*/  PRMT R23, RZ, 0x7610, R23 ;  /* 0x00007610ff177816 */ /* 0x000fe20000000017 */
[----:B------:R1:W5:Y:S05]  /*02b0*/  @!P3 LDG.E.U16 R24, desc[UR4][R4.64] ;  /* 0x000000040418b981 */ /* 0x00036a000c1e1500 */
[----:B------:R1:W5:Y:S01]  /*02c0*/  @!P3 LDG.E.U16 R23, desc[UR4][R6.64] ;  /* 0x000000040617b981 */ /* 0x000362000c1e1500 */
[----:B0-----:R-:W-:-:S05]  /*02d0*/  @!P2 IMAD.WIDE.U32 R8, R25, 0x2, R8 ;  /* 0x000000021908a825 */ /* 0x001fca00078e0008 */
[----:B------:R1:W5:Y:S01]  /*02e0*/  @!P2 LDG.E.U16 R12, desc[UR4][R8.64] ;  /* 0x00000004080ca981 */ /* 0x000362000c1e1500 */
[----:B----4-:R-:W-:Y:S01]  /*02f0*/  @!P2 IMAD.WIDE.U32 R10, R25, 0x2, R10 ;  /* 0x00000002190aa825 */ /* 0x010fe200078e000a */
[----:B------:R-:W-:-:S04]  /*0300*/  PRMT R25, RZ, 0x7610, R25 ;  /* 0x00007610ff197816 */ /* 0x000fc80000000019 */
[----:B------:R1:W5:Y:S04]  /*0310*/  @!P2 LDG.E.U16 R13, desc[UR4][R10.64] ;  /* 0x000000040a0da981 */ /* 0x000368000c1e1500 */
[----:B------:R1:W5:Y:S01]  /*0320*/  @!P1 LDG.E.U16 R25, desc[UR4][R2.64] ;  /* 0x0000000402199981 */ /* 0x000362000c1e1500 */
[----:B------:R-:W-:Y:S01]  /*0330*/  UISETP.NE.AND UP0, UPT, UR6, URZ, UPT ;  /* 0x000000ff0600728c */ /* 0x000fe2000bf05270 */
[----:B------:R-:W-:Y:S08]  /*0340*/  BSSY.RECONVERGENT B0, `(.L_x_917) ;  /* 0x0000094000007945 */ /* 0x000ff00003800200 */
[----:B-1----:R-:W-:Y:S05]  /*0350*/  BRA.U UP0, `(.L_x_918) ;  /* 0x0000000500647547 */ /* 0x002fea000b800000 */
[----:B------:R-:W-:Y:S01]  /*0360*/  ISETP.GE.AND P0, PT, R19, R18, PT ;  /* 0x000000121300720c */ /* 0x000fe20003f06270 */
[----:B------:R-:W-:-:S12]  /*0370*/  BSSY.RECONVERGENT B1, `(.L_x_919) ;  /* 0x0000014000017945 */ /* 0x000fd80003800200 */
[----:B------:R-:W-:Y:S05]  /*0380*/  @P0 BRA `(.L_x_920) ;  /* 0x0000000000480947 */ /* 0x000fea0003800000 */
[----:B-----5:R-:W-:Y:S01]  /*0390*/  SHF.L.U32 R2, R21, 0x10, RZ ;  /* 0x0000001015027819 */ /* 0x020fe200000006ff */
[----:B------:R-:W-:Y:S01]  /*03a0*/  BSSY.RECONVERGENT B2, `(.L_x_921) ;  /* 0x000000f000027945 */ /* 0x000fe20003800200 */
[----:B------:R-:W-:Y:S02]  /*03b0*/  SHF.L.U32 R20, R20, 0x10, RZ ;  /* 0x0000001014147819 */ /* 0x000fe400000006ff */
        /* <DEDUP_REMOVED lines=11> */
.L_x_922:
[----:B------:R-:W0:Y:S02]  /*0470*/  LDCU UR6, c[0x0][0x38c] ;  /* 0x00007180ff0677ac */ /* 0x000e240008000800 */
[----:B0-----:R-:W-:-:S07]  /*0480*/  FMUL.FTZ R2, R20, UR6 ;  /* 0x0000000614027c20 */ /* 0x001fce0008410000 */
.L_x_923:
[----:B------:R-:W-:Y:S05]  /*0490*/  BSYNC.RECONVERGENT B2 ;  /* 0x0000000000027941 */ /* 0x000fea0003800200 */
.L_x_921:
[----:B------:R-:W-:-:S07]  /*04a0*/  F2FP.BF16.F32.PACK_AB R2, RZ, R2 ;  /* 0x00000002ff02723e */ /* 0x000fce00000010ff */
.L_x_920:
[----:B------:R-:W-:Y:S05]  /*04b0*/  BSYNC.RECONVERGENT B1 ;  /* 0x0000000000017941 */ /* 0x000fea0003800200 */
.L_x_919:
[----:B------:R-:W-:Y:S01]  /*04c0*/  VIADD R3, R19, 0x80 ;  /* 0x0000008013037836 */ /* 0x000fe20000000000 */
[----:B------:R-:W-:Y:S04]  /*04d0*/  BSSY.RECONVERGENT B1, `(.L_x_924) ;  /* 0x0000015000017945 */ /* 0x000fe80003800200 */
[----:B------:R-:W-:-:S13]  /*04e0*/  ISETP.GE.AND P1, PT, R3, R18, PT ;  /* 0x000000120300720c */ /* 0x000fda0003f26270 */
        /* <DEDUP_REMOVED lines=15> */
.L_x_927:
[----:B------:R-:W0:Y:S02]  /*05e0*/  LDCU UR6, c[0x0][0x38c] ;  /* 0x00007180ff0677ac */ /* 0x000e240008000800 */
[----:B0-----:R-:W-:-:S07]  /*05f0*/  FMUL.FTZ R4, R22, UR6 ;  /* 0x0000000616047c20 */ /* 0x001fce0008410000 */
.L_x_928:
[----:B------:R-:W-:Y:S05]  /*0600*/  BSYNC.RECONVERGENT B2 ;  /* 0x0000000000027941 */ /* 0x000fea0003800200 */
.L_x_926:
[----:B------:R-:W-:-:S07]  /*0610*/  F2FP.BF16.F32.PACK_AB R4, RZ, R4 ;  /* 0x00000004ff04723e */ /* 0x000fce00000010ff */
.L_x_925:
[----:B------:R-:W-:Y:S05]  /*0620*/  BSYNC.RECONVERGENT B1 ;  /* 0x0000000000017941 */ /* 0x000fea0003800200 */
.L_x_924:
        /* <DEDUP_REMOVED lines=18> */
.L_x_932:
[----:B------:R-:W0:Y:S02]  /*0750*/  LDCU UR6, c[0x0][0x38c] ;  /* 0x00007180ff0677ac */ /* 0x000e240008000800 */
[----:B0-----:R-:W-:-:S07]  /*0760*/  FMUL.FTZ R5, R24, UR6 ;  /* 0x0000000618057c20 */ /* 0x001fce0008410000 */
.L_x_933:
[----:B------:R-:W-:Y:S05]  /*0770*/  BSYNC.RECONVERGENT B2 ;  /* 0x0000000000027941 */ /* 0x000fea0003800200 */
.L_x_931:
[----:B------:R-:W-:-:S07]  /*0780*/  F2FP.BF16.F32.PACK_AB R5, RZ, R5 ;  /* 0x00000005ff05723e */ /* 0x000fce00000010ff */
.L_x_930:
[----:B------:R-:W-:Y:S05]  /*0790*/  BSYNC.RECONVERGENT B1 ;  /* 0x0000000000017941 */ /* 0x000fea0003800200 */
.L_x_929:
[----:B------:R-:W-:-:S05]  /*07a0*/  VIADD R7, R19, 0x180 ;  /* 0x0000018013077836 */ /* 0x000fca0000000000 */
[----:B------:R-:W-:-:S13]  /*07b0*/  ISETP.GE.AND P1, PT, R7, R18, PT ;  /* 0x000000120700720c */ /* 0x000fda0003f26270 */
[----:B------:R-:W-:Y:S05]  /*07c0*/  @P1 BRA `(.L_x_934) ;  /* 0x00000004002c1947 */ /* 0x000fea0003800000 */
[----:B-----5:R-:W-:Y:S02]  /*07d0*/  SHF.L.U32 R6, R13, 0x10, RZ ;  /* 0x000000100d067819 */ /* 0x020fe400000006ff */
        /* <DEDUP_REMOVED lines=10> */
[----:B0-----:R-:W-:-:S05]  /*0880*/  FMUL.FTZ R6, R6, R7 ;  /* 0x0000000706067220 */ /* 0x001fca0000410000 */
[----:B------:R-:W-:Y:S01]  /*0890*/  F2FP.BF16.F32.PACK_AB R8, RZ, R6 ;  /* 0x00000006ff08723e */ /* 0x000fe200000010ff */
[----:B------:R-:W-:Y:S06]  /*08a0*/  BRA `(.L_x_934) ;  /* 0x0000000000f47947 */ /* 0x000fec0003800000 */
.L_x_935:
[----:B------:R-:W0:Y:S02]  /*08b0*/  LDCU UR6, c[0x0][0x38c] ;  /* 0x00007180ff0677ac */ /* 0x000e240008000800 */
[----:B0-----:R-:W-:-:S05]  /*08c0*/  FMUL.FTZ R8, R8, UR6 ;  /* 0x0000000608087c20 */ /* 0x001fca0008410000 */
[----:B------:R-:W-:Y:S01]  /*08d0*/  F2FP.BF16.F32.PACK_AB R8, RZ, R8 ;  /* 0x00000008ff08723e */ /* 0x000fe200000010ff */
[----:B------:R-:W-:Y:S06]  /*08e0*/  BRA `(.L_x_934) ;  /* 0x0000000000e47947 */ /* 0x000fec0003800000 */
.L_x_918:
[CC--:B------:R-:W-:Y:S01]  /*08f0*/  ISETP.GE.AND P0, PT, R19.reuse, R18.reuse, PT ;  /* 0x000000121300720c */ /* 0x0c0fe20003f06270 */
[C---:B------:R-:W-:Y:S01]  /*0900*/  VIADD R5, R19.reuse, 0x100 ;  /* 0x0000010013057836 */ /* 0x040fe20000000000 */
[C---:B------:R-:W-:Y:S01]  /*0910*/  IADD3 R7, PT, PT, R19.reuse, 0x180, RZ ;  /* 0x0000018013077810 */ /* 0x040fe20007ffe0ff */
[----:B------:R-:W-:Y:S01]  /*0920*/  BSSY.RECONVERGENT B1, `(.L_x_936) ;  /* 0x0000010000017945 */ /* 0x000fe20003800200 */
[----:B------:R-:W-:Y:S02]  /*0930*/  IADD3 R3, PT, PT, R19, 0x80, RZ ;  /* 0x0000008013037810 */ /* 0x000fe40007ffe0ff */
[-C--:B------:R-:W-:Y:S02]  /*0940*/  ISETP.GE.AND P2, PT, R5, R18.reuse, PT ;  /* 0x000000120500720c */ /* 0x080fe40003f46270 */
[-C--:B------:R-:W-:Y:S02]  /*0950*/  ISETP.GE.AND P1, PT, R7, R18.reuse, PT ;  /* 0x000000120700720c */ /* 0x080fe40003f26270 */
[----:B------:R-:W-:-:S03]  /*0960*/  ISETP.GE.AND P4, PT, R3, R18, PT ;  /* 0x000000120300720c */ /* 0x000fc60003f86270 */
[----:B------:R-:W-:Y:S10]  /*0970*/  @P0 BRA `(.L_x_937) ;  /* 0x0000000000280947 */ /* 0x000ff40003800000 */
[----:B------:R-:W0:Y:S01]  /*0980*/  LDCU.64 UR8, c[0x0][0x388] ;  /* 0x00007100ff0877ac */ /* 0x000e220008000a00 */
[----:B-----5:R-:W-:Y:S01]  /*0990*/  IMAD.U32 R5, R21, 0x10000, RZ ;  /* 0x0001000015057824 */ /* 0x020fe200078e00ff */
[----:B------:R-:W-:Y:S01]  /*09a0*/  SHF.L.U32 R20, R20, 0x10, RZ ;  /* 0x0000001014147819 */ /* 0x000fe200000006ff */
[----:B------:R-:W1:Y:S03]  /*09b0*/  LDCU UR6, c[0x0][0x390] ;  /* 0x00007200ff0677ac */ /* 0x000e660008000800 */
[C---:B------:R-:W-:Y:S01]  /*09c0*/  FSETP.GTU.FTZ.AND P3, PT, R5.reuse, RZ, PT ;  /* 0x000000ff0500720b */ /* 0x040fe20003f7c000 */
[----:B0-----:R-:W-:Y:S01]  /*09d0*/  FADD.FTZ R5, R5, UR8 ;  /* 0x0000000805057e21 */ /* 0x001fe20008010000 */
[----:B-1----:R-:W-:-:S04]  /*09e0*/  FMUL.FTZ R2, R20, UR6 ;  /* 0x0000000614027c20 */ /* 0x002fc80008410000 */
[----:B------:R-:W-:-:S07]  /*09f0*/  FMUL.FTZ R2, R2, R5 ;  /* 0x0000000502027220 */ /* 0x000fce0000410000 */
[----:B------:R-:W-:-:S05]  /*0a00*/  @P3 FMUL.FTZ R2, R20, UR9 ;  /* 0x0000000914023c20 */ /* 0x000fca0008410000 */
[----:B------:R-:W-:-:S07]  /*0a10*/  F2FP.BF16.F32.PACK_AB R2, RZ, R2 ;  /* 0x00000002ff02723e */ /* 0x000fce00000010ff */
.L_x_937:
[----:B------:R-:W-:Y:S05]  /*0a20*/  BSYNC.RECONVERGENT B1 ;  /* 0x0000000000017941 */ /* 0x000fea0003800200 */
.L_x_936:
[----:B------:R-:W-:Y:S04]  /*0a30*/  BSSY.RECONVERGENT B1, `(.L_x_938) ;  /* 0x000000c000017945 */ /* 0x000fe80003800200 */
[----:B------:R-:W-:Y:S05]  /*0a40*/  @P4 BRA `(.L_x_939) ;  /* 0x0000000000284947 */ /* 0x000fea0003800000 */
[----:B------:R-:W0:Y:S01]  /*0a50*/  LDCU.64 UR8, c[0x0][0x388] ;  /* 0x00007100ff0877ac */ /* 0x000e220008000a00 */
[----:B-----5:R-:W-:Y:S01]  /*0a60*/  SHF.L.U32 R5, R25, 0x10, RZ ;  /* 0x0000001019057819 */ /* 0x020fe200000006ff */
        /* <DEDUP_REMOVED lines=8> */
.L_x_939:
[----:B------:R-:W-:Y:S05]  /*0af0*/  BSYNC.RECONVERGENT B1 ;  /* 0x0000000000017941 */ /* 0x000fea0003800200 */
.L_x_938:
[----:B------:R-:W-:Y:S04]  /*0b00*/  BSSY.RECONVERGENT B1, `(.L_x_940) ;  /* 0x000000c000017945 */ /* 0x000fe80003800200 */
[----:B------:R-:W-:Y:S05]  /*0b10*/  @P2 BRA `(.L_x_941) ;  /* 0x0000000000282947 */ /* 0x000fea0003800000 */
[----:B------:R-:W0:Y:S01]  /*0b20*/  LDCU.64 UR8, c[0x0][0x388] ;  /* 0x00007100ff0877ac */ /* 0x000e220008000a00 */
[----:B-----5:R-:W-:Y:S02]  /*0b30*/  SHF.L.U32 R6, R23, 0x10, RZ ;  /* 0x0000001017067819 */ /* 0x020fe400000006ff */
[----:B------:R-:W-:Y:S01]  /*0b40*/  SHF.L.U32 R24, R24, 0x10, RZ ;  /* 0x0000001018187819 */ /* 0x000fe200000006ff */
[----:B------:R-:W1:Y:S01]  /*0b50*/  LDCU UR6, c[0x0][0x390] ;  /* 0x00007200ff0677ac */ /* 0x000e620008000800 */
[C---:B------:R-:W-:Y:S01]  /*0b60*/  FSETP.GTU.FTZ.AND P2, PT, R6.reuse, RZ, PT ;  /* 0x000000ff0600720b */ /* 0x040fe20003f5c000 */
[----:B0-----:R-:W-:Y:S02]  /*0b70*/  FADD.FTZ R6, R6, UR8 ;  /* 0x0000000806067e21 */ /* 0x001fe40008010000 */
[----:B-1----:R-:W-:-:S04]  /*0b80*/  FMUL.FTZ R5, R24, UR6 ;  /* 0x0000000618057c20 */ /* 0x002fc80008410000 */
[----:B------:R-:W-:-:S06]  /*0b90*/  FMUL.FTZ R5, R5, R6 ;  /* 0x0000000605057220 */ /* 0x000fcc0000410000 */
[----:B------:R-:W-:-:S05]  /*0ba0*/  @P2 FMUL.FTZ R5, R24, UR9 ;  /* 0x0000000918052c20 */ /* 0x000fca0008410000 */
[----:B------:R-:W-:-:S07]  /*0bb0*/  F2FP.BF16.F32.PACK_AB R5, RZ, R5 ;  /* 0x00000005ff05723e */ /* 0x000fce00000010ff */
.L_x_941:
[----:B------:R-:W-:Y:S05]  /*0bc0*/  BSYNC.RECONVERGENT B1 ;  /* 0x0000000000017941 */ /* 0x000fea0003800200 */
.L_x_940:
[----:B------:R-:W-:Y:S05]  /*0bd0*/  @P1 BRA `(.L_x_934) ;  /* 0x0000000000281947 */ /* 0x000fea0003800000 */
        /* <DEDUP_REMOVED lines=10> */
.L_x_934:
[----:B------:R-:W-:Y:S05]  /*0c80*/  BSYNC.RECONVERGENT B0 ;  /* 0x0000000000007941 */ /* 0x000fea0003800200 */
.L_x_917:
[----:B------:R-:W0:Y:S01]  /*0c90*/  @!P0 LDC.64 R6, c[0x0][0x3a0] ;  /* 0x0000e800ff068b82 */ /* 0x000e220000000a00 */
[----:B------:R-:W-:Y:S01]  /*0ca0*/  @!P0 LEA R9, R0, R19, 0x9 ;  /* 0x0000001300098211 */ /* 0x000fe200078e48ff */
[----:B------:R-:W-:Y:S01]  /*0cb0*/  @!P0 IMAD.MOV.U32 R19, RZ, RZ, R3 ;  /* 0x000000ffff138224 */ /* 0x000fe200078e0003 */
[----:B------:R-:W-:Y:S01]  /*0cc0*/  PRMT R10, R2, 0x7610, R10 ;  /* 0x00007610020a7816 */ /* 0x000fe2000000000a */
[----:B------:R-:W-:Y:S03]  /*0cd0*/  BSSY.RECONVERGENT B0, `(.L_x_942) ;  /* 0x000000f000007945 */ /* 0x000fe60003800200 */
[----:B------:R-:W-:Y:S01]  /*0ce0*/  ISETP.GE.AND P1, PT, R19, R18, PT ;  /* 0x000000121300720c */ /* 0x000fe20003f26270 */
[----:B0-----:R-:W-:-:S05]  /*0cf0*/  @!P0 IMAD.WIDE.U32 R2, R9, 0x2, R6 ;  /* 0x0000000209028825 */ /* 0x001fca00078e0006 */
[----:B------:R0:W-:Y:S07]  /*0d00*/  @!P0 STG.E.U16 desc[UR4][R2.64], R10 ;  /* 0x0000000a02008986 */ /* 0x0001ee000c101504 */
[----:B------:R-:W-:Y:S05]  /*0d10*/  @P1 BRA `(.L_x_943) ;  /* 0x0000000000281947 */ /* 0x000fea0003800000 */
[----:B0-----:R-:W0:Y:S01]  /*0d20*/  LDC.64 R2, c[0x0][0x3a0] ;  /* 0x0000e800ff027b82 */ /* 0x001e220000000a00 */
[----:B------:R-:W-:Y:S02]  /*0d30*/  LEA R7, R0, R19, 0x9 ;  /* 0x0000001300077211 */ /* 0x000fe400078e48ff */
[----:B------:R-:W-:-:S04]  /*0d40*/  IADD3 R19, PT, PT, R19, 0x80, RZ ;  /* 0x0000008013137810 */ /* 0x000fc80007ffe0ff */
[----:B------:R-:W-:-:S13]  /*0d50*/  ISETP.GE.AND P0, PT, R19, R18, PT ;  /* 0x000000121300720c */ /* 0x000fda0003f06270 */
[----:B------:R-:W-:Y:S01]  /*0d60*/  @!P0 IMAD R9, R0, 0x200, R19 ;  /* 0x0000020000098824 */ /* 0x000fe200078e0213 */
[----:B------:R-:W-:Y:S01]  /*0d70*/  @!P0 IADD3 R19, PT, PT, R19, 0x80, RZ ;  /* 0x0000008013138810 */ /* 0x000fe20007ffe0ff */
[----:B0-----:R-:W-:-:S04]  /*0d80*/  IMAD.WIDE.U32 R6, R7, 0x2, R2 ;  /* 0x0000000207067825 */ /* 0x001fc800078e0002 */
[----:B------:R-:W-:Y:S01]  /*0d90*/  @!P0 IMAD.WIDE.U32 R2, R9, 0x2, R2 ;  /* 0x0000000209028825 */ /* 0x000fe200078e0002 */
[----:B------:R1:W-:Y:S04]  /*0da0*/  STG.E.U16 desc[UR4][R6.64], R4 ;  /* 0x0000000406007986 */ /* 0x0003e8000c101504 */
[----:B------:R1:W-:Y:S02]  /*0db0*/  @!P0 STG.E.U16 desc[UR4][R2.64], R5 ;  /* 0x0000000502008986 */ /* 0x0003e4000c101504 */
.L_x_943:
[----:B------:R-:W-:Y:S05]  /*0dc0*/  BSYNC.RECONVERGENT B0 ;  /* 0x0000000000007941 */ /* 0x000fea0003800200 */
.L_x_942:
[----:B------:R-:W-:-:S13]  /*0dd0*/  ISETP.GE.AND P0, PT, R19, R18, PT ;  /* 0x000000121300720c */ /* 0x000fda0003f06270 */
[----:B------:R-:W-:Y:S05]  /*0de0*/  @P0 EXIT ;  /* 0x000000000000094d */ /* 0x000fea0003800000 */
[----:B01----:R-:W0:Y:S01]  /*0df0*/  LDC.64 R2, c[0x0][0x3a0] ;  /* 0x0000e800ff027b82 */ /* 0x003e220000000a00 */
[----:B------:R-:W-:-:S05]  /*0e00*/  LEA R19, R0, R19, 0x9 ;  /* 0x0000001300137211 */ /* 0x000fca00078e48ff */
[----:B0-----:R-:W-:-:S05]  /*0e10*/  IMAD.WIDE.U32 R2, R19, 0x2, R2 ;  /* 0x0000000213027825 */ /* 0x001fca00078e0002 */
[----:B------:R-:W-:Y:S01]  /*0e20*/  STG.E.U16 desc[UR4][R2.64], R8 ;  /* 0x0000000802007986 */ /* 0x000fe2000c101504 */
[----:B------:R-:W-:Y:S05]  /*0e30*/  EXIT ;  /* 0x000000000000794d */ /* 0x000fea0003800000 */
.L_x_944:
        /* <DEDUP_REMOVED lines=12> */
.L_x_7340:


//--------------------- .text._ZN2at6native29vectorized_elementwise_kernelILi2EZZZNS0_60_GLOBAL__N__171e0b9f_22_ActivationEluKernel_cu_1520ed90_290019elu_backward_kernelERNS_18TensorIteratorBaseERKN3c106ScalarES8_S8_bENKUlvE_clEvENKUlvE2_clEvEUlNS5_8BFloat16ESB_E_St5arrayIPcLm3EEEEviT0_T1_ --------------------------
	.section	.text._ZN2at6native29vectorized_elementwise_kernelILi2EZZZNS0_60_GLOBAL__N__171e0b9f_22_ActivationEluKernel_cu_1520ed90_290019elu_backward_kernelERNS_18TensorIteratorBaseERKN3c106ScalarES8_S8_bENKUlvE_clEvENKUlvE2_clEvEUlNS5_8BFloat16ESB_E_St5arrayIPcLm3EEEEviT0_T1_,"ax",@progbits
	.align	128
        .global         _ZN2at6native29vectorized_elementwise_kernelILi2EZZZNS0_60_GLOBAL__N__171e0b9f_22_ActivationEluKernel_cu_1520ed90_290019elu_backward_kernelERNS_18TensorIteratorBaseERKN3c106ScalarES8_S8_bENKUlvE_clEvENKUlvE2_clEvEUlNS5_8BFloat16ESB_E_St5arrayIPcLm3EEEEviT0_T1_
        .type           _ZN2at6native29vectorized_elementwise_kernelILi2EZZZNS0_60_GLOBAL__N__171e0b9f_22_ActivationEluKernel_cu_1520ed90_290019elu_backward_kernelERNS_18TensorIteratorBaseERKN3c106ScalarES8_S8_bENKUlvE_clEvENKUlvE2_clEvEUlNS5_8BFloat16ESB_E_St5arrayIPcLm3EEEEviT0_T1_,@function
        .size           _ZN2at6native29vectorized_elementwise_kernelILi2EZZZNS0_60_GLOBAL__N__171e0b9f_22_ActivationEluKernel_cu_1520ed90_290019elu_backward_kernelERNS_18TensorIteratorBaseERKN3c106ScalarES8_S8_bENKUlvE_clEvENKUlvE2_clEvEUlNS5_8BFloat16ESB_E_St5arrayIPcLm3EEEEviT0_T1_,(.L_x_7341 - _ZN2at6native29vectorized_elementwise_kernelILi2EZZZNS0_60_GLOBAL__N__171e0b9f_22_ActivationEluKernel_cu_1520ed90_290019elu_backward_kernelERNS_18TensorIteratorBaseERKN3c106ScalarES8_S8_bENKUlvE_clEvENKUlvE2_clEvEUlNS5_8BFloat16ESB_E_St5arrayIPcLm3EEEEviT0_T1_)
        .other          _ZN2at6native29vectorized_elementwise_kernelILi2EZZZNS0_60_GLOBAL__N__171e0b9f_22_ActivationEluKernel_cu_1520ed90_290019elu_backward_kernelERNS_18TensorIteratorBaseERKN3c106ScalarES8_S8_bENKUlvE_clEvENKUlvE2_clEvEUlNS5_8BFloat16ESB_E_St5arrayIPcLm3EEEEviT0_T1_,@"STO_CUDA_ENTRY STV_DEFAULT"
_ZN2at6native29vectorized_elementwise_kernelILi2EZZZNS0_60_GLOBAL__N__171e0b9f_22_ActivationEluKernel_cu_1520ed90_290019elu_backward_kernelERNS_18TensorIteratorBaseERKN3c106ScalarES8_S8_bENKUlvE_clEvENKUlvE2_clEvEUlNS5_8BFloat16ESB_E_St5arrayIPcLm3EEEEviT0_T1_:
.text._ZN2at6native29vectorized_elementwise_kernelILi2EZZZNS0_60_GLOBAL__N__171e0b9f_22_ActivationEluKernel_cu_1520ed90_290019elu_backward_kernelERNS_18TensorIteratorBaseERKN3c106ScalarES8_S8_bENKUlvE_clEvENKUlvE2_clEvEUlNS5_8BFloat16ESB_E_St5arrayIPcLm3EEEEviT0_T1_:
[----:B------:R-:W-:Y:S01]  /*0000*/  LDC R1, c[0x0][0x37c] ;  /* 0x0000df00ff017b82 */ /* 0x000fe20000000800 */
[----:B------:R-:W0:Y:S01]  /*0010*/  S2R R4, SR_CTAID.X ;  /* 0x0000000000047919 */ /* 0x000e220000002500 */
[----:B------:R-:W1:Y:S01]  /*0020*/  LDCU UR7, c[0x0][0x380] ;  /* 0x00007000ff0777ac */ /* 0x000e620008000800 */
[----:B------:R-:W2:Y:S01]  /*0030*/  LDCU.64 UR4, c[0x0][0x358] ;  /* 0x00006b00ff0477ac */ /* 0x000ea20008000a00 */
[----:B------:R-:W3:Y:S01]  /*0040*/  LDCU.U8 UR6, c[0x0][0x394] ;  /* 0x00007280ff0677ac */ /* 0x000ee20008000000 */
[----:B0-----:R-:W-:-:S04]  /*0050*/  SHF.L.U32 R4, R4, 0xa, RZ ;  /* 0x0000000a04047819 */ /* 0x001fc800000006ff */
[----:B-1----:R-:W-:-:S04]  /*0060*/  IADD3 R5, PT, PT, -R4, UR7, RZ ;  /* 0x0000000704057c10 */ /* 0x002fc8000fffe1ff */
[----:B------:R-:W-:-:S13]  /*0070*/  ISETP.GT.U32.AND P0, PT, R5, 0x3ff, PT ;  /* 0x000003ff0500780c */ /* 0x000fda0003f04070 */
[----:B--23--:R-:W-:Y:S05]  /*0080*/  @P0 BRA `(.L_x_945) ;  /* 0x0000001c00080947 */ /* 0x00cfea0003800000 */
[----:B------:R-:W0:Y:S01]  /*0090*/  S2R R24, SR_TID.X ;  /* 0x0000000000187919 */ /* 0x000e220000002100 */
[----:B------:R-:W-:Y:S02]  /*00a0*/  PRMT R8, RZ, 0x7610, R8 ;  /* 0x00007610ff087816 */ /* 0x000fe40000000008 */
[----:B0-----:R-:W-:Y:S02]  /*00b0*/  ISETP.GE.U32.AND P1, PT, R24, R5, PT ;  /* 0x000000051800720c */ /* 0x001fe40003f26070 */
[----:B------:R-:W-:-:S11]  /*00c0*/  MOV R6, R24 ;  /* 0x0000001800067202 */ /* 0x000fd60000000f00 */
[----:B------:R-:W-:Y:S01]  /*00d0*/  @!P1 IADD3 R24, PT, PT, R6, 0x80, RZ ;  /* 0x0000008006189810 */ /* 0x000fe20007ffe0ff */
[----:B------:R-:W0:Y:S01]  /*00e0*/  @!P1 LDC.64 R10, c[0x0][0x3a8] ;  /* 0x0000ea00ff0a9b82 */ /* 0x000e220000000a00 */
[----:B------:R-:W-:Y:S02]  /*00f0*/  @!P1 IMAD.IADD R7, R4, 0x1, R6 ;  /* 0x0000000104079824 */ /* 0x000fe400078e0206 */
[----:B------:R-:W-:-:S05]  /*0100*/  ISETP.GE.U32.AND P2, PT, R24, R5, PT ;  /* 0x000000051800720c */ /* 0x000fca0003f46070 */
[----:B------:R-:W1:Y:S08]  /*0110*/  @!P1 LDC.64 R18, c[0x0][0x3b0] ;  /* 0x0000ec00ff129b82 */ /* 0x000e700000000a00 */
[----:B------:R-:W-:Y:S01]  /*0120*/  @!P2 IMAD.IADD R25, R4, 0x1, R24 ;  /* 0x000000010419a824 */ /* 0x000fe200078e0218 */
[----:B------:R-:W-:Y:S01]  /*0130*/  @!P2 IADD3 R24, PT, PT, R24, 0x80, RZ ;  /* 0x000000801818a810 */ /* 0x000fe20007ffe0ff */
[----:B------:R-:W2:Y:S03]  /*0140*/  @!P2 LDC.64 R22, c[0x0][0x3a8] ;  /* 0x0000ea00ff16ab82 */ /* 0x000ea60000000a00 */
[----:B------:R-:W-:Y:S01]  /*0150*/  ISETP.GE.U32.AND P3, PT, R24, R5, PT ;  /* 0x000000051800720c */ /* 0x000fe20003f66070 */
[----:B0-----:R-:W-:-:S04]  /*0160*/  @!P1 IMAD.WIDE.U32 R10, R7, 0x2, R10 ;  /* 0x00000002070a9825 */ /* 0x001fc800078e000a */
[----:B------:R-:W0:Y:S01]  /*0170*/  @!P2 LDC.64 R16, c[0x0][0x3b0] ;  /* 0x0000ec00ff10ab82 */ /* 0x000e220000000a00 */
[----:B-1----:R-:W-:Y:S01]  /*0180*/  @!P1 IMAD.WIDE.U32 R18, R7, 0x2, R18 ;  /* 0x0000000207129825 */ /* 0x002fe200078e0012 */
[----:B------:R-:W-:-:S06]  /*0190*/  PRMT R7, RZ, 0x7610, R7 ;  /* 0x00007610ff077816 */ /* 0x000fcc0000000007 */
[----:B------:R-:W1:Y:S01]  /*01a0*/  @!P3 LDC.64 R14, c[0x0][0x3a8] ;  /* 0x0000ea00ff0ebb82 */ /* 0x000e620000000a00 */
[----:B------:R-:W-:Y:S02]  /*01b0*/  @!P3 IADD3 R3, PT, PT, R4, R24, RZ ;  /* 0x000000180403b210 */ /* 0x000fe40007ffe0ff */
[----:B------:R-:W-:Y:S01]  /*01c0*/  @!P3 IADD3 R24, PT, PT, R24, 0x80, RZ ;  /* 0x000000801818b810 */ /* 0x000fe20007ffe0ff */
[----:B------:R3:W5:Y:S03]  /*01d0*/  @!P1 LDG.E.U16 R8, desc[UR4][R18.64] ;  /* 0x0000000412089981 */ /* 0x000766000c1e1500 */
[-C--:B------:R-:W-:Y:S01]  /*01e0*/  ISETP.GE.U32.AND P4, PT, R24, R5.reuse, PT ;  /* 0x000000051800720c */ /* 0x080fe20003f86070 */
[----:B------:R-:W4:Y:S01]  /*01f0*/  @!P3 LDC.64 R12, c[0x0][0x3b0] ;  /* 0x0000ec00ff0cbb82 */ /* 0x000f220000000a00 */
[----:B------:R0:W5:Y:S11]  /*0200*/  @!P1 LDG.E.U16 R7, desc[UR4][R10.64] ;  /* 0x000000040a079981 */ /* 0x000176000c1e1500 */
[----:B------:R-:W-:Y:S01]  /*0210*/  @!P4 IADD3 R21, PT, PT, R4, R24, RZ ;  /* 0x000000180415c210 */ /* 0x000fe20007ffe0ff */
[C---:B--2---:R-:W-:Y:S01]  /*0220*/  @!P2 IMAD.WIDE.U32 R22, R25.reuse, 0x2, R22 ;  /* 0x000000021916a825 */ /* 0x044fe200078e0016 */
[----:B------:R-:W-:Y:S01]  /*0230*/  @!P4 IADD3 R24, PT, PT, R24, 0x80, RZ ;  /* 0x000000801818c810 */ /* 0x000fe20007ffe0ff */
[----:B---3--:R-:W2:Y:S03]  /*0240*/  @!P4 LDC.64 R18, c[0x0][0x3b0] ;  /* 0x0000ec00ff12cb82 */ /* 0x008ea60000000a00 */
[----:B------:R-:W-:Y:S01]  /*0250*/  ISETP.GE.U32.AND P0, PT, R24, R5, PT ;  /* 0x000000051800720c */ /* 0x000fe20003f06070 */
[----:B0-----:R-:W-:Y:S01]  /*0260*/  @!P2 IMAD.WIDE.U32 R16, R25, 0x2, R16 ;  /* 0x000000021910a825 */ /* 0x001fe200078e0010 */
[----:B------:R-:W-:-:S02]  /*0270*/  PRMT R9, RZ, 0x7610, R9 ;  /* 0x00007610ff097816 */ /* 0x000fc40000000009 */
[----:B------:R-:W-:Y:S01]  /*0280*/  PRMT R10, RZ, 0x7610, R10 ;  /* 0x00007610ff0a7816 */ /* 0x000fe2000000000a */
[C---:B-1----:R-:W-:Y:S01]  /*0290*/  @!P3 IMAD.WIDE.U32 R14, R3.reuse, 0x2, R14 ;  /* 0x00000002030eb825 */ /* 0x042fe200078e000e */
[----:B------:R-:W-:Y:S01]  /*02a0*/  PRMT R11, RZ, 0x7610, R11 ;  /* 0x00007610ff0b7816 */ /* 0x000fe2000000000b */
[----:B------:R-:W0:Y:S01]  /*02b0*/  @!P4 LDC.64 R28, c[0x0][0x3a8] ;  /* 0x0000ea00ff1ccb82 */ /* 0x000e220000000a00 */
[----:B------:R-:W-:Y:S01]  /*02c0*/  PRMT R20, RZ, 0x7610, R20 ;  /* 0x00007610ff147816 */ /* 0x000fe20000000014 */
[----:B----4-:R-:W-:Y:S01]  /*02d0*/  @!P3 IMAD.WIDE.U32 R12, R3, 0x2, R12 ;  /* 0x00000002030cb825 */ /* 0x010fe200078e000c */
[----:B------:R-:W5:Y:S03]  /*02e0*/  @!P2 LDG.E.U16 R9, desc[UR4][R22.64] ;  /* 0x000000041609a981 */ /* 0x000f66000c1e1500 */
[----:B------:R-:W-:Y:S01]  /*02f0*/  @!P0 IADD3 R26, PT, PT, R4, R24, RZ ;  /* 0x00000018041a8210 */ /* 0x000fe20007ffe0ff */
[----:B------:R-:W-:Y:S01]  /*0300*/  @!P0 VIADD R24, R24, 0x80 ;  /* 0x0000008018188836 */ /* 0x000fe20000000000 */
[----:B------:R-:W1:Y:S01]  /*0310*/  @!P0 LDC.64 R2, c[0x0][0x3a8] ;  /* 0x0000ea00ff028b82 */ /* 0x000e620000000a00 */
[----:B------:R3:W5:Y:S03]  /*0320*/  @!P2 LDG.E.U16 R10, desc[UR4][R16.64] ;  /* 0x00000004100aa981 */ /* 0x000766000c1e1500 */
[----:B------:R-:W-:Y:S01]  /*0330*/  ISETP.GE.U32.AND P5, PT, R24, R5, PT ;  /* 0x000000051800720c */ /* 0x000fe20003fa6070 */
[----:B------:R4:W5:Y:S04]  /*0340*/  @!P3 LDG.E.U16 R11, desc[UR4][R14.64] ;  /* 0x000000040e0bb981 */ /* 0x000968000c1e1500 */
[----:B------:R2:W5:Y:S01]  /*0350*/  @!P3 LDG.E.U16 R20, desc[UR4][R12.64] ;  /* 0x000000040c14b981 */ /* 0x000562000c1e1500 */
[----:B---3--:R-:W3:Y:S07]  /*0360*/  @!P0 LDC.64 R16, c[0x0][0x3b0] ;  /* 0x0000ec00ff108b82 */ /* 0x008eee0000000a00 */
[----:B------:R-:W-:-:S02]  /*0370*/  @!P5 IADD3 R0, PT, PT, R4, R24, RZ ;  /* 0x000000180400d210 */ /* 0x000fc40007ffe0ff */
[----:B------:R-:W-:Y:S01]  /*0380*/  @!P5 IADD3 R24, PT, PT, R24, 0x80, RZ ;  /* 0x000000801818d810 */ /* 0x000fe20007ffe0ff */
[----:B----4-:R-:W4:Y:S03]  /*0390*/  @!P5 LDC.64 R14, c[0x0][0x3a8] ;  /* 0x0000ea00ff0edb82 */ /* 0x010f260000000a00 */
[----:B------:R-:W-:-:S05]  /*03a0*/  ISETP.GE.U32.AND P2, PT, R24, R5, PT ;  /* 0x000000051800720c */ /* 0x000fca0003f46070 */
[----:B--2---:R-:W2:Y:S01]  /*03b0*/  @!P5 LDC.64 R12, c[0x0][0x3b0] ;  /* 0x0000ec00ff0cdb82 */ /* 0x004ea20000000a00 */
[----:B------:R-:W-:Y:S01]  /*03c0*/  PRMT R23, RZ, 0x7610, R23 ;  /* 0x00007610ff177816 */ /* 0x000fe20000000017 */
[----:B-1----:R-:W-:Y:S01]  /*03d0*/  @!P0 IMAD.WIDE.U32 R2, R26, 0x2, R2 ;  /* 0x000000021a028825 */ /* 0x002fe200078e0002 */
[----:B------:R-:W-:-:S04]  /*03e0*/  PRMT R22, RZ, 0x7610, R22 ;  /* 0x00007610ff167816 */ /* 0x000fc80000000016 */
[----:B------:R1:W5:Y:S01]  /*03f0*/  @!P0 LDG.E.U16 R23, desc[UR4][R2.64] ;  /* 0x0000000402178981 */ /* 0x000362000c1e1500 */
[----:B------:R-:W-:Y:S01]  /*0400*/  @!P2 IADD3 R25, PT, PT, R4, R24, RZ ;  /* 0x000000180419a210 */ /* 0x000fe20007ffe0ff */
[----:B------:R-:W-:-:S05]  /*0410*/  @!P2 VIADD R24, R24, 0x80 ;  /* 0x000000801818a836 */ /* 0x000fca0000000000 */
[----:B------:R-:W-:Y:S01]  /*0420*/  ISETP.GE.U32.AND P1, PT, R24, R5, PT ;  /* 0x000000051800720c */ /* 0x000fe20003f26070 */
[----:B----4-:R-:W-:Y:S01]  /*0430*/  @!P5 IMAD.WIDE.U32 R14, R0, 0x2, R14 ;  /* 0x00000002000ed825 */ /* 0x010fe200078e000e */
[----:B-1----:R-:W-:Y:S02]  /*0440*/  PRMT R3, RZ, 0x7610, R3 ;  /* 0x00007610ff037816 */ /* 0x002fe40000000003 */
[----:B------:R-:W-:Y:S01]  /*0450*/  PRMT R2, RZ, 0x7610, R2 ;  /* 0x00007610ff027816 */ /* 0x000fe20000000002 */
[----:B------:R-:W-:-:S03]  /*0460*/  @!P4 IMAD.WIDE.U32 R18, R21, 0x2, R18 ;  /* 0x000000021512c825 */ /* 0x000fc600078e0012 */
[----:B------:R1:W5:Y:S01]  /*0470*/  @!P5 LDG.E.U16 R3, desc[UR4][R14.64] ;  /* 0x000000040e03d981 */ /* 0x000362000c1e1500 */
[----:B--2---:R-:W-:Y:S01]  /*0480*/  @!P5 IMAD.WIDE.U32 R12, R0, 0x2, R12 ;  /* 0x00000002000cd825 */ /* 0x004fe200078e000c */
[----:B------:R-:W-:Y:S02]  /*0490*/  PRMT R0, RZ, 0x7610, R0 ;  /* 0x00007610ff007816 */ /* 0x000fe40000000000 */
[----:B------:R2:W5:Y:S01]  /*04a0*/  @!P4 LDG.E.U16 R22, desc[UR4][R18.64] ;  /* 0x000000041216c981 */ /* 0x000562000c1e1500 */
[----:B---3--:R-:W-:-:S03]  /*04b0*/  @!P0 IMAD.WIDE.U32 R16, R26, 0x2, R16 ;  /* 0x000000021a108825 */ /* 0x008fc600078e0010 */
[----:B------:R-:W5:Y:S01]  /*04c0*/  @!P5 LDG.E.U16 R2, desc[UR4][R12.64] ;  /* 0x000000040c02d981 */ /* 0x000f62000c1e1500 */
[----:B-1----:R-:W1:Y:S03]  /*04d0*/  @!P1 LDC.64 R14, c[0x0][0x3b0] ;  /* 0x0000ec00ff0e9b82 */ /* 0x002e660000000a00 */
[----:B------:R3:W5:Y:S05]  /*04e0*/  @!P0 LDG.E.U16 R0, desc[UR4][R16.64] ;  /* 0x0000000410008981 */ /* 0x00076a000c1e1500 */
[----:B--2---:R-:W2:Y:S08]  /*04f0*/  @!P2 LDC.64 R18, c[0x0][0x3a8] ;  /* 0x0000ea00ff12ab82 */ /* 0x004eb00000000a00 */
[----:B---3--:R-:W3:Y:S08]  /*0500*/  @!P2 LDC.64 R16, c[0x0][0x3b0] ;  /* 0x0000ec00ff10ab82 */ /* 0x008ef00000000a00 */
[----:B------:R-:W4:Y:S01]  /*0510*/  @!P1 LDC.64 R12, c[0x0][0x3a8] ;  /* 0x0000ea00ff0c9b82 */ /* 0x000f220000000a00 */
[----:B------:R-:W-:Y:S01]  /*0520*/  @!P1 IADD3 R27, PT, PT, R4, R24, RZ ;  /* 0x00000018041b9210 */ /* 0x000fe20007ffe0ff */
[----:B0-----:R-:W-:Y:S01]  /*0530*/  @!P4 IMAD.WIDE.U32 R28, R21, 0x2, R28 ;  /* 0x00000002151cc825 */ /* 0x001fe200078e001c */
[----:B------:R-:W-:-:S02]  /*0540*/  PRMT R21, RZ, 0x7610, R21 ;  /* 0x00007610ff157816 */ /* 0x000fc40000000015 */
[----:B------:R-:W-:Y:S01]  /*0550*/  PRMT R26, RZ, 0x7610, R26 ;  /* 0x00007610ff1a7816 */ /* 0x000fe2000000001a */
[----:B-1----:R-:W-:Y:S01]  /*0560*/  @!P1 IMAD.WIDE.U32 R14, R27, 0x2, R14 ;  /* 0x000000021b0e9825 */ /* 0x002fe200078e000e */
[----:B------:R-:W-:Y:S02]  /*0570*/  PRMT R24, RZ, 0x7610, R24 ;  /* 0x00007610ff187816 */ /* 0x000fe40000000018 */
[----:B------:R0:W5:Y:S01]  /*0580*/  @!P4 LDG.E.U16 R21, desc[UR4][R28.64] ;  /* 0x000000041c15c981 */ /* 0x000162000c1e1500 */
[----:B--2---:R-:W-:-:S03]  /*0590*/  @!P2 IMAD.WIDE.U32 R18, R25, 0x2, R18 ;  /* 0x000000021912a825 */ /* 0x004fc600078e0012 */
[----:B------:R0:W5:Y:S01]  /*05a0*/  @!P1 LDG.E.U16 R24, desc[UR4][R14.64] ;  /* 0x000000040e189981 */ /* 0x000162000c1e1500 */
[----:B---3--:R-:W-:Y:S01]  /*05b0*/  @!P2 IMAD.WIDE.U32 R16, R25, 0x2, R16 ;  /* 0x000000021910a825 */ /* 0x008fe200078e0010 */
[----:B------:R-:W-:Y:S02]  /*05c0*/  PRMT R25, RZ, 0x7610, R25 ;  /* 0x00007610ff197816 */ /* 0x000fe40000000019 */
[----:B------:R0:W5:Y:S01]  /*05d0*/  @!P2 LDG.E.U16 R26, desc[UR4][R18.64] ;  /* 0x00000004121aa981 */ /* 0x000162000c1e1500 */
[----:B----4-:R-:W-:Y:S01]  /*05e0*/  @!P1 IMAD.WIDE.U32 R12, R27, 0x2, R12 ;  /* 0x000000021b0c9825 */ /* 0x010fe200078e000c */
[----:B------:R-:W-:-:S04]  /*05f0*/  PRMT R27, RZ, 0x7610, R27 ;  /* 0x00007610ff1b7816 */ /* 0x000fc8000000001b */
[----:B------:R0:W5:Y:S04]  /*0600*/  @!P1 LDG.E.U16 R25, desc[UR4][R12.64] ;  /* 0x000000040c199981 */ /* 0x000168000c1e1500 */
[----:B------:R0:W5:Y:S01]  /*0610*/  @!P2 LDG.E.U16 R27, desc[UR4][R16.64] ;  /* 0x00000004101ba981 */ /* 0x000162000c1e1500 */
[----:B------:R-:W-:Y:S01]  /*0620*/  UISETP.NE.AND UP0, UPT, UR6, URZ, UPT ;  /* 0x000000ff0600728c */ /* 0x000fe2000bf05270 */
[----:B------:R-:W-:Y:S08]  /*0630*/  BSSY.RECONVERGENT B0, `(.L_x_946) ;  /* 0x000012c000007945 */ /* 0x000ff00003800200 */
[----:B0-----:R-:W-:Y:S05]  /*0640*/  BRA.U UP0, `(.L_x_947) ;  /* 0x0000000900d47547 */ /* 0x001fea000b800000 */
[----:B------:R-:W-:Y:S01]  /*0650*/  ISETP.GE.U32.AND P0, PT, R6, R5, PT ;  /* 0x000000050600720c */ /* 0x000fe20003f06070 */
        /* <DEDUP_REMOVED lines=16> */
.L_x_951:
[----:B------:R-:W0:Y:S02]  /*0760*/  LDCU UR6, c[0x0][0x38c] ;  /* 0x00007180ff0677ac */ /* 0x000e240008000800 */
[----:B0-----:R-:W-:-:S07]  /*0770*/  FMUL.FTZ R12, R12, UR6 ;  /* 0x000000060c0c7c20 */ /* 0x001fce0008410000 */
.L_x_952:
[----:B------:R-:W-:Y:S05]  /*0780*/  BSYNC.RECONVERGENT B2 ;  /* 0x0000000000027941 */ /* 0x000fea0003800200 */
.L_x_950:
[----:B------:R-:W-:-:S07]  /*0790*/  F2FP.BF16.F32.PACK_AB R12, RZ, R12 ;  /* 0x0000000cff0c723e */ /* 0x000fce00000010ff */
.L_x_949:
[----:B------:R-:W-:Y:S05]  /*07a0*/  BSYNC.RECONVERGENT B1 ;  /* 0x0000000000017941 */ /* 0x000fea0003800200 */
.L_x_948:
[----:B-----5:R-:W-:Y:S01]  /*07b0*/  VIADD R8, R6, 0x80 ;  /* 0x0000008006087836 */ /* 0x020fe20000000000 */
[----:B------:R-:W-:Y:S04]  /*07c0*/  BSSY.RECONVERGENT B1, `(.L_x_953) ;  /* 0x0000015000017945 */ /* 0x000fe80003800200 */
[----:B------:R-:W-:-:S13]  /*07d0*/  ISETP.GE.U32.AND P1, PT, R8, R5, PT ;  /* 0x000000050800720c */ /* 0x000fda0003f26070 */
[----:B------:R-:W-:Y:S05]  /*07e0*/  @P1 BRA `(.L_x_954) ;  /* 0x0000000000481947 */ /* 0x000fea0003800000 */
[----:B------:R-:W-:Y:S01]  /*07f0*/  SHF.L.U32 R7, R10, 0x10, RZ ;  /* 0x000000100a077819 */ /* 0x000fe200000006ff */
        /* <DEDUP_REMOVED lines=13> */
.L_x_956:
[----:B------:R-:W0:Y:S02]  /*08d0*/  LDCU UR6, c[0x0][0x38c] ;  /* 0x00007180ff0677ac */ /* 0x000e240008000800 */
[----:B0-----:R-:W-:-:S07]  /*08e0*/  FMUL.FTZ R7, R13, UR6 ;  /* 0x000000060d077c20 */ /* 0x001fce0008410000 */
.L_x_957:
[----:B------:R-:W-:Y:S05]  /*08f0*/  BSYNC.RECONVERGENT B2 ;  /* 0x0000000000027941 */ /* 0x000fea0003800200 */
.L_x_955:
[----:B------:R-:W-:-:S07]  /*0900*/  F2FP.BF16.F32.PACK_AB R7, RZ, R7 ;  /* 0x00000007ff07723e */ /* 0x000fce00000010ff */
.L_x_954:
[----:B------:R-:W-:Y:S05]  /*0910*/  BSYNC.RECONVERGENT B1 ;  /* 0x0000000000017941 */ /* 0x000fea0003800200 */
.L_x_953:
[----:B------:R-:W-:Y:S01]  /*0920*/  IADD3 R10, PT, PT, R6, 0x100, RZ ;  /* 0x00000100060a7810 */ /* 0x000fe20007ffe0ff */
[----:B------:R-:W-:Y:S03]  /*0930*/  BSSY.RECONVERGENT B1, `(.L_x_958) ;  /* 0x0000015000017945 */ /* 0x000fe60003800200 */
[----:B------:R-:W-:-:S13]  /*0940*/  ISETP.GE.U32.AND P1, PT, R10, R5, PT ;  /* 0x000000050a00720c */ /* 0x000fda0003f26070 */
[----:B------:R-:W-:Y:S05]  /*0950*/  @P1 BRA `(.L_x_959) ;  /* 0x0000000000481947 */ /* 0x000fea0003800000 */
[----:B------:R-:W-:Y:S01]  /*0960*/  IMAD.U32 R9, R20, 0x10000, RZ ;  /* 0x0001000014097824 */ /* 0x000fe200078e00ff */
[----:B------:R-:W-:Y:S01]  /*0970*/  BSSY.RECONVERGENT B2, `(.L_x_960) ;  /* 0x000000f000027945 */ /* 0x000fe20003800200 */
[----:B------:R-:W-:-:S03]  /*0980*/  SHF.L.U32 R11, R11, 0x10, RZ ;  /* 0x000000100b0b7819 */ /* 0x000fc600000006ff */
        /* <DEDUP_REMOVED lines=11> */
.L_x_961:
[----:B------:R-:W0:Y:S02]  /*0a40*/  LDCU UR6, c[0x0][0x38c] ;  /* 0x00007180ff0677ac */ /* 0x000e240008000800 */
[----:B0-----:R-:W-:-:S07]  /*0a50*/  FMUL.FTZ R9, R11, UR6 ;  /* 0x000000060b097c20 */ /* 0x001fce0008410000 */
.L_x_962:
[----:B------:R-:W-:Y:S05]  /*0a60*/  BSYNC.RECONVERGENT B2 ;  /* 0x0000000000027941 */ /* 0x000fea0003800200 */
.L_x_960:
[----:B------:R-:W-:-:S07]  /*0a70*/  F2FP.BF16.F32.PACK_AB R9, RZ, R9 ;  /* 0x00000009ff09723e */ /* 0x000fce00000010ff */
.L_x_959:
[----:B------:R-:W-:Y:S05]  /*0a80*/  BSYNC.RECONVERGENT B1 ;  /* 0x0000000000017941 */ /* 0x000fea0003800200 */
.L_x_958:
[----:B------:R-:W-:Y:S01]  /*0a90*/  IADD3 R10, PT, PT, R6, 0x180, RZ ;  /* 0x00000180060a7810 */ /* 0x000fe20007ffe0ff */
[----:B------:R-:W-:Y:S03]  /*0aa0*/  BSSY.RECONVERGENT B1, `(.L_x_963) ;  /* 0x0000015000017945 */ /* 0x000fe60003800200 */
[----:B------:R-:W-:-:S13]  /*0ab0*/  ISETP.GE.U32.AND P1, PT, R10, R5, PT ;  /* 0x000000050a00720c */ /* 0x000fda0003f26070 */
[----:B------:R-:W-:Y:S05]  /*0ac0*/  @P1 BRA `(.L_x_964) ;  /* 0x0000000000481947 */ /* 0x000fea0003800000 */
[----:B------:R-:W-:Y:S01]  /*0ad0*/  SHF.L.U32 R10, R22, 0x10, RZ ;  /* 0x00000010160a7819 */ /* 0x000fe200000006ff */
[----:B------:R-:W-:Y:S01]  /*0ae0*/  BSSY.RECONVERGENT B2, `(.L_x_965) ;  /* 0x000000f000027945 */ /* 0x000fe20003800200 */
[----:B------:R-:W-:Y:S02]  /*0af0*/  IMAD.U32 R21, R21, 0x10000, RZ ;  /* 0x0001000015157824 */ /* 0x000fe400078e00ff */
        /* <DEDUP_REMOVED lines=11> */
.L_x_966:
[----:B------:R-:W0:Y:S02]  /*0bb0*/  LDCU UR6, c[0x0][0x38c] ;  /* 0x00007180ff0677ac */ /* 0x000e240008000800 */
[----:B0-----:R-:W-:-:S07]  /*0bc0*/  FMUL.FTZ R10, R21, UR6 ;  /* 0x00000006150a7c20 */ /* 0x001fce0008410000 */
.L_x_967:
[----:B------:R-:W-:Y:S05]  /*0bd0*/  BSYNC.RECONVERGENT B2 ;  /* 0x0000000000027941 */ /* 0x000fea0003800200 */
.L_x_965:
[----:B------:R-:W-:-:S07]  /*0be0*/  F2FP.BF16.F32.PACK_AB R10, RZ, R10 ;  /* 0x0000000aff0a723e */ /* 0x000fce00000010ff */
.L_x_964:
[----:B------:R-:W-:Y:S05]  /*0bf0*/  BSYNC.RECONVERGENT B1 ;  /* 0x0000000000017941 */ /* 0x000fea0003800200 */
.L_x_963:
[----:B------:R-:W-:Y:S01]  /*0c00*/  IADD3 R14, PT, PT, R6, 0x200, RZ ;  /* 0x00000200060e7810 */ /* 0x000fe20007ffe0ff */
[----:B------:R-:W-:Y:S03]  /*0c10*/  BSSY.RECONVERGENT B1, `(.L_x_968) ;  /* 0x0000015000017945 */ /* 0x000fe60003800200 */
        /* <DEDUP_REMOVED lines=16> */
.L_x_971:
[----:B------:R-:W0:Y:S02]  /*0d20*/  LDCU UR6, c[0x0][0x38c] ;  /* 0x00007180ff0677ac */ /* 0x000e240008000800 */
[----:B0-----:R-:W-:-:S07]  /*0d30*/  FMUL.FTZ R0, R23, UR6 ;  /* 0x0000000617007c20 */ /* 0x001fce0008410000 */
.L_x_972:
[----:B------:R-:W-:Y:S05]  /*0d40*/  BSYNC.RECONVERGENT B2 ;  /* 0x0000000000027941 */ /* 0x000fea0003800200 */
.L_x_970:
[----:B------:R-:W-:-:S07]  /*0d50*/  F2FP.BF16.F32.PACK_AB R0, RZ, R0 ;  /* 0x00000000ff00723e */ /* 0x000fce00000010ff */
.L_x_969:
[----:B------:R-:W-:Y:S05]  /*0d60*/  BSYNC.RECONVERGENT B1 ;  /* 0x0000000000017941 */ /* 0x000fea0003800200 */
.L_x_968:
[----:B------:R-:W-:Y:S01]  /*0d70*/  VIADD R14, R6, 0x280 ;  /* 0x00000280060e7836 */ /* 0x000fe20000000000 */
        /* <DEDUP_REMOVED lines=17> */
.L_x_976:
[----:B------:R-:W0:Y:S02]  /*0e90*/  LDCU UR6, c[0x0][0x38c] ;  /* 0x00007180ff0677ac */ /* 0x000e240008000800 */
[----:B0-----:R-:W-:-:S07]  /*0ea0*/  FMUL.FTZ R2, R11, UR6 ;  /* 0x000000060b027c20 */ /* 0x001fce0008410000 */
.L_x_977:
[----:B------:R-:W-:Y:S05]  /*0eb0*/  BSYNC.RECONVERGENT B2 ;  /* 0x0000000000027941 */ /* 0x000fea0003800200 */
.L_x_975:
[----:B------:R-:W-:-:S07]  /*0ec0*/  F2FP.BF16.F32.PACK_AB R2, RZ, R2 ;  /* 0x00000002ff02723e */ /* 0x000fce00000010ff */
.L_x_974:
[----:B------:R-:W-:Y:S05]  /*0ed0*/  BSYNC.RECONVERGENT B1 ;  /* 0x0000000000017941 */ /* 0x000fea0003800200 */
.L_x_973:
        /* <DEDUP_REMOVED lines=18> */
.L_x_981:
[----:B------:R-:W0:Y:S02]  /*1000*/  LDCU UR6, c[0x0][0x38c] ;  /* 0x00007180ff0677ac */ /* 0x000e240008000800 */
[----:B0-----:R-:W-:-:S07]  /*1010*/  FMUL.FTZ R3, R26, UR6 ;  /* 0x000000061a037c20 */ /* 0x001fce0008410000 */
.L_x_982:
[----:B------:R-:W-:Y:S05]  /*1020*/  BSYNC.RECONVERGENT B2 ;  /* 0x0000000000027941 */ /* 0x000fea0003800200 */
.L_x_980:
[----:B------:R-:W-:-:S07]  /*1030*/  F2FP.BF16.F32.PACK_AB R3, RZ, R3 ;  /* 0x00000003ff03723e */ /* 0x000fce00000010ff */
.L_x_979:
[----:B------:R-:W-:Y:S05]  /*1040*/  BSYNC.RECONVERGENT B1 ;  /* 0x0000000000017941 */ /* 0x000fea0003800200 */
.L_x_978:
[----:B------:R-:W-:-:S04]  /*1050*/  IADD3 R14, PT, PT, R6, 0x380, RZ ;  /* 0x00000380060e7810 */ /* 0x000fc80007ffe0ff */
[----:B------:R-:W-:-:S13]  /*1060*/  ISETP.GE.U32.AND P1, PT, R14, R5, PT ;  /* 0x000000050e00720c */ /* 0x000fda0003f26070 */
[----:B------:R-:W-:Y:S05]  /*1070*/  @P1 BRA `(.L_x_983) ;  /* 0x00000008001c1947 */ /* 0x000fea0003800000 */
[----:B------:R-:W-:Y:S02]  /*1080*/  SHF.L.U32 R11, R24, 0x10, RZ ;  /* 0x00000010180b7819 */ /* 0x000fe400000006ff */
        /* <DEDUP_REMOVED lines=11> */
[----:B------:R-:W-:Y:S01]  /*1140*/  F2FP.BF16.F32.PACK_AB R11, RZ, R11 ;  /* 0x0000000bff0b723e */ /* 0x000fe200000010ff */
[----:B------:R-:W-:Y:S06]  /*1150*/  BRA `(.L_x_983) ;  /* 0x0000000400e47947 */ /* 0x000fec0003800000 */
.L_x_984:
[----:B------:R-:W0:Y:S02]  /*1160*/  LDCU UR6, c[0x0][0x38c] ;  /* 0x00007180ff0677ac */ /* 0x000e240008000800 */
[----:B0-----:R-:W-:-:S05]  /*1170*/  FMUL.FTZ R11, R25, UR6 ;  /* 0x00000006190b7c20 */ /* 0x001fca0008410000 */
[----:B------:R-:W-:Y:S01]  /*1180*/  F2FP.BF16.F32.PACK_AB R11, RZ, R11 ;  /* 0x0000000bff0b723e */ /* 0x000fe200000010ff */
[----:B------:R-:W-:Y:S06]  /*1190*/  BRA `(.L_x_983) ;  /* 0x0000000400d47947 */ /* 0x000fec0003800000 */
.L_x_947:
[CC--:B------:R-:W-:Y:S01]  /*11a0*/  ISETP.GE.U32.AND P0, PT, R6.reuse, R5.reuse, PT ;  /* 0x000000050600720c */ /* 0x0c0fe20003f06070 */
[C---:B------:R-:W-:Y:S01]  /*11b0*/  VIADD R12, R6.reuse, 0x100 ;  /* 0x00000100060c7836 */ /* 0x040fe20000000000 */
[----:B------:R-:W-:Y:S01]  /*11c0*/  IADD3 R14, PT, PT, R6, 0x180, RZ ;  /* 0x00000180060e7810 */ /* 0x000fe20007ffe0ff */
[----:B------:R-:W-:Y:S03]  /*11d0*/  BSSY.RECONVERGENT B1, `(.L_x_985) ;  /* 0x000000e000017945 */ /* 0x000fe60003800200 */
[-C--:B------:R-:W-:Y:S02]  /*11e0*/  ISETP.GE.U32.AND P1, PT, R12, R5.reuse, PT ;  /* 0x000000050c00720c */ /* 0x080fe40003f26070 */
[----:B------:R-:W-:-:S05]  /*11f0*/  ISETP.GE.U32.AND P2, PT, R14, R5, PT ;  /* 0x000000050e00720c */ /* 0x000fca0003f46070 */
[----:B------:R-:W-:Y:S08]  /*1200*/  @P0 BRA `(.L_x_986) ;  /* 0x0000000000280947 */ /* 0x000ff00003800000 */
        /* <DEDUP_REMOVED lines=10> */
.L_x_986:
[----:B------:R-:W-:Y:S05]  /*12b0*/  BSYNC.RECONVERGENT B1 ;  /* 0x0000000000017941 */ /* 0x000fea0003800200 */
.L_x_985:
[C---:B-----5:R-:W-:Y:S01]  /*12c0*/  IADD3 R8, PT, PT, R6.reuse, 0x80, RZ ;  /* 0x0000008006087810 */ /* 0x060fe20007ffe0ff */
[C---:B------:R-:W-:Y:S01]  /*12d0*/  VIADD R16, R6.reuse, 0x280 ;  /* 0x0000028006107836 */ /* 0x040fe20000000000 */
[----:B------:R-:W-:Y:S01]  /*12e0*/  IADD3 R14, PT, PT, R6, 0x200, RZ ;  /* 0x00000200060e7810 */ /* 0x000fe20007ffe0ff */
[----:B------:R-:W-:Y:S01]  /*12f0*/  BSSY.RECONVERGENT B1, `(.L_x_987) ;  /* 0x0000012000017945 */ /* 0x000fe20003800200 */
[-C--:B------:R-:W-:Y:S02]  /*1300*/  ISETP.GE.U32.AND P6, PT, R8, R5.reuse, PT ;  /* 0x000000050800720c */ /* 0x080fe40003fc6070 */
[----:B------:R-:W-:Y:S02]  /*1310*/  IADD3 R18, PT, PT, R6, 0x300, RZ ;  /* 0x0000030006127810 */ /* 0x000fe40007ffe0ff */
[-C--:B------:R-:W-:Y:S02]  /*1320*/  ISETP.GE.U32.AND P3, PT, R14, R5.reuse, PT ;  /* 0x000000050e00720c */ /* 0x080fe40003f66070 */
[----:B------:R-:W-:-:S02]  /*1330*/  ISETP.GE.U32.AND P4, PT, R16, R5, PT ;  /* 0x000000051000720c */ /* 0x000fc40003f86070 */
[----:B------:R-:W-:Y:S02]  /*1340*/  ISETP.GE.U32.AND P5, PT, R18, R5, PT ;  /* 0x000000051200720c */ /* 0x000fe40003fa6070 */
[----:B------:R-:W-:-:S03]  /*1350*/  IADD3 R14, PT, PT, R6, 0x380, RZ ;  /* 0x00000380060e7810 */ /* 0x000fc60007ffe0ff */
[----:B------:R-:W-:Y:S08]  /*1360*/  @P6 BRA `(.L_x_988) ;  /* 0x0000000000286947 */ /* 0x000ff00003800000 */
[----:B------:R-:W0:Y:S01]  /*1370*/  LDCU.64 UR8, c[0x0][0x388] ;  /* 0x00007100ff0877ac */ /* 0x000e220008000a00 */
[----:B------:R-:W-:Y:S01]  /*1380*/  SHF.L.U32 R10, R10, 0x10, RZ ;  /* 0x000000100a0a7819 */ /* 0x000fe200000006ff */
        /* <DEDUP_REMOVED lines=8> */
.L_x_988:
[----:B------:R-:W-:Y:S05]  /*1410*/  BSYNC.RECONVERGENT B1 ;  /* 0x0000000000017941 */ /* 0x000fea0003800200 */
.L_x_987:
[----:B------:R-:W-:Y:S01]  /*1420*/  BSSY.RECONVERGENT B1, `(.L_x_989) ;  /* 0x000000d000017945 */ /* 0x000fe20003800200 */
[----:B------:R-:W-:-:S03]  /*1430*/  ISETP.GE.U32.AND P6, PT, R14, R5, PT ;  /* 0x000000050e00720c */ /* 0x000fc60003fc6070 */
[----:B------:R-:W-:Y:S10]  /*1440*/  @P1 BRA `(.L_x_990) ;  /* 0x0000000000281947 */ /* 0x000ff40003800000 */
[----:B------:R-:W0:Y:S01]  /*1450*/  LDCU.64 UR8, c[0x0][0x388] ;  /* 0x00007100ff0877ac */ /* 0x000e220008000a00 */
[----:B------:R-:W-:Y:S02]  /*1460*/  SHF.L.U32 R10, R20, 0x10, RZ ;  /* 0x00000010140a7819 */ /* 0x000fe400000006ff */
        /* <DEDUP_REMOVED lines=8> */
.L_x_990:
[----:B------:R-:W-:Y:S05]  /*14f0*/  BSYNC.RECONVERGENT B1 ;  /* 0x0000000000017941 */ /* 0x000fea0003800200 */
.L_x_989:
[----:B------:R-:W-:Y:S04]  /*1500*/  BSSY.RECONVERGENT B1, `(.L_x_991) ;  /* 0x000000c000017945 */ /* 0x000fe80003800200 */
[----:B------:R-:W-:Y:S05]  /*1510*/  @P2 BRA `(.L_x_992) ;  /* 0x0000000000282947 */ /* 0x000fea0003800000 */
        /* <DEDUP_REMOVED lines=10> */
.L_x_992:
[----:B------:R-:W-:Y:S05]  /*15c0*/  BSYNC.RECONVERGENT B1 ;  /* 0x0000000000017941 */ /* 0x000fea0003800200 */
.L_x_991:
[----:B------:R-:W-:Y:S04]  /*15d0*/  BSSY.RECONVERGENT B1, `(.L_x_993) ;  /* 0x000000c000017945 */ /* 0x000fe80003800200 */
[----:B------:R-:W-:Y:S05]  /*15e0*/  @P3 BRA `(.L_x_994) ;  /* 0x0000000000283947 */ /* 0x000fea0003800000 */
[----:B------:R-:W0:Y:S01]  /*15f0*/  LDCU.64 UR8, c[0x0][0x388] ;  /* 0x00007100ff0877ac */ /* 0x000e220008000a00 */
[----:B------:R-:W-:Y:S01]  /*1600*/  IMAD.U32 R0, R0, 0x10000, RZ ;  /* 0x0001000000007824 */ /* 0x000fe200078e00ff */
        /* <DEDUP_REMOVED lines=8> */
.L_x_994:
[----:B------:R-:W-:Y:S05]  /*1690*/  BSYNC.RECONVERGENT B1 ;  /* 0x0000000000017941 */ /* 0x000fea0003800200 */
.L_x_993:
        /* <DEDUP_REMOVED lines=12> */
.L_x_996:
[----:B------:R-:W-:Y:S05]  /*1760*/  BSYNC.RECONVERGENT B1 ;  /* 0x0000000000017941 */ /* 0x000fea0003800200 */
.L_x_995:
[----:B------:R-:W-:Y:S04]  /*1770*/  BSSY.RECONVERGENT B1, `(.L_x_997) ;  /* 0x000000c000017945 */ /* 0x000fe80003800200 */
[----:B------:R-:W-:Y:S05]  /*1780*/  @P5 BRA `(.L_x_998) ;  /* 0x0000000000285947 */ /* 0x000fea0003800000 */
        /* <DEDUP_REMOVED lines=10> */
.L_x_998:
[----:B------:R-:W-:Y:S05]  /*1830*/  BSYNC.RECONVERGENT B1 ;  /* 0x0000000000017941 */ /* 0x000fea0003800200 */
.L_x_997:
        /* <DEDUP_REMOVED lines=11> */
.L_x_983:
[----:B------:R-:W-:Y:S05]  /*18f0*/  BSYNC.RECONVERGENT B0 ;  /* 0x0000000000007941 */ /* 0x000fea0003800200 */
.L_x_946:
[----:B------:R-:W0:Y:S01]  /*1900*/  @!P0 LDC.64 R14, c[0x0][0x3a0] ;  /* 0x0000e800ff0e8b82 */ /* 0x000e220000000a00 */
[----:B------:R-:W-:Y:S01]  /*1910*/  @!P0 IADD3 R13, PT, PT, R4, R6, RZ ;  /* 0x00000006040d8210 */ /* 0x000fe20007ffe0ff */
[----:B------:R-:W-:Y:S01]  /*1920*/  BSSY.RECONVERGENT B0, `(.L_x_999) ;  /* 0x0000030000007945 */ /* 0x000fe20003800200 */
[----:B------:R-:W-:-:S03]  /*1930*/  @!P0 MOV R6, R8 ;  /* 0x0000000800068202 */ /* 0x000fc60000000f00 */
[----:B------:R-:W-:Y:S01]  /*1940*/  BSSY.RELIABLE B1, `(.L_x_1000) ;  /* 0x0000027000017945 */ /* 0x000fe20003800100 */
[----:B0-----:R-:W-:-:S05]  /*1950*/  @!P0 IMAD.WIDE.U32 R14, R13, 0x2, R14 ;  /* 0x000000020d0e8825 */ /* 0x001fca00078e000e */
[----:B------:R0:W-:Y:S01]  /*1960*/  @!P0 STG.E.U16 desc[UR4][R14.64], R12 ;  /* 0x0000000c0e008986 */ /* 0x0001e2000c101504 */
[----:B------:R-:W-:-:S13]  /*1970*/  ISETP.GE.U32.AND P0, PT, R6, R5, PT ;  /* 0x000000050600720c */ /* 0x000fda0003f06070 */
[----:B0-----:R-:W-:Y:S05]  /*1980*/  @P0 BRA `(.L_x_1001) ;  /* 0x0000000000300947 */ /* 0x001fea0003800000 */
[----:B------:R-:W0:Y:S01]  /*1990*/  LDC.64 R12, c[0x0][0x3a0] ;  /* 0x0000e800ff0c7b82 */ /* 0x000e220000000a00 */
[----:B------:R-:W-:Y:S01]  /*19a0*/  IMAD.IADD R15, R4, 0x1, R6 ;  /* 0x00000001040f7824 */ /* 0x000fe200078e0206 */
[----:B------:R-:W-:-:S04]  /*19b0*/  IADD3 R6, PT, PT, R6, 0x80, RZ ;  /* 0x0000008006067810 */ /* 0x000fc80007ffe0ff */
[----:B------:R-:W-:Y:S01]  /*19c0*/  ISETP.GE.U32.AND P0, PT, R6, R5, PT ;  /* 0x000000050600720c */ /* 0x000fe20003f06070 */
[----:B0-----:R-:W-:-:S05]  /*19d0*/  IMAD.WIDE.U32 R12, R15, 0x2, R12 ;  /* 0x000000020f0c7825 */ /* 0x001fca00078e000c */
[----:B------:R0:W-:Y:S07]  /*19e0*/  STG.E.U16 desc[UR4][R12.64], R7 ;  /* 0x000000070c007986 */ /* 0x0001ee000c101504 */
[----:B------:R-:W-:Y:S05]  /*19f0*/  @P0 BRA `(.L_x_1002) ;  /* 0x0000000000300947 */ /* 0x000fea0003800000 */
[----:B0-----:R-:W0:Y:S01]  /*1a00*/  LDC.64 R12, c[0x0][0x3a0] ;  /* 0x0000e800ff0c7b82 */ /* 0x001e220000000a00 */
[----:B------:R-:W-:Y:S02]  /*1a10*/  IADD3 R7, PT, PT, R4, R6, RZ ;  /* 0x0000000604077210 */ /* 0x000fe40007ffe0ff */
[----:B------:R-:W-:-:S03]  /*1a20*/  IADD3 R6, PT, PT, R6, 0x80, RZ ;  /* 0x0000008006067810 */ /* 0x000fc60007ffe0ff */
[----:B0-----:R-:W-:-:S05]  /*1a30*/  IMAD.WIDE.U32 R12, R7, 0x2, R12 ;  /* 0x00000002070c7825 */ /* 0x001fca00078e000c */
[----:B------:R0:W-:Y:S02]  /*1a40*/  STG.E.U16 desc[UR4][R12.64], R9 ;  /* 0x000000090c007986 */ /* 0x0001e4000c101504 */
.L_x_1001:
[----:B------:R-:W-:-:S13]  /*1a50*/  ISETP.GE.U32.AND P0, PT, R6, R5, PT ;  /* 0x000000050600720c */ /* 0x000fda0003f06070 */
[----:B------:R-:W-:Y:S05]  /*1a60*/  @P0 BRA `(.L_x_1003) ;  /* 0x0000000000300947 */ /* 0x000fea0003800000 */
[----:B0-----:R-:W0:Y:S01]  /*1a70*/  LDC.64 R8, c[0x0][0x3a0] ;  /* 0x0000e800ff087b82 */ /* 0x001e220000000a00 */
[----:B------:R-:W-:Y:S01]  /*1a80*/  IADD3 R7, PT, PT, R4, R6, RZ ;  /* 0x0000000604077210 */ /* 0x000fe20007ffe0ff */
[----:B------:R-:W-:-:S04]  /*1a90*/  VIADD R6, R6, 0x80 ;  /* 0x0000008006067836 */ /* 0x000fc80000000000 */
[----:B0-----:R-:W-:-:S05]  /*1aa0*/  IMAD.WIDE.U32 R8, R7, 0x2, R8 ;  /* 0x0000000207087825 */ /* 0x001fca00078e0008 */
[----:B------:R1:W-:Y:S02]  /*1ab0*/  STG.E.U16 desc[UR4][R8.64], R10 ;  /* 0x0000000a08007986 */ /* 0x0003e4000c101504 */
.L_x_1002:
[----:B------:R-:W-:-:S13]  /*1ac0*/  ISETP.GE.U32.AND P0, PT, R6, R5, PT ;  /* 0x000000050600720c */ /* 0x000fda0003f06070 */
[----:B------:R-:W-:Y:S05]  /*1ad0*/  @P0 BRA `(.L_x_1004) ;  /* 0x0000000000340947 */ /* 0x000fea0003800000 */
[----:B-1----:R-:W1:Y:S01]  /*1ae0*/  LDC.64 R8, c[0x0][0x3a0] ;  /* 0x0000e800ff087b82 */ /* 0x002e620000000a00 */
[----:B0-----:R-:W-:Y:S02]  /*1af0*/  IADD3 R7, PT, PT, R4, R6, RZ ;  /* 0x0000000604077210 */ /* 0x001fe40007ffe0ff */
[----:B------:R-:W-:-:S03]  /*1b00*/  IADD3 R6, PT, PT, R6, 0x80, RZ ;  /* 0x0000008006067810 */ /* 0x000fc60007ffe0ff */
[----:B-1----:R-:W-:-:S05]  /*1b10*/  IMAD.WIDE.U32 R8, R7, 0x2, R8 ;  /* 0x0000000207087825 */ /* 0x002fca00078e0008 */
[----:B------:R1:W-:Y:S02]  /*1b20*/  STG.E.U16 desc[UR4][R8.64], R0 ;  /* 0x0000000008007986 */ /* 0x0003e4000c101504 */
.L_x_1003:
[----:B------:R-:W-:-:S13]  /*1b30*/  ISETP.GE.U32.AND P0, PT, R6, R5, PT ;  /* 0x000000050600720c */ /* 0x000fda0003f06070 */
[----:B------:R-:W-:Y:S05]  /*1b40*/  @P0 BREAK.RELIABLE B1 ;  /* 0x0000000000010942 */ /* 0x000fea0003800100 */
[----:B------:R-:W-:Y:S05]  /*1b50*/  @P0 BRA `(.L_x_1005) ;  /* 0x0000000000300947 */ /* 0x000fea0003800000 */
[----:B01----:R-:W0:Y:S01]  /*1b60*/  LDC.64 R8, c[0x0][0x3a0] ;  /* 0x0000e800ff087b82 */ /* 0x003e220000000a00 */
[----:B------:R-:W-:Y:S02]  /*1b70*/  IADD3 R7, PT, PT, R4, R6, RZ ;  /* 0x0000000604077210 */ /* 0x000fe40007ffe0ff */
[----:B------:R-:W-:-:S03]  /*1b80*/  IADD3 R6, PT, PT, R6, 0x80, RZ ;  /* 0x0000008006067810 */ /* 0x000fc60007ffe0ff */
[----:B0-----:R-:W-:-:S05]  /*1b90*/  IMAD.WIDE.U32 R8, R7, 0x2, R8 ;  /* 0x0000000207087825 */ /* 0x001fca00078e0008 */
[----:B------:R2:W-:Y:S02]  /*1ba0*/  STG.E.U16 desc[UR4][R8.64], R2 ;  /* 0x0000000208007986 */ /* 0x0005e4000c101504 */
.L_x_1004:
[----:B------:R-:W-:Y:S05]  /*1bb0*/  BSYNC.RELIABLE B1 ;  /* 0x0000000000017941 */ /* 0x000fea0003800100 */
.L_x_1000:
[----:B------:R-:W-:-:S13]  /*1bc0*/  ISETP.GE.U32.AND P0, PT, R6, R5, PT ;  /* 0x000000050600720c */ /* 0x000fda0003f06070 */
[----:B-12---:R-:W1:Y:S01]  /*1bd0*/  @!P0 LDC.64 R8, c[0x0][0x3a0] ;  /* 0x0000e800ff088b82 */ /* 0x006e620000000a00 */
[----:B0-----:R-:W-:Y:S01]  /*1be0*/  @!P0 IMAD.IADD R7, R4, 0x1, R6 ;  /* 0x0000000104078824 */ /* 0x001fe200078e0206 */
[----:B------:R-:W-:-:S03]  /*1bf0*/  @!P0 IADD3 R6, PT, PT, R6, 0x80, RZ ;  /* 0x0000008006068810 */ /* 0x000fc60007ffe0ff */
[----:B-1----:R-:W-:-:S05]  /*1c00*/  @!P0 IMAD.WIDE.U32 R8, R7, 0x2, R8 ;  /* 0x0000000207088825 */ /* 0x002fca00078e0008 */
[----:B------:R2:W-:Y:S02]  /*1c10*/  @!P0 STG.E.U16 desc[UR4][R8.64], R3 ;  /* 0x0000000308008986 */ /* 0x0005e4000c101504 */
.L_x_1005:
[----:B------:R-:W-:Y:S05]  /*1c20*/  BSYNC.RECONVERGENT B0 ;  /* 0x0000000000007941 */ /* 0x000fea0003800200 */
.L_x_999:
[----:B------:R-:W-:Y:S05]  /*1c30*/  WARPSYNC.ALL ;  /* 0x0000000000007948 */ /* 0x000fea0003800000 */
[----:B------:R-:W-:-:S13]  /*1c40*/  ISETP.GE.U32.AND P0, PT, R6, R5, PT ;  /* 0x000000050600720c */ /* 0x000fda0003f06070 */
[----:B------:R-:W-:Y:S05]  /*1c50*/  @P0 EXIT ;  /* 0x000000000000094d */ /* 0x000fea0003800000 */
[----:B--2---:R-:W2:Y:S01]  /*1c60*/  LDC.64 R2, c[0x0][0x3a0] ;  /* 0x0000e800ff027b82 */ /* 0x004ea20000000a00 */
[----:B------:R-:W-:-:S05]  /*1c70*/  IADD3 R5, PT, PT, R4, R6, RZ ;  /* 0x0000000604057210 */ /* 0x000fca0007ffe0ff */
[----:B--2---:R-:W-:-:S05]  /*1c80*/  IMAD.WIDE.U32 R2, R5, 0x2, R2 ;  /* 0x0000000205027825 */ /* 0x004fca00078e0002 */
[----:B------:R-:W-:Y:S01]  /*1c90*/  STG.E.U16 desc[UR4][R2.64], R11 ;  /* 0x0000000b02007986 */ /* 0x000fe2000c101504 */
[----:B------:R-:W-:Y:S05]  /*1ca0*/  EXIT ;  /* 0x000000000000794d */ /* 0x000fea0003800000 */
.L_x_945:
[----:B------:R-:W0:Y:S01]  /*1cb0*/  S2R R0, SR_TID.X ;  /* 0x0000000000007919 */ /* 0x000e220000002100 */
[----:B------:R-:W1:Y:S08]  /*1cc0*/  LDC.64 R2, c[0x0][0x3a8] ;  /* 0x0000ea00ff027b82 */ /* 0x000e700000000a00 */
[----:B------:R-:W2:Y:S01]  /*1cd0*/  LDC.64 R6, c[0x0][0x3b0] ;  /* 0x0000ec00ff067b82 */ /* 0x000ea20000000a00 */
[----:B-1----:R-:W-:-:S04]  /*1ce0*/  IMAD.WIDE.U32 R2, R4, 0x2, R2 ;  /* 0x0000000204027825 */ /* 0x002fc800078e0002 */
[----:B0-----:R-:W-:-:S04]  /*1cf0*/  IMAD.WIDE.U32 R18, R0, 0x4, R2 ;  /* 0x0000000400127825 */ /* 0x001fc800078e0002 */
[----:B--2---:R-:W-:Y:S01]  /*1d00*/  IMAD.WIDE.U32 R6, R4, 0x2, R6 ;  /* 0x0000000204067825 */ /* 0x004fe200078e0006 */
[----:B------:R-:W2:Y:S04]  /*1d10*/  LDG.E R8, desc[UR4][R18.64] ;  /* 0x0000000412087981 */ /* 0x000ea8000c1e1900 */
[----:B------:R-:W3:Y:S01]  /*1d20*/  LDG.E R12, desc[UR4][R18.64+0x200] ;  /* 0x00020004120c7981 */ /* 0x000ee2000c1e1900 */
[----:B------:R-:W-:-:S03]  /*1d30*/  IMAD.WIDE.U32 R20, R0, 0x4, R6 ;  /* 0x0000000400147825 */ /* 0x000fc600078e0006 */
[----:B------:R-:W4:Y:S04]  /*1d40*/  LDG.E R7, desc[UR4][R18.64+0x400] ;  /* 0x0004000412077981 */ /* 0x000f28000c1e1900 */
[----:B------:R-:W5:Y:S04]  /*1d50*/  LDG.E R3, desc[UR4][R18.64+0x600] ;  /* 0x0006000412037981 */ /* 0x000f68000c1e1900 */
[----:B------:R-:W5:Y:S04]  /*1d60*/  LDG.E R17, desc[UR4][R20.64] ;  /* 0x0000000414117981 */ /* 0x000f68000c1e1900 */
[----:B------:R-:W5:Y:S04]  /*1d70*/  LDG.E R13, desc[UR4][R20.64+0x200] ;  /* 0x00020004140d7981 */ /* 0x000f68000c1e1900 */
[----:B------:R-:W5:Y:S04]  /*1d80*/  LDG.E R9, desc[UR4][R20.64+0x400] ;  /* 0x0004000414097981 */ /* 0x000f68000c1e1900 */
[----:B------:R-:W5:Y:S01]  /*1d90*/  LDG.E R6, desc[UR4][R20.64+0x600] ;  /* 0x0006000414067981 */ /* 0x000f62000c1e1900 */
[----:B------:R-:W-:Y:S01]  /*1da0*/  UISETP.NE.AND UP0, UPT, UR6, URZ, UPT ;  /* 0x000000ff0600728c */ /* 0x000fe2000bf05270 */
[----:B------:R-:W-:Y:S01]  /*1db0*/  BSSY.RECONVERGENT B0, `(.L_x_1006) ;  /* 0x00000dc000007945 */ /* 0x000fe20003800200 */
[----:B--2---:R-:W-:-:S02]  /*1dc0*/  PRMT R16, R8, 0x7632, R16 ;  /* 0x0000763208107816 */ /* 0x004fc40000000010 */
[----:B---3--:R-:W-:Y:S02]  /*1dd0*/  PRMT R14, R12, 0x7632, R14 ;  /* 0x000076320c0e7816 */ /* 0x008fe4000000000e */
[----:B----4-:R-:W-:Y:S02]  /*1de0*/  PRMT R10, R7, 0x7632, R10 ;  /* 0x00007632070a7816 */ /* 0x010fe4000000000a */
[----:B-----5:R-:W-:Y:S02]  /*1df0*/  PRMT R2, R3, 0x7632, R2 ;  /* 0x0000763203027816 */ /* 0x020fe40000000002 */
[----:B------:R-:W-:Y:S02]  /*1e00*/  PRMT R22, R17, 0x7632, R22 ;  /* 0x0000763211167816 */ /* 0x000fe40000000016 */
[----:B------:R-:W-:Y:S02]  /*1e10*/  PRMT R15, R13, 0x7632, R15 ;  /* 0x000076320d0f7816 */ /* 0x000fe4000000000f */
[----:B------:R-:W-:-:S02]  /*1e20*/  PRMT R11, R9, 0x7632, R11 ;  /* 0x00007632090b7816 */ /* 0x000fc4000000000b */
[----:B------:R-:W-:Y:S01]  /*1e30*/  PRMT R5, R6, 0x7632, R5 ;  /* 0x0000763206057816 */ /* 0x000fe20000000005 */
[----:B------:R-:W-:Y:S06]  /*1e40*/  BRA.U UP0, `(.L_x_1007) ;  /* 0x0000000900407547 */ /* 0x000fec000b800000 */
[----:B------:R-:W-:Y:S01]  /*1e50*/  SHF.L.U32 R17, R17, 0x10, RZ ;  /* 0x0000001011117819 */ /* 0x000fe200000006ff */
[----:B------:R-:W-:Y:S01]  /*1e60*/  BSSY.RECONVERGENT B1, `(.L_x_1008) ;  /* 0x000000f000017945 */ /* 0x000fe20003800200 */
[----:B------:R-:W-:Y:S02]  /*1e70*/  SHF.L.U32 R8, R8, 0x10, RZ ;  /* 0x0000001008087819 */ /* 0x000fe400000006ff */
[----:B------:R-:W-:-:S13]  /*1e80*/  FSETP.GTU.FTZ.AND P0, PT, R17, RZ, PT ;  /* 0x000000ff1100720b */ /* 0x000fda0003f1c000 */
[----:B------:R-:W-:Y:S05]  /*1e90*/  @P0 BRA `(.L_x_1009) ;  /* 0x0000000000240947 */ /* 0x000fea0003800000 */
[----:B------:R-:W0:Y:S01]  /*1ea0*/  LDCU UR6, c[0x0][0x390] ;  /* 0x00007200ff0677ac */ /* 0x000e220008000800 */
[----:B------:R-:W1:Y:S01]  /*1eb0*/  LDCU UR7, c[0x0][0x388] ;  /* 0x00007100ff0777ac */ /* 0x000e620008000800 */
[----:B0-----:R-:W-:Y:S01]  /*1ec0*/  FMUL.FTZ R17, R17, UR6 ;  /* 0x0000000611117c20 */ /* 0x001fe20008410000 */
[----:B------:R-:W-:-:S03]  /*1ed0*/  FMUL.FTZ R8, R8, UR6 ;  /* 0x0000000608087c20 */ /* 0x000fc60008410000 */
[----:B------:R-:W-:Y:S01]  /*1ee0*/  FMUL.FTZ R17, R17, 1.4426950216293334961 ;  /* 0x3fb8aa3b11117820 */ /* 0x000fe20000410000 */
[----:B-1----:R-:W-:-:S05]  /*1ef0*/  FMUL.FTZ R8, R8, UR7 ;  /* 0x0000000708087c20 */ /* 0x002fca0008410000 */
[----:B------:R-:W0:Y:S02]  /*1f00*/  MUFU.EX2 R17, R17 ;  /* 0x0000001100117308 */ /* 0x000e240000000800 */
[----:B0-----:R-:W-:Y:S01]  /*1f10*/  FMUL.FTZ R8, R8, R17 ;  /* 0x0000001108087220 */ /* 0x001fe20000410000 */
[----:B------:R-:W-:Y:S06]  /*1f20*/  BRA `(.L_x_1010) ;  /* 0x0000000000087947 */ /* 0x000fec0003800000 */
.L_x_1009:
[----:B------:R-:W0:Y:S02]  /*1f30*/  LDCU UR6, c[0x0][0x38c] ;  /* 0x00007180ff0677ac */ /* 0x000e240008000800 */
[----:B0-----:R-:W-:-:S07]  /*1f40*/  FMUL.FTZ R8, R8, UR6 ;  /* 0x0000000608087c20 */ /* 0x001fce0008410000 */
.L_x_1010:
[----:B------:R-:W-:Y:S05]  /*1f50*/  BSYNC.RECONVERGENT B1 ;  /* 0x0000000000017941 */ /* 0x000fea0003800200 */
.L_x_1008:
[----:B------:R-:W-:Y:S01]  /*1f60*/  IMAD.U32 R22, R22, 0x10000, RZ ;  /* 0x0001000016167824 */ /* 0x000fe200078e00ff */
[----:B------:R-:W-:Y:S01]  /*1f70*/  BSSY.RECONVERGENT B1, `(.L_x_1011) ;  /* 0x0000010000017945 */ /* 0x000fe20003800200 */
[----:B------:R-:W-:Y:S02]  /*1f80*/  F2FP.BF16.F32.PACK_AB R8, RZ, R8 ;  /* 0x00000008ff08723e */ /* 0x000fe400000010ff */
        /* <DEDUP_REMOVED lines=12> */
.L_x_1012:
[----:B------:R-:W0:Y:S02]  /*2050*/  LDCU UR6, c[0x0][0x38c] ;  /* 0x00007180ff0677ac */ /* 0x000e240008000800 */
[----:B0-----:R-:W-:-:S07]  /*2060*/  FMUL.FTZ R16, R16, UR6 ;  /* 0x0000000610107c20 */ /* 0x001fce0008410000 */
.L_x_1013:
[----:B------:R-:W-:Y:S05]  /*2070*/  BSYNC.RECONVERGENT B1 ;  /* 0x0000000000017941 */ /* 0x000fea0003800200 */
.L_x_1011:
[----:B------:R-:W-:Y:S01]  /*2080*/  SHF.L.U32 R17, R13, 0x10, RZ ;  /* 0x000000100d117819 */ /* 0x000fe200000006ff */
[----:B------:R-:W-:Y:S01]  /*2090*/  BSSY.RECONVERGENT B1, `(.L_x_1014) ;  /* 0x0000010000017945 */ /* 0x000fe20003800200 */
[----:B------:R-:W-:Y:S02]  /*20a0*/  F2FP.BF16.F32.PACK_AB R13, RZ, R16 ;  /* 0x00000010ff0d723e */ /* 0x000fe400000010ff */
[----:B------:R-:W-:Y:S02]  /*20b0*/  FSETP.GTU.FTZ.AND P0, PT, R17, RZ, PT ;  /* 0x000000ff1100720b */ /* 0x000fe40003f1c000 */
[----:B------:R-:W-:-:S11]  /*20c0*/  SHF.L.U32 R12, R12, 0x10, RZ ;  /* 0x000000100c0c7819 */ /* 0x000fd600000006ff */
        /* <DEDUP_REMOVED lines=10> */
.L_x_1015:
[----:B------:R-:W0:Y:S02]  /*2170*/  LDCU UR6, c[0x0][0x38c] ;  /* 0x00007180ff0677ac */ /* 0x000e240008000800 */
[----:B0-----:R-:W-:-:S07]  /*2180*/  FMUL.FTZ R12, R12, UR6 ;  /* 0x000000060c0c7c20 */ /* 0x001fce0008410000 */
.L_x_1016:
[----:B------:R-:W-:Y:S05]  /*2190*/  BSYNC.RECONVERGENT B1 ;  /* 0x0000000000017941 */ /* 0x000fea0003800200 */
.L_x_1014:
[----:B------:R-:W-:Y:S01]  /*21a0*/  SHF.L.U32 R15, R15, 0x10, RZ ;  /* 0x000000100f0f7819 */ /* 0x000fe200000006ff */
[----:B------:R-:W-:Y:S01]  /*21b0*/  BSSY.RECONVERGENT B1, `(.L_x_1017) ;  /* 0x0000010000017945 */ /* 0x000fe20003800200 */
[----:B------:R-:W-:Y:S01]  /*21c0*/  F2FP.BF16.F32.PACK_AB R12, RZ, R12 ;  /* 0x0000000cff0c723e */ /* 0x000fe200000010ff */
[----:B------:R-:W-:Y:S01]  /*21d0*/  IMAD.U32 R14, R14, 0x10000, RZ ;  /* 0x000100000e0e7824 */ /* 0x000fe200078e00ff */
        /* <DEDUP_REMOVED lines=11> */
.L_x_1018:
[----:B------:R-:W0:Y:S02]  /*2290*/  LDCU UR6, c[0x0][0x38c] ;  /* 0x00007180ff0677ac */ /* 0x000e240008000800 */
[----:B0-----:R-:W-:-:S07]  /*22a0*/  FMUL.FTZ R14, R14, UR6 ;  /* 0x000000060e0e7c20 */ /* 0x001fce0008410000 */
.L_x_1019:
[----:B------:R-:W-:Y:S05]  /*22b0*/  BSYNC.RECONVERGENT B1 ;  /* 0x0000000000017941 */ /* 0x000fea0003800200 */
.L_x_1017:
        /* <DEDUP_REMOVED lines=15> */
.L_x_1021:
[----:B------:R-:W0:Y:S02]  /*23b0*/  LDCU UR6, c[0x0][0x38c] ;  /* 0x00007180ff0677ac */ /* 0x000e240008000800 */
[----:B0-----:R-:W-:-:S07]  /*23c0*/  FMUL.FTZ R7, R7, UR6 ;  /* 0x0000000607077c20 */ /* 0x001fce0008410000 */
.L_x_1022:
[----:B------:R-:W-:Y:S05]  /*23d0*/  BSYNC.RECONVERGENT B1 ;  /* 0x0000000000017941 */ /* 0x000fea0003800200 */
.L_x_1020:
        /* <DEDUP_REMOVED lines=15> */
.L_x_1024:
[----:B------:R-:W0:Y:S02]  /*24d0*/  LDCU UR6, c[0x0][0x38c] ;  /* 0x00007180ff0677ac */ /* 0x000e240008000800 */
[----:B0-----:R-:W-:-:S07]  /*24e0*/  FMUL.FTZ R10, R10, UR6 ;  /* 0x000000060a0a7c20 */ /* 0x001fce0008410000 */
.L_x_1025:
[----:B------:R-:W-:Y:S05]  /*24f0*/  BSYNC.RECONVERGENT B1 ;  /* 0x0000000000017941 */ /* 0x000fea0003800200 */
.L_x_1023:
        /* <DEDUP_REMOVED lines=15> */
.L_x_1027:
[----:B------:R-:W0:Y:S02]  /*25f0*/  LDCU UR6, c[0x0][0x38c] ;  /* 0x00007180ff0677ac */ /* 0x000e240008000800 */
[----:B0-----:R-:W-:-:S07]  /*2600*/  FMUL.FTZ R3, R3, UR6 ;  /* 0x0000000603037c20 */ /* 0x001fce0008410000 */
.L_x_1028:
[----:B------:R-:W-:Y:S05]  /*2610*/  BSYNC.RECONVERGENT B1 ;  /* 0x0000000000017941 */ /* 0x000fea0003800200 */
.L_x_1026:
[----:B------:R-:W-:Y:S02]  /*2620*/  SHF.L.U32 R5, R5, 0x10, RZ ;  /* 0x0000001005057819 */ /* 0x000fe400000006ff */
        /* <DEDUP_REMOVED lines=11> */
[----:B0-----:R-:W-:-:S05]  /*26e0*/  FMUL.FTZ R2, R2, R5 ;  /* 0x0000000502027220 */ /* 0x001fca0000410000 */
[----:B------:R-:W-:Y:S01]  /*26f0*/  F2FP.BF16.F32.PACK_AB R2, RZ, R2 ;  /* 0x00000002ff02723e */ /* 0x000fe200000010ff */
[----:B------:R-:W-:Y:S06]  /*2700*/  BRA `(.L_x_1030) ;  /* 0x0000000400187947 */ /* 0x000fec0003800000 */
.L_x_1029:
[----:B------:R-:W0:Y:S02]  /*2710*/  LDCU UR6, c[0x0][0x38c] ;  /* 0x00007180ff0677ac */ /* 0x000e240008000800 */
[----:B0-----:R-:W-:-:S05]  /*2720*/  FMUL.FTZ R2, R2, UR6 ;  /* 0x0000000602027c20 */ /* 0x001fca0008410000 */
[----:B------:R-:W-:Y:S01]  /*2730*/  F2FP.BF16.F32.PACK_AB R2, RZ, R2 ;  /* 0x00000002ff02723e */ /* 0x000fe200000010ff */
[----:B------:R-:W-:Y:S06]  /*2740*/  BRA `(.L_x_1030) ;  /* 0x0000000400087947 */ /* 0x000fec0003800000 */
.L_x_1007:
[----:B------:R-:W0:Y:S01]  /*2750*/  LDCU.64 UR8, c[0x0][0x388] ;  /* 0x00007100ff0877ac */ /* 0x000e220008000a00 */
[----:B------:R-:W-:Y:S01]  /*2760*/  IMAD.U32 R17, R17, 0x10000, RZ ;  /* 0x0001000011117824 */ /* 0x000fe200078e00ff */
[----:B------:R-:W-:Y:S01]  /*2770*/  SHF.L.U32 R18, R8, 0x10, RZ ;  /* 0x0000001008127819 */ /* 0x000fe200000006ff */
[----:B------:R-:W-:Y:S01]  /*2780*/  IMAD.U32 R14, R14, 0x10000, RZ ;  /* 0x000100000e0e7824 */ /* 0x000fe200078e00ff */
[----:B------:R-:W1:Y:S01]  /*2790*/  LDCU UR6, c[0x0][0x390] ;  /* 0x00007200ff0677ac */ /* 0x000e620008000800 */
[----:B------:R-:W-:Y:S01]  /*27a0*/  SHF.L.U32 R8, R16, 0x10, RZ ;  /* 0x0000001010087819 */ /* 0x000fe200000006ff */
[----:B------:R-:W-:Y:S01]  /*27b0*/  IMAD.U32 R11, R11, 0x10000, RZ ;  /* 0x000100000b0b7824 */ /* 0x000fe200078e00ff */
[----:B------:R-:W-:Y:S02]  /*27c0*/  FSETP.GTU.FTZ.AND P3, PT, R17, RZ, PT ;  /* 0x000000ff1100720b */ /* 0x000fe40003f7c000 */
[----:B------:R-:W-:Y:S02]  /*27d0*/  SHF.L.U32 R16, R13, 0x10, RZ ;  /* 0x000000100d107819 */ /* 0x000fe400000006ff */
[----:B------:R-:W-:-:S02]  /*27e0*/  SHF.L.U32 R19, R15, 0x10, RZ ;  /* 0x000000100f137819 */ /* 0x000fc400000006ff */
[----:B------:R-:W-:Y:S02]  /*27f0*/  FSETP.GTU.FTZ.AND P1, PT, R16, RZ, PT ;  /* 0x000000ff1000720b */ /* 0x000fe40003f3c000 */
[----:B------:R-:W-:Y:S02]  /*2800*/  FSETP.GTU.FTZ.AND P0, PT, R19, RZ, PT ;  /* 0x000000ff1300720b */ /* 0x000fe40003f1c000 */
[----:B------:R-:W-:Y:S01]  /*2810*/  SHF.L.U32 R22, R22, 0x10, RZ ;  /* 0x0000001016167819 */ /* 0x000fe200000006ff */
[----:B0-----:R-:W-:Y:S01]  /*2820*/  FADD.FTZ R15, R16, UR8 ;  /* 0x00000008100f7e21 */ /* 0x001fe20008010000 */
[----:B------:R-:W-:Y:S01]  /*2830*/  FADD.FTZ R17, R17, UR8 ;  /* 0x0000000811117e21 */ /* 0x000fe20008010000 */
[----:B------:R-:W-:Y:S01]  /*2840*/  FADD.FTZ R16, R19, UR8 ;  /* 0x0000000813107e21 */ /* 0x000fe20008010000 */
[----:B------:R-:W-:Y:S01]  /*2850*/  SHF.L.U32 R9, R9, 0x10, RZ ;  /* 0x0000001009097819 */ /* 0x000fe200000006ff */
[----:B-1----:R-:W-:Y:S01]  /*2860*/  FMUL.FTZ R20, R18, UR6 ;  /* 0x0000000612147c20 */ /* 0x002fe20008410000 */
[----:B------:R-:W-:Y:S01]  /*2870*/  FMUL.FTZ R19, R14, UR6 ;  /* 0x000000060e137c20 */ /* 0x000fe20008410000 */
[C---:B------:R-:W-:Y:S01]  /*2880*/  FSETP.GTU.FTZ.AND P2, PT, R22.reuse, RZ, PT ;  /* 0x000000ff1600720b */ /* 0x040fe20003f5c000 */
[----:B------:R-:W-:Y:S01]  /*2890*/  FADD.FTZ R13, R22, UR8 ;  /* 0x00000008160d7e21 */ /* 0x000fe20008010000 */
[----:B------:R-:W-:Y:S01]  /*28a0*/  FMUL.FTZ R17, R20, R17 ;  /* 0x0000001114117220 */ /* 0x000fe20000410000 */
[----:B------:R-:W-:Y:S01]  /*28b0*/  FMUL.FTZ R16, R19, R16 ;  /* 0x0000001013107220 */ /* 0x000fe20000410000 */
[----:B------:R-:W-:Y:S01]  /*28c0*/  @P3 FMUL.FTZ R17, R18, UR9 ;  /* 0x0000000912113c20 */ /* 0x000fe20008410000 */
[----:B------:R-:W-:Y:S01]  /*28d0*/  SHF.L.U32 R18, R6, 0x10, RZ ;  /* 0x0000001006127819 */ /* 0x000fe200000006ff */
[----:B------:R-:W-:Y:S01]  /*28e0*/  FMUL.FTZ R22, R8, UR6 ;  /* 0x0000000608167c20 */ /* 0x000fe20008410000 */
[----:B------:R-:W-:Y:S01]  /*28f0*/  SHF.L.U32 R19, R5, 0x10, RZ ;  /* 0x0000001005137819 */ /* 0x000fe200000006ff */
[C---:B------:R-:W-:Y:S01]  /*2900*/  FADD.FTZ R5, R9.reuse, UR8 ;  /* 0x0000000809057e21 */ /* 0x040fe20008010000 */
[----:B------:R-:W-:Y:S01]  /*2910*/  FSETP.GTU.FTZ.AND P3, PT, R9, RZ, PT ;  /* 0x000000ff0900720b */ /* 0x000fe20003f7c000 */
[C---:B------:R-:W-:Y:S01]  /*2920*/  FADD.FTZ R6, R11.reuse, UR8 ;  /* 0x000000080b067e21 */ /* 0x040fe20008010000 */
[----:B------:R-:W-:Y:S01]  /*2930*/  FSETP.GTU.FTZ.AND P4, PT, R11, RZ, PT ;  /* 0x000000ff0b00720b */ /* 0x000fe20003f9c000 */
[C---:B------:R-:W-:Y:S01]  /*2940*/  FADD.FTZ R9, R18.reuse, UR8 ;  /* 0x0000000812097e21 */ /* 0x040fe20008010000 */
[----:B------:R-:W-:Y:S01]  /*2950*/  FSETP.GTU.FTZ.AND P5, PT, R18, RZ, PT ;  /* 0x000000ff1200720b */ /* 0x000fe20003fbc000 */
[----:B------:R-:W-:Y:S01]  /*2960*/  FMUL.FTZ R13, R22, R13 ;  /* 0x0000000d160d7220 */ /* 0x000fe20000410000 */
[C---:B------:R-:W-:Y:S01]  /*2970*/  FSETP.GTU.FTZ.AND P6, PT, R19.reuse, RZ, PT ;  /* 0x000000ff1300720b */ /* 0x040fe20003fdc000 */
[----:B------:R-:W-:Y:S01]  /*2980*/  FADD.FTZ R18, R19, UR8 ;  /* 0x0000000813127e21 */ /* 0x000fe20008010000 */
[----:B------:R-:W-:Y:S01]  /*2990*/  SHF.L.U32 R10, R10, 0x10, RZ ;  /* 0x000000100a0a7819 */ /* 0x000fe200000006ff */
[----:B------:R-:W-:Y:S01]  /*29a0*/  @P2 FMUL.FTZ R13, R8, UR9 ;  /* 0x00000009080d2c20 */ /* 0x000fe20008410000 */
[----:B------:R-:W-:Y:S01]  /*29b0*/  SHF.L.U32 R12, R12, 0x10, RZ ;  /* 0x000000100c0c7819 */ /* 0x000fe200000006ff */
[----:B------:R-:W-:Y:S01]  /*29c0*/  @P0 FMUL.FTZ R16, R14, UR9 ;  /* 0x000000090e100c20 */ /* 0x000fe20008410000 */
[----:B------:R-:W-:Y:S01]  /*29d0*/  SHF.L.U32 R7, R7, 0x10, RZ ;  /* 0x0000001007077819 */ /* 0x000fe200000006ff */
[----:B------:R-:W-:Y:S01]  /*29e0*/  FMUL.FTZ R11, R10, UR6 ;  /* 0x000000060a0b7c20 */ /* 0x000fe20008410000 */
[----:B------:R-:W-:Y:S01]  /*29f0*/  SHF.L.U32 R3, R3, 0x10, RZ ;  /* 0x0000001003037819 */ /* 0x000fe200000006ff */
[----:B------:R-:W-:Y:S01]  /*2a00*/  FMUL.FTZ R24, R12, UR6 ;  /* 0x000000060c187c20 */ /* 0x000fe20008410000 */
[----:B------:R-:W-:Y:S01]  /*2a10*/  SHF.L.U32 R2, R2, 0x10, RZ ;  /* 0x0000001002027819 */ /* 0x000fe200000006ff */
[----:B------:R-:W-:Y:S01]  /*2a20*/  FMUL.FTZ R20, R7, UR6 ;  /* 0x0000000607147c20 */ /* 0x000fe20008410000 */
[----:B------:R-:W-:Y:S01]  /*2a30*/  FMUL.FTZ R6, R11, R6 ;  /* 0x000000060b067220 */ /* 0x000fe20000410000 */
[----:B------:R-:W-:Y:S01]  /*2a40*/  FMUL.FTZ R22, R3, UR6 ;  /* 0x0000000603167c20 */ /* 0x000fe20008410000 */
[----:B------:R-:W-:Y:S01]  /*2a50*/  FMUL.FTZ R15, R24, R15 ;  /* 0x0000000f180f7220 */ /* 0x000fe20000410000 */
[----:B------:R-:W-:Y:S01]  /*2a60*/  FMUL.FTZ R19, R2, UR6 ;  /* 0x0000000602137c20 */ /* 0x000fe20008410000 */
[----:B------:R-:W-:Y:S01]  /*2a70*/  FMUL.FTZ R5, R20, R5 ;  /* 0x0000000514057220 */ /* 0x000fe20000410000 */
[----:B------:R-:W-:Y:S01]  /*2a80*/  FMUL.FTZ R11, R22, R9 ;  /* 0x00000009160b7220 */ /* 0x000fe20000410000 */
[----:B------:R-:W-:Y:S01]  /*2a90*/  @P1 FMUL.FTZ R15, R12, UR9 ;  /* 0x000000090c0f1c20 */ /* 0x000fe20008410000 */
[----:B------:R-:W-:Y:S01]  /*2aa0*/  FMUL.FTZ R18, R19, R18 ;  /* 0x0000001213127220 */ /* 0x000fe20000410000 */
[----:B------:R-:W-:Y:S01]  /*2ab0*/  @P3 FMUL.FTZ R5, R7, UR9 ;  /* 0x0000000907053c20 */ /* 0x000fe20008410000 */
[----:B------:R-:W-:Y:S01]  /*2ac0*/  @P4 FMUL.FTZ R6, R10, UR9 ;  /* 0x000000090a064c20 */ /* 0x000fe20008410000 */
[----:B------:R-:W-:Y:S01]  /*2ad0*/  @P5 FMUL.FTZ R11, R3, UR9 ;  /* 0x00000009030b5c20 */ /* 0x000fe20008410000 */
[----:B------:R-:W-:Y:S01]  /*2ae0*/  @P6 FMUL.FTZ R18, R2, UR9 ;  /* 0x0000000902126c20 */ /* 0x000fe20008410000 */
[----:B------:R-:W-:-:S02]  /*2af0*/  F2FP.BF16.F32.PACK_AB R8, RZ, R17 ;  /* 0x00000011ff08723e */ /* 0x000fc400000010ff */
[----:B------:R-:W-:Y:S02]  /*2b00*/  F2FP.BF16.F32.PACK_AB R13, RZ, R13 ;  /* 0x0000000dff0d723e */ /* 0x000fe400000010ff */
[----:B------:R-:W-:Y:S02]  /*2b10*/  F2FP.BF16.F32.PACK_AB R12, RZ, R15 ;  /* 0x0000000fff0c723e */ /* 0x000fe400000010ff */
[----:B------:R-:W-:Y:S02]  /*2b20*/  F2FP.BF16.F32.PACK_AB R9, RZ, R16 ;  /* 0x00000010ff09723e */ /* 0x000fe400000010ff */
[----:B------:R-:W-:Y:S02]  /*2b30*/  F2FP.BF16.F32.PACK_AB R7, RZ, R5 ;  /* 0x00000005ff07723e */ /* 0x000fe400000010ff */
[----:B------:R-:W-:Y:S02]  /*2b40*/  F2FP.BF16.F32.PACK_AB R6, RZ, R6 ;  /* 0x00000006ff06723e */ /* 0x000fe400000010ff */
[----:B------:R-:W-:-:S02]  /*2b50*/  F2FP.BF16.F32.PACK_AB R3, RZ, R11 ;  /* 0x0000000bff03723e */ /* 0x000fc400000010ff */
[----:B------:R-:W-:-:S07]  /*2b60*/  F2FP.BF16.F32.PACK_AB R2, RZ, R18 ;  /* 0x00000012ff02723e */ /* 0x000fce00000010ff */
.L_x_1030:
[----:B------:R-:W-:Y:S05]  /*2b70*/  BSYNC.RECONVERGENT B0 ;  /* 0x0000000000007941 */ /* 0x000fea0003800200 */
.L_x_1006:
[----:B------:R-:W0:Y:S01]  /*2b80*/  LDC.64 R10, c[0x0][0x3a0] ;  /* 0x0000e800ff0a7b82 */ /* 0x000e220000000a00 */
[----:B------:R-:W-:Y:S02]  /*2b90*/  PRMT R8, R8, 0x5410, R13 ;  /* 0x0000541008087816 */ /* 0x000fe4000000000d */
[----:B------:R-:W-:Y:S02]  /*2ba0*/  PRMT R12, R12, 0x5410, R9 ;  /* 0x000054100c0c7816 */ /* 0x000fe40000000009 */
[----:B------:R-:W-:Y:S02]  /*2bb0*/  PRMT R7, R7, 0x5410, R6 ;  /* 0x0000541007077816 */ /* 0x000fe40000000006 */
[----:B------:R-:W-:Y:S01]  /*2bc0*/  PRMT R3, R3, 0x5410, R2 ;  /* 0x0000541003037816 */ /* 0x000fe20000000002 */
[----:B0-----:R-:W-:-:S04]  /*2bd0*/  IMAD.WIDE.U32 R4, R4, 0x2, R10 ;  /* 0x0000000204047825 */ /* 0x001fc800078e000a */
[----:B------:R-:W-:-:S05]  /*2be0*/  IMAD.WIDE.U32 R4, R0, 0x4, R4 ;  /* 0x0000000400047825 */ /* 0x000fca00078e0004 */
[----:B------:R-:W-:Y:S04]  /*2bf0*/  STG.E desc[UR4][R4.64], R8 ;  /* 0x0000000804007986 */ /* 0x000fe8000c101904 */
[----:B------:R-:W-:Y:S04]  /*2c00*/  STG.E desc[UR4][R4.64+0x200], R12 ;  /* 0x0002000c04007986 */ /* 0x000fe8000c101904 */
[----:B------:R-:W-:Y:S04]  /*2c10*/  STG.E desc[UR4][R4.64+0x400], R7 ;  /* 0x0004000704007986 */ /* 0x000fe8000c101904 */
[----:B------:R-:W-:Y:S01]  /*2c20*/  STG.E desc[UR4][R4.64+0x600], R3 ;  /* 0x0006000304007986 */ /* 0x000fe2000c101904 */
[----:B------:R-:W-:Y:S05]  /*2c30*/  EXIT ;  /* 0x000000000000794d */ /* 0x000fea0003800000 */
.L_x_1031:
        /* <DEDUP_REMOVED lines=12> */
.L_x_7341:


//--------------------- .text._ZN2at6native29vectorized_elementwise_kernelILi4EZZZNS0_60_GLOBAL__N__171e0b9f_22_ActivationEluKernel_cu_1520ed90_290019elu_backward_kernelERNS_18TensorIteratorBaseERKN3c106ScalarES8_S8_bENKUlvE_clEvENKUlvE2_clEvEUlNS5_8BFloat16ESB_E_St5arrayIPcLm3EEEEviT0_T1_ --------------------------
	.section	.text._ZN2at6native29vectorized_elementwise_kernelILi4EZZZNS0_60_GLOBAL__N__171e0b9f_22_ActivationEluKernel_cu_1520ed90_290019elu_backward_kernelERNS_18TensorIteratorBaseERKN3c106ScalarES8_S8_bENKUlvE_clEvENKUlvE2_clEvEUlNS5_8BFloat16ESB_E_St5arrayIPcLm3EEEEviT0_T1_,"ax",@progbits
	.align	128
        .global         _ZN2at6native29vectorized_elementwise_kernelILi4EZZZNS0_60_GLOBAL__N__171e0b9f_22_ActivationEluKernel_cu_1520ed90_290019elu_backward_kernelERNS_18TensorIteratorBaseERKN3c106ScalarES8_S8_bENKUlvE_clEvENKUlvE2_clEvEUlNS5_8BFloat16ESB_E_St5arrayIPcLm3EEEEviT0_T1_
        .type           _ZN2at6native29vectorized_elementwise_kernelILi4EZZZNS0_60_GLOBAL__N__171e0b9f_22_ActivationEluKernel_cu_1520ed90_290019elu_backward_kernelERNS_18TensorIteratorBaseERKN3c106ScalarES8_S8_bENKUlvE_clEvENKUlvE2_clEvEUlNS5_8BFloat16ESB_E_St5arrayIPcLm3EEEEviT0_T1_,@function
        .size           _ZN2at6native29vectorized_elementwise_kernelILi4EZZZNS0_60_GLOBAL__N__171e0b9f_22_ActivationEluKernel_cu_1520ed90_290019elu_backward_kernelERNS_18TensorIteratorBaseERKN3c106ScalarES8_S8_bENKUlvE_clEvENKUlvE2_clEvEUlNS5_8BFloat16ESB_E_St5arrayIPcLm3EEEEviT0_T1_,(.L_x_7342 - _ZN2at6native29vectorized_elementwise_kernelILi4EZZZNS0_60_GLOBAL__N__171e0b9f_22_ActivationEluKernel_cu_1520ed90_290019elu_backward_kernelERNS_18TensorIteratorBaseERKN3c106ScalarES8_S8_bENKUlvE_clEvENKUlvE2_clEvEUlNS5_8BFloat16ESB_E_St5arrayIPcLm3EEEEviT0_T1_)
        .other          _ZN2at6native29vectorized_elementwise_kernelILi4EZZZNS0_60_GLOBAL__N__171e0b9f_22_ActivationEluKernel_cu_1520ed90_290019elu_backward_kernelERNS_18TensorIteratorBaseERKN3c106ScalarES8_S8_bENKUlvE_clEvENKUlvE2_clEvEUlNS5_8BFloat16ESB_E_St5arrayIPcLm3EEEEviT0_T1_,@"STO_CUDA_ENTRY STV_DEFAULT"
_ZN2at6native29vectorized_elementwise_kernelILi4EZZZNS0_60_GLOBAL__N__171e0b9f_22_ActivationEluKernel_cu_1520ed90_290019elu_backward_kernelERNS_18TensorIteratorBaseERKN3c106ScalarES8_S8_bENKUlvE_clEvENKUlvE2_clEvEUlNS5_8BFloat16ESB_E_St5arrayIPcLm3EEEEviT0_T1_:
.text._ZN2at6native29vectorized_elementwise_kernelILi4EZZZNS0_60_GLOBAL__N__171e0b9f_22_ActivationEluKernel_cu_1520ed90_290019elu_backward_kernelERNS_18TensorIteratorBaseERKN3c106ScalarES8_S8_bENKUlvE_clEvENKUlvE2_clEvEUlNS5_8BFloat16ESB_E_St5arrayIPcLm3EEEEviT0_T1_:
        /* <DEDUP_REMOVED lines=118> */
.L_x_1038:
[----:B------:R-:W0:Y:S02]  /*0760*/  LDCU UR6, c[0x0][0x38c] ;  /* 0x00007180ff0677ac */ /* 0x000e240008000800 */
[----:B0-----:R-:W-:-:S07]  /*0770*/  FMUL.FTZ R12, R12, UR6 ;  /* 0x000000060c0c7c20 */ /* 0x001fce0008410000 */
.L_x_1039:
[----:B------:R-:W-:Y:S05]  /*0780*/  BSYNC.RECONVERGENT B2 ;  /* 0x0000000000027941 */ /* 0x000fea0003800200 */
.L_x_1037:
[----:B------:R-:W-:-:S07]  /*0790*/  F2FP.BF16.F32.PACK_AB R12, RZ, R12 ;  /* 0x0000000cff0c723e */ /* 0x000fce00000010ff */
.L_x_1036:
[----:B------:R-:W-:Y:S05]  /*07a0*/  BSYNC.RECONVERGENT B1 ;  /* 0x0000000000017941 */ /* 0x000fea0003800200 */
.L_x_1035:
        /* <DEDUP_REMOVED lines=18> */
.L_x_1043:
[----:B------:R-:W0:Y:S02]  /*08d0*/  LDCU UR6, c[0x0][0x38c] ;  /* 0x00007180ff0677ac */ /* 0x000e240008000800 */
[----:B0-----:R-:W-:-:S07]  /*08e0*/  FMUL.FTZ R7, R13, UR6 ;  /* 0x000000060d077c20 */ /* 0x001fce0008410000 */
.L_x_1044:
[----:B------:R-:W-:Y:S05]  /*08f0*/  BSYNC.RECONVERGENT B2 ;  /* 0x0000000000027941 */ /* 0x000fea0003800200 */
.L_x_1042:
[----:B------:R-:W-:-:S07]  /*0900*/  F2FP.BF16.F32.PACK_AB R7, RZ, R7 ;  /* 0x00000007ff07723e */ /* 0x000fce00000010ff */
.L_x_1041:
[----:B------:R-:W-:Y:S05]  /*0910*/  BSYNC.RECONVERGENT B1 ;  /* 0x0000000000017941 */ /* 0x000fea0003800200 */
.L_x_1040:
        /* <DEDUP_REMOVED lines=18> */
.L_x_1048:
[----:B------:R-:W0:Y:S02]  /*0a40*/  LDCU UR6, c[0x0][0x38c] ;  /* 0x00007180ff0677ac */ /* 0x000e240008000800 */
[----:B0-----:R-:W-:-:S07]  /*0a50*/  FMUL.FTZ R9, R11, UR6 ;  /* 0x000000060b097c20 */ /* 0x001fce0008410000 */
.L_x_1049:
[----:B------:R-:W-:Y:S05]  /*0a60*/  BSYNC.RECONVERGENT B2 ;  /* 0x0000000000027941 */ /* 0x000fea0003800200 */
.L_x_1047:
[----:B------:R-:W-:-:S07]  /*0a70*/  F2FP.BF16.F32.PACK_AB R9, RZ, R9 ;  /* 0x00000009ff09723e */ /* 0x000fce00000010ff */
.L_x_1046:
[----:B------:R-:W-:Y:S05]  /*0a80*/  BSYNC.RECONVERGENT B1 ;  /* 0x0000000000017941 */ /* 0x000fea0003800200 */
.L_x_1045:
        /* <DEDUP_REMOVED lines=18> */
.L_x_1053:
[----:B------:R-:W0:Y:S02]  /*0bb0*/  LDCU UR6, c[0x0][0x38c] ;  /* 0x00007180ff0677ac */ /* 0x000e240008000800 */
[----:B0-----:R-:W-:-:S07]  /*0bc0*/  FMUL.FTZ R10, R21, UR6 ;  /* 0x00000006150a7c20 */ /* 0x001fce0008410000 */
.L_x_1054:
[----:B------:R-:W-:Y:S05]  /*0bd0*/  BSYNC.RECONVERGENT B2 ;  /* 0x0000000000027941 */ /* 0x000fea0003800200 */
.L_x_1052:
[----:B------:R-:W-:-:S07]  /*0be0*/  F2FP.BF16.F32.PACK_AB R10, RZ, R10 ;  /* 0x0000000aff0a723e */ /* 0x000fce00000010ff */
.L_x_1051:
[----:B------:R-:W-:Y:S05]  /*0bf0*/  BSYNC.RECONVERGENT B1 ;  /* 0x0000000000017941 */ /* 0x000fea0003800200 */
.L_x_1050:
        /* <DEDUP_REMOVED lines=18> */
.L_x_1058:
[----:B------:R-:W0:Y:S02]  /*0d20*/  LDCU UR6, c[0x0][0x38c] ;  /* 0x00007180ff0677ac */ /* 0x000e240008000800 */
[----:B0-----:R-:W-:-:S07]  /*0d30*/  FMUL.FTZ R0, R23, UR6 ;  /* 0x0000000617007c20 */ /* 0x001fce0008410000 */
.L_x_1059:
[----:B------:R-:W-:Y:S05]  /*0d40*/  BSYNC.RECONVERGENT B2 ;  /* 0x0000000000027941 */ /* 0x000fea0003800200 */
.L_x_1057:
[----:B------:R-:W-:-:S07]  /*0d50*/  F2FP.BF16.F32.PACK_AB R0, RZ, R0 ;  /* 0x00000000ff00723e */ /* 0x000fce00000010ff */
.L_x_1056:
[----:B------:R-:W-:Y:S05]  /*0d60*/  BSYNC.RECONVERGENT B1 ;  /* 0x0000000000017941 */ /* 0x000fea0003800200 */
.L_x_1055:
        /* <DEDUP_REMOVED lines=18> */
.L_x_1063:
[----:B------:R-:W0:Y:S02]  /*0e90*/  LDCU UR6, c[0x0][0x38c] ;  /* 0x00007180ff0677ac */ /* 0x000e240008000800 */
[----:B0-----:R-:W-:-:S07]  /*0ea0*/  FMUL.FTZ R2, R11, UR6 ;  /* 0x000000060b027c20 */ /* 0x001fce0008410000 */
.L_x_1064:
[----:B------:R-:W-:Y:S05]  /*0eb0*/  BSYNC.RECONVERGENT B2 ;  /* 0x0000000000027941 */ /* 0x000fea0003800200 */
.L_x_1062:
[----:B------:R-:W-:-:S07]  /*0ec0*/  F2FP.BF16.F32.PACK_AB R2, RZ, R2 ;  /* 0x00000002ff02723e */ /* 0x000fce00000010ff */
.L_x_1061:
[----:B------:R-:W-:Y:S05]  /*0ed0*/  BSYNC.RECONVERGENT B1 ;  /* 0x0000000000017941 */ /* 0x000fea0003800200 */
.L_x_1060:
        /* <DEDUP_REMOVED lines=18> */
.L_x_1068:
[----:B------:R-:W0:Y:S02]  /*1000*/  LDCU UR6, c[0x0][0x38c] ;  /* 0x00007180ff0677ac */ /* 0x000e240008000800 */
[----:B0-----:R-:W-:-:S07]  /*1010*/  FMUL.FTZ R3, R26, UR6 ;  /* 0x000000061a037c20 */ /* 0x001fce0008410000 */
.L_x_1069:
[----:B------:R-:W-:Y:S05]  /*1020*/  BSYNC.RECONVERGENT B2 ;  /* 0x0000000000027941 */ /* 0x000fea0003800200 */
.L_x_1067:
[----:B------:R-:W-:-:S07]  /*1030*/  F2FP.BF16.F32.PACK_AB R3, RZ, R3 ;  /* 0x00000003ff03723e */ /* 0x000fce00000010ff */
.L_x_1066:
[----:B------:R-:W-:Y:S05]  /*1040*/  BSYNC.RECONVERGENT B1 ;  /* 0x0000000000017941 */ /* 0x000fea0003800200 */
.L_x_1065:
        /* <DEDUP_REMOVED lines=17> */
.L_x_1071:
[----:B------:R-:W0:Y:S02]  /*1160*/  LDCU UR6, c[0x0][0x38c] ;  /* 0x00007180ff0677ac */ /* 0x000e240008000800 */
[----:B0-----:R-:W-:-:S05]  /*1170*/  FMUL.FTZ R11, R25, UR6 ;  /* 0x00000006190b7c20 */ /* 0x001fca0008410000 */
[----:B------:R-:W-:Y:S01]  /*1180*/  F2FP.BF16.F32.PACK_AB R11, RZ, R11 ;  /* 0x0000000bff0b723e */ /* 0x000fe200000010ff */
[----:B------:R-:W-:Y:S06]  /*1190*/  BRA `(.L_x_1070) ;  /* 0x0000000400d47947 */ /* 0x000fec0003800000 */
.L_x_1034:
        /* <DEDUP_REMOVED lines=17> */
.L_x_1073:
[----:B------:R-:W-:Y:S05]  /*12b0*/  BSYNC.RECONVERGENT B1 ;  /* 0x0000000000017941 */ /* 0x000fea0003800200 */
.L_x_1072:
        /* <DEDUP_REMOVED lines=21> */
.L_x_1075:
[----:B------:R-:W-:Y:S05]  /*1410*/  BSYNC.RECONVERGENT B1 ;  /* 0x0000000000017941 */ /* 0x000fea0003800200 */
.L_x_1074:
        /* <DEDUP_REMOVED lines=13> */
.L_x_1077:
[----:B------:R-:W-:Y:S05]  /*14f0*/  BSYNC.RECONVERGENT B1 ;  /* 0x0000000000017941 */ /* 0x000fea0003800200 */
.L_x_1076:
        /* <DEDUP_REMOVED lines=12> */
.L_x_1079:
[----:B------:R-:W-:Y:S05]  /*15c0*/  BSYNC.RECONVERGENT B1 ;  /* 0x0000000000017941 */ /* 0x000fea0003800200 */
.L_x_1078:
        /* <DEDUP_REMOVED lines=12> */
.L_x_1081:
[----:B------:R-:W-:Y:S05]  /*1690*/  BSYNC.RECONVERGENT B1 ;  /* 0x0000000000017941 */ /* 0x000fea0003800200 */
.L_x_1080:
        /* <DEDUP_REMOVED lines=12> */
.L_x_1083:
[----:B------:R-:W-:Y:S05]  /*1760*/  BSYNC.RECONVERGENT B1 ;  /* 0x0000000000017941 */ /* 0x000fea0003800200 */
.L_x_1082:
        /* <DEDUP_REMOVED lines=12> */
.L_x_1085:
[----:B------:R-:W-:Y:S05]  /*1830*/  BSYNC.RECONVERGENT B1 ;  /* 0x0000000000017941 */ /* 0x000fea0003800200 */
.L_x_1084:
        /* <DEDUP_REMOVED lines=11> */
.L_x_1070:
[----:B------:R-:W-:Y:S05]  /*18f0*/  BSYNC.RECONVERGENT B0 ;  /* 0x0000000000007941 */ /* 0x000fea0003800200 */
.L_x_1033:
        /* <DEDUP_REMOVED lines=21> */
.L_x_1088:
[----:B------:R-:W-:-:S13]  /*1a50*/  ISETP.GE.U32.AND P0, PT, R6, R5, PT ;  /* 0x000000050600720c */ /* 0x000fda0003f06070 */
[----:B------:R-:W-:Y:S05]  /*1a60*/  @P0 BRA `(.L_x_1090) ;  /* 0x0000000000300947 */ /* 0x000fea0003800000 */
[----:B0-----:R-:W0:Y:S01]  /*1a70*/  LDC.64 R8, c[0x0][0x3a0] ;  /* 0x0000e800ff087b82 */ /* 0x001e220000000a00 */
[----:B------:R-:W-:Y:S01]  /*1a80*/  IADD3 R7, PT, PT, R4, R6, RZ ;  /* 0x0000000604077210 */ /* 0x000fe20007ffe0ff */
[----:B------:R-:W-:-:S04]  /*1a90*/  VIADD R6, R6, 0x80 ;  /* 0x0000008006067836 */ /* 0x000fc80000000000 */
[----:B0-----:R-:W-:-:S05]  /*1aa0*/  IMAD.WIDE.U32 R8, R7, 0x2, R8 ;  /* 0x0000000207087825 */ /* 0x001fca00078e0008 */
[----:B------:R1:W-:Y:S02]  /*1ab0*/  STG.E.U16 desc[UR4][R8.64], R10 ;  /* 0x0000000a08007986 */ /* 0x0003e4000c101504 */
.L_x_1089:
[----:B------:R-:W-:-:S13]  /*1ac0*/  ISETP.GE.U32.AND P0, PT, R6, R5, PT ;  /* 0x000000050600720c */ /* 0x000fda0003f06070 */
[----:B------:R-:W-:Y:S05]  /*1ad0*/  @P0 BRA `(.L_x_1091) ;  /* 0x0000000000340947 */ /* 0x000fea0003800000 */
[----:B-1----:R-:W1:Y:S01]  /*1ae0*/  LDC.64 R8, c[0x0][0x3a0] ;  /* 0x0000e800ff087b82 */ /* 0x002e620000000a00 */
[----:B0-----:R-:W-:Y:S02]  /*1af0*/  IADD3 R7, PT, PT, R4, R6, RZ ;  /* 0x0000000604077210 */ /* 0x001fe40007ffe0ff */
[----:B------:R-:W-:-:S03]  /*1b00*/  IADD3 R6, PT, PT, R6, 0x80, RZ ;  /* 0x0000008006067810 */ /* 0x000fc60007ffe0ff */
[----:B-1----:R-:W-:-:S05]  /*1b10*/  IMAD.WIDE.U32 R8, R7, 0x2, R8 ;  /* 0x0000000207087825 */ /* 0x002fca00078e0008 */
[----:B------:R1:W-:Y:S02]  /*1b20*/  STG.E.U16 desc[UR4][R8.64], R0 ;  /* 0x0000000008007986 */ /* 0x0003e4000c101504 */
.L_x_1090:
        /* <DEDUP_REMOVED lines=8> */
.L_x_1091:
[----:B------:R-:W-:Y:S05]  /*1bb0*/  BSYNC.RELIABLE B1 ;  /* 0x0000000000017941 */ /* 0x000fea0003800100 */
.L_x_1087:
[----:B------:R-:W-:-:S13]  /*1bc0*/  ISETP.GE.U32.AND P0, PT, R6, R5, PT ;  /* 0x000000050600720c */ /* 0x000fda0003f06070 */
[----:B-12---:R-:W1:Y:S01]  /*1bd0*/  @!P0 LDC.64 R8, c[0x0][0x3a0] ;  /* 0x0000e800ff088b82 */ /* 0x006e620000000a00 */
[----:B0-----:R-:W-:Y:S01]  /*1be0*/  @!P0 IMAD.IADD R7, R4, 0x1, R6 ;  /* 0x0000000104078824 */ /* 0x001fe200078e0206 */
[----:B------:R-:W-:-:S03]  /*1bf0*/  @!P0 IADD3 R6, PT, PT, R6, 0x80, RZ ;  /* 0x0000008006068810 */ /* 0x000fc60007ffe0ff */
[----:B-1----:R-:W-:-:S05]  /*1c00*/  @!P0 IMAD.WIDE.U32 R8, R7, 0x2, R8 ;  /* 0x0000000207088825 */ /* 0x002fca00078e0008 */
[----:B------:R2:W-:Y:S02]  /*1c10*/  @!P0 STG.E.U16 desc[UR4][R8.64], R3 ;  /* 0x0000000308008986 */ /* 0x0005e4000c101504 */
.L_x_1092:
[----:B------:R-:W-:Y:S05]  /*1c20*/  BSYNC.RECONVERGENT B0 ;  /* 0x0000000000007941 */ /* 0x000fea0003800200 */
.L_x_1086:
        /* <DEDUP_REMOVED lines=8> */
.L_x_1032:
[----:B------:R-:W0:Y:S01]  /*1cb0*/  S2R R0, SR_TID.X ;  /* 0x0000000000007919 */ /* 0x000e220000002100 */
[----:B------:R-:W1:Y:S08]  /*1cc0*/  LDC.64 R2, c[0x0][0x3a8] ;  /* 0x0000ea00ff027b82 */ /* 0x000e700000000a00 */
[----:B------:R-:W2:Y:S01]  /*1cd0*/  LDC.64 R6, c[0x0][0x3b0] ;  /* 0x0000ec00ff067b82 */ /* 0x000ea20000000a00 */
[----:B-1----:R-:W-:-:S04]  /*1ce0*/  IMAD.WIDE.U32 R2, R4, 0x2, R2 ;  /* 0x0000000204027825 */ /* 0x002fc800078e0002 */
[----:B0-----:R-:W-:-:S04]  /*1cf0*/  IMAD.WIDE.U32 R20, R0, 0x8, R2 ;  /* 0x0000000800147825 */ /* 0x001fc800078e0002 */
[----:B--2---:R-:W-:Y:S01]  /*1d00*/  IMAD.WIDE.U32 R6, R4, 0x2, R6 ;  /* 0x0000000204067825 */ /* 0x004fe200078e0006 */
[----:B------:R-:W2:Y:S03]  /*1d10*/  LDG.E.64 R12, desc[UR4][R20.64] ;  /* 0x00000004140c7981 */ /* 0x000ea6000c1e1b00 */
[----:B------:R-:W-:Y:S02]  /*1d20*/  IMAD.WIDE.U32 R22, R0, 0x8, R6 ;  /* 0x0000000800167825 */ /* 0x000fe400078e0006 */
[----:B------:R-:W3:Y:S04]  /*1d30*/  LDG.E.64 R6, desc[UR4][R20.64+0x400] ;  /* 0x0004000414067981 */ /* 0x000ee8000c1e1b00 */
[----:B------:R-:W4:Y:S04]  /*1d40*/  LDG.E.64 R8, desc[UR4][R22.64] ;  /* 0x0000000416087981 */ /* 0x000f28000c1e1b00 */
[----:B------:R-:W5:Y:S01]  /*1d50*/  LDG.E.64 R2, desc[UR4][R22.64+0x400] ;  /* 0x0004000416027981 */ /* 0x000f62000c1e1b00 */
[----:B------:R-:W-:Y:S01]  /*1d60*/  UISETP.NE.AND UP0, UPT, UR6, URZ, UPT ;  /* 0x000000ff0600728c */ /* 0x000fe2000bf05270 */
[----:B------:R-:W-:Y:S01]  /*1d70*/  BSSY.RECONVERGENT B0, `(.L_x_1093) ;  /* 0x00000dc000007945 */ /* 0x000fe20003800200 */
[----:B--2---:R-:W-:-:S02]  /*1d80*/  PRMT R17, R12, 0x7632, R17 ;  /* 0x000076320c117816 */ /* 0x004fc40000000011 */
[----:B------:R-:W-:Y:S02]  /*1d90*/  PRMT R15, R13, 0x7632, R15 ;  /* 0x000076320d0f7816 */ /* 0x000fe4000000000f */
[----:B---3--:R-:W-:Y:S02]  /*1da0*/  PRMT R11, R6, 0x7632, R11 ;  /* 0x00007632060b7816 */ /* 0x008fe4000000000b */
[----:B------:R-:W-:Y:S02]  /*1db0*/  PRMT R5, R7, 0x7632, R5 ;  /* 0x0000763207057816 */ /* 0x000fe40000000005 */
[----:B----4-:R-:W-:Y:S02]  /*1dc0*/  PRMT R19, R8, 0x7632, R19 ;  /* 0x0000763208137816 */ /* 0x010fe40000000013 */
[----:B------:R-:W-:Y:S02]  /*1dd0*/  PRMT R16, R9, 0x7632, R16 ;  /* 0x0000763209107816 */ /* 0x000fe40000000010 */
[----:B-----5:R-:W-:-:S02]  /*1de0*/  PRMT R14, R2, 0x7632, R14 ;  /* 0x00007632020e7816 */ /* 0x020fc4000000000e */
        /* <DEDUP_REMOVED lines=16> */
.L_x_1096:
[----:B------:R-:W0:Y:S02]  /*1ef0*/  LDCU UR6, c[0x0][0x38c] ;  /* 0x00007180ff0677ac */ /* 0x000e240008000800 */
[----:B0-----:R-:W-:-:S07]  /*1f00*/  FMUL.FTZ R12, R12, UR6 ;  /* 0x000000060c0c7c20 */ /* 0x001fce0008410000 */
.L_x_1097:
[----:B------:R-:W-:Y:S05]  /*1f10*/  BSYNC.RECONVERGENT B1 ;  /* 0x0000000000017941 */ /* 0x000fea0003800200 */
.L_x_1095:
        /* <DEDUP_REMOVED lines=15> */
.L_x_1099:
[----:B------:R-:W0:Y:S02]  /*2010*/  LDCU UR6, c[0x0][0x38c] ;  /* 0x00007180ff0677ac */ /* 0x000e240008000800 */
[----:B0-----:R-:W-:-:S07]  /*2020*/  FMUL.FTZ R17, R17, UR6 ;  /* 0x0000000611117c20 */ /* 0x001fce0008410000 */
.L_x_1100:
[----:B------:R-:W-:Y:S05]  /*2030*/  BSYNC.RECONVERGENT B1 ;  /* 0x0000000000017941 */ /* 0x000fea0003800200 */
.L_x_1098:
[----:B------:R-:W-:Y:S01]  /*2040*/  SHF.L.U32 R12, R9, 0x10, RZ ;  /* 0x00000010090c7819 */ /* 0x000fe200000006ff */
[----:B------:R-:W-:Y:S01]  /*2050*/  BSSY.RECONVERGENT B1, `(.L_x_1101) ;  /* 0x0000010000017945 */ /* 0x000fe20003800200 */
[----:B------:R-:W-:Y:S02]  /*2060*/  SHF.L.U32 R13, R13, 0x10, RZ ;  /* 0x000000100d0d7819 */ /* 0x000fe400000006ff */
[----:B------:R-:W-:Y:S02]  /*2070*/  FSETP.GTU.FTZ.AND P0, PT, R12, RZ, PT ;  /* 0x000000ff0c00720b */ /* 0x000fe40003f1c000 */
[----:B------:R-:W-:-:S11]  /*2080*/  F2FP.BF16.F32.PACK_AB R9, RZ, R17 ;  /* 0x00000011ff09723e */ /* 0x000fd600000010ff */
        /* <DEDUP_REMOVED lines=10> */
.L_x_1102:
[----:B------:R-:W0:Y:S02]  /*2130*/  LDCU UR6, c[0x0][0x38c] ;  /* 0x00007180ff0677ac */ /* 0x000e240008000800 */
[----:B0-----:R-:W-:-:S07]  /*2140*/  FMUL.FTZ R13, R13, UR6 ;  /* 0x000000060d0d7c20 */ /* 0x001fce0008410000 */
.L_x_1103:
[----:B------:R-:W-:Y:S05]  /*2150*/  BSYNC.RECONVERGENT B1 ;  /* 0x0000000000017941 */ /* 0x000fea0003800200 */
.L_x_1101:
        /* <DEDUP_REMOVED lines=15> */
.L_x_1105:
[----:B------:R-:W0:Y:S02]  /*2250*/  LDCU UR6, c[0x0][0x38c] ;  /* 0x00007180ff0677ac */ /* 0x000e240008000800 */
[----:B0-----:R-:W-:-:S07]  /*2260*/  FMUL.FTZ R15, R15, UR6 ;  /* 0x000000060f0f7c20 */ /* 0x001fce0008410000 */
.L_x_1106:
[----:B------:R-:W-:Y:S05]  /*2270*/  BSYNC.RECONVERGENT B1 ;  /* 0x0000000000017941 */ /* 0x000fea0003800200 */
.L_x_1104:
        /* <DEDUP_REMOVED lines=15> */
.L_x_1108:
[----:B------:R-:W0:Y:S02]  /*2370*/  LDCU UR6, c[0x0][0x38c] ;  /* 0x00007180ff0677ac */ /* 0x000e240008000800 */
[----:B0-----:R-:W-:-:S07]  /*2380*/  FMUL.FTZ R6, R6, UR6 ;  /* 0x0000000606067c20 */ /* 0x001fce0008410000 */
.L_x_1109:
[----:B------:R-:W-:Y:S05]  /*2390*/  BSYNC.RECONVERGENT B1 ;  /* 0x0000000000017941 */ /* 0x000fea0003800200 */
.L_x_1107:
        /* <DEDUP_REMOVED lines=15> */
.L_x_1111:
[----:B------:R-:W0:Y:S02]  /*2490*/  LDCU UR6, c[0x0][0x38c] ;  /* 0x00007180ff0677ac */ /* 0x000e240008000800 */
[----:B0-----:R-:W-:-:S07]  /*24a0*/  FMUL.FTZ R11, R11, UR6 ;  /* 0x000000060b0b7c20 */ /* 0x001fce0008410000 */
.L_x_1112:
[----:B------:R-:W-:Y:S05]  /*24b0*/  BSYNC.RECONVERGENT B1 ;  /* 0x0000000000017941 */ /* 0x000fea0003800200 */
.L_x_1110:
[----:B------:R-:W-:Y:S01]  /*24c0*/  IMAD.U32 R13, R3, 0x10000, RZ ;  /* 0x00010000030d7824 */ /* 0x000fe200078e00ff */
[----:B------:R-:W-:Y:S01]  /*24d0*/  BSSY.RECONVERGENT B1, `(.L_x_1113) ;  /* 0x0000010000017945 */ /* 0x000fe20003800200 */
[----:B------:R-:W-:Y:S02]  /*24e0*/  SHF.L.U32 R7, R7, 0x10, RZ ;  /* 0x0000001007077819 */ /* 0x000fe400000006ff */
[----:B------:R-:W-:Y:S02]  /*24f0*/  F2FP.BF16.F32.PACK_AB R3, RZ, R11 ;  /* 0x0000000bff03723e */ /* 0x000fe400000010ff */
        /* <DEDUP_REMOVED lines=11> */
.L_x_1114:
[----:B------:R-:W0:Y:S02]  /*25b0*/  LDCU UR6, c[0x0][0x38c] ;  /* 0x00007180ff0677ac */ /* 0x000e240008000800 */
[----:B0-----:R-:W-:-:S07]  /*25c0*/  FMUL.FTZ R7, R7, UR6 ;  /* 0x0000000607077c20 */ /* 0x001fce0008410000 */
.L_x_1115:
[----:B------:R-:W-:Y:S05]  /*25d0*/  BSYNC.RECONVERGENT B1 ;  /* 0x0000000000017941 */ /* 0x000fea0003800200 */
.L_x_1113:
        /* <DEDUP_REMOVED lines=15> */
.L_x_1116:
[----:B------:R-:W0:Y:S02]  /*26d0*/  LDCU UR6, c[0x0][0x38c] ;  /* 0x00007180ff0677ac */ /* 0x000e240008000800 */
[----:B0-----:R-:W-:-:S05]  /*26e0*/  FMUL.FTZ R13, R5, UR6 ;  /* 0x00000006050d7c20 */ /* 0x001fca0008410000 */
[----:B------:R-:W-:Y:S01]  /*26f0*/  F2FP.BF16.F32.PACK_AB R13, RZ, R13 ;  /* 0x0000000dff0d723e */ /* 0x000fe200000010ff */
[----:B------:R-:W-:Y:S06]  /*2700*/  BRA `(.L_x_1117) ;  /* 0x0000000400087947 */ /* 0x000fec0003800000 */
.L_x_1094:
[----:B------:R-:W0:Y:S01]  /*2710*/  LDCU.64 UR8, c[0x0][0x388] ;  /* 0x00007100ff0877ac */ /* 0x000e220008000a00 */
[----:B------:R-:W-:Y:S01]  /*2720*/  SHF.L.U32 R8, R8, 0x10, RZ ;  /* 0x0000001008087819 */ /* 0x000fe200000006ff */
[----:B------:R-:W-:Y:S01]  /*2730*/  IMAD.U32 R3, R3, 0x10000, RZ ;  /* 0x0001000003037824 */ /* 0x000fe200078e00ff */
[----:B------:R-:W-:Y:S01]  /*2740*/  SHF.L.U32 R18, R12, 0x10, RZ ;  /* 0x000000100c127819 */ /* 0x000fe200000006ff */
[----:B------:R-:W1:Y:S01]  /*2750*/  LDCU UR6, c[0x0][0x390] ;  /* 0x00007200ff0677ac */ /* 0x000e620008000800 */
[----:B------:R-:W-:Y:S01]  /*2760*/  FSETP.GTU.FTZ.AND P3, PT, R8, RZ, PT ;  /* 0x000000ff0800720b */ /* 0x000fe20003f7c000 */
[----:B------:R-:W-:Y:S01]  /*2770*/  IMAD.U32 R13, R13, 0x10000, RZ ;  /* 0x000100000d0d7824 */ /* 0x000fe200078e00ff */
[----:B------:R-:W-:Y:S01]  /*2780*/  SHF.L.U32 R12, R9, 0x10, RZ ;  /* 0x00000010090c7819 */ /* 0x000fe200000006ff */
[----:B------:R-:W-:Y:S01]  /*2790*/  IMAD.U32 R15, R15, 0x10000, RZ ;  /* 0x000100000f0f7824 */ /* 0x000fe200078e00ff */
[----:B------:R-:W-:Y:S02]  /*27a0*/  SHF.L.U32 R9, R19, 0x10, RZ ;  /* 0x0000001013097819 */ /* 0x000fe400000006ff */
[----:B------:R-:W-:-:S02]  /*27b0*/  SHF.L.U32 R2, R2, 0x10, RZ ;  /* 0x0000001002027819 */ /* 0x000fc400000006ff */
[----:B------:R-:W-:Y:S02]  /*27c0*/  SHF.L.U32 R16, R16, 0x10, RZ ;  /* 0x0000001010107819 */ /* 0x000fe400000006ff */
[----:B------:R-:W-:Y:S02]  /*27d0*/  SHF.L.U32 R14, R14, 0x10, RZ ;  /* 0x000000100e0e7819 */ /* 0x000fe400000006ff */
[----:B------:R-:W-:Y:S01]  /*27e0*/  FSETP.GTU.FTZ.AND P2, PT, R9, RZ, PT ;  /* 0x000000ff0900720b */ /* 0x000fe20003f5c000 */
[----:B0-----:R-:W-:Y:S01]  /*27f0*/  FADD.FTZ R8, R8, UR8 ;  /* 0x0000000808087e21 */ /* 0x001fe20008010000 */
[C---:B------:R-:W-:Y:S01]  /*2800*/  FSETP.GTU.FTZ.AND P1, PT, R12.reuse, RZ, PT ;  /* 0x000000ff0c00720b */ /* 0x040fe20003f3c000 */
[----:B------:R-:W-:Y:S01]  /*2810*/  FADD.FTZ R12, R12, UR8 ;  /* 0x000000080c0c7e21 */ /* 0x000fe20008010000 */
[----:B------:R-:W-:Y:S01]  /*2820*/  FSETP.GTU.FTZ.AND P0, PT, R16, RZ, PT ;  /* 0x000000ff1000720b */ /* 0x000fe20003f1c000 */
[----:B-1----:R-:W-:Y:S01]  /*2830*/  FMUL.FTZ R19, R18, UR6 ;  /* 0x0000000612137c20 */ /* 0x002fe20008410000 */
[----:B------:R-:W-:Y:S01]  /*2840*/  FSETP.GTU.FTZ.AND P4, PT, R14, RZ, PT ;  /* 0x000000ff0e00720b */ /* 0x000fe20003f9c000 */
[----:B------:R-:W-:Y:S01]  /*2850*/  FADD.FTZ R16, R16, UR8 ;  /* 0x0000000810107e21 */ /* 0x000fe20008010000 */
[----:B------:R-:W-:Y:S01]  /*2860*/  FSETP.GTU.FTZ.AND P5, PT, R3, RZ, PT ;  /* 0x000000ff0300720b */ /* 0x000fe20003fbc000 */
[----:B------:R-:W-:Y:S01]  /*2870*/  FMUL.FTZ R8, R19, R8 ;  /* 0x0000000813087220 */ /* 0x000fe20000410000 */
[----:B------:R-:W-:Y:S01]  /*2880*/  @P3 FMUL.FTZ R8, R18, UR9 ;  /* 0x0000000912083c20 */ /* 0x000fe20008410000 */
[----:B------:R-:W-:Y:S01]  /*2890*/  SHF.L.U32 R18, R10, 0x10, RZ ;  /* 0x000000100a127819 */ /* 0x000fe200000006ff */
[----:B------:R-:W-:Y:S01]  /*28a0*/  FMUL.FTZ R21, R13, UR6 ;  /* 0x000000060d157c20 */ /* 0x000fe20008410000 */
[----:B------:R-:W-:Y:S01]  /*28b0*/  FSETP.GTU.FTZ.AND P3, PT, R2, RZ, PT ;  /* 0x000000ff0200720b */ /* 0x000fe20003f7c000 */
[----:B------:R-:W-:Y:S01]  /*28c0*/  FMUL.FTZ R23, R15, UR6 ;  /* 0x000000060f177c20 */ /* 0x000fe20008410000 */
[----:B------:R-:W-:Y:S01]  /*28d0*/  FSETP.GTU.FTZ.AND P6, PT, R18, RZ, PT ;  /* 0x000000ff1200720b */ /* 0x000fe20003fdc000 */
[----:B------:R-:W-:Y:S01]  /*28e0*/  FADD.FTZ R10, R14, UR8 ;  /* 0x000000080e0a7e21 */ /* 0x000fe20008010000 */
[----:B------:R-:W-:Y:S01]  /*28f0*/  SHF.L.U32 R6, R6, 0x10, RZ ;  /* 0x0000001006067819 */ /* 0x000fe200000006ff */
[----:B------:R-:W-:Y:S01]  /*2900*/  FADD.FTZ R14, R3, UR8 ;  /* 0x00000008030e7e21 */ /* 0x000fe20008010000 */
[----:B------:R-:W-:Y:S01]  /*2910*/  SHF.L.U32 R17, R17, 0x10, RZ ;  /* 0x0000001011117819 */ /* 0x000fe200000006ff */
[----:B------:R-:W-:Y:S01]  /*2920*/  FMUL.FTZ R12, R21, R12 ;  /* 0x0000000c150c7220 */ /* 0x000fe20000410000 */
[----:B------:R-:W-:Y:S01]  /*2930*/  SHF.L.U32 R7, R7, 0x10, RZ ;  /* 0x0000001007077819 */ /* 0x000fe200000006ff */
[----:B------:R-:W-:Y:S01]  /*2940*/  FMUL.FTZ R16, R23, R16 ;  /* 0x0000001017107220 */ /* 0x000fe20000410000 */
[----:B------:R-:W-:Y:S01]  /*2950*/  SHF.L.U32 R11, R11, 0x10, RZ ;  /* 0x000000100b0b7819 */ /* 0x000fe200000006ff */
[----:B------:R-:W-:Y:S01]  /*2960*/  FADD.FTZ R2, R2, UR8 ;  /* 0x0000000802027e21 */ /* 0x000fe20008010000 */
[----:B------:R-:W-:Y:S01]  /*2970*/  SHF.L.U32 R5, R5, 0x10, RZ ;  /* 0x0000001005057819 */ /* 0x000fe200000006ff */
[----:B------:R-:W-:Y:S01]  /*2980*/  FMUL.FTZ R3, R6, UR6 ;  /* 0x0000000606037c20 */ /* 0x000fe20008410000 */
[----:B------:R-:W-:Y:S01]  /*2990*/  FADD.FTZ R9, R9, UR8 ;  /* 0x0000000809097e21 */ /* 0x000fe20008010000 */
[----:B------:R-:W-:Y:S01]  /*29a0*/  FMUL.FTZ R20, R17, UR6 ;  /* 0x0000000611147c20 */ /* 0x000fe20008410000 */
[----:B------:R-:W-:Y:S01]  /*29b0*/  FADD.FTZ R18, R18, UR8 ;  /* 0x0000000812127e21 */ /* 0x000fe20008010000 */
[----:B------:R-:W-:Y:S01]  /*29c0*/  FMUL.FTZ R19, R11, UR6 ;  /* 0x000000060b137c20 */ /* 0x000fe20008410000 */
[----:B------:R-:W-:Y:S01]  /*29d0*/  FMUL.FTZ R21, R7, UR6 ;  /* 0x0000000607157c20 */ /* 0x000fe20008410000 */
[----:B------:R-:W-:Y:S01]  /*29e0*/  FMUL.FTZ R23, R5, UR6 ;  /* 0x0000000605177c20 */ /* 0x000fe20008410000 */
[----:B------:R-:W-:Y:S01]  /*29f0*/  FMUL.FTZ R3, R3, R2 ;  /* 0x0000000203037220 */ /* 0x000fe20000410000 */
[----:B------:R-:W-:Y:S01]  /*2a00*/  FMUL.FTZ R9, R20, R9 ;  /* 0x0000000914097220 */ /* 0x000fe20000410000 */
[----:B------:R-:W-:Y:S01]  /*2a10*/  FMUL.FTZ R10, R19, R10 ;  /* 0x0000000a130a7220 */ /* 0x000fe20000410000 */
[----:B------:R-:W-:Y:S01]  /*2a20*/  FMUL.FTZ R14, R21, R14 ;  /* 0x0000000e150e7220 */ /* 0x000fe20000410000 */
[----:B------:R-:W-:Y:S01]  /*2a30*/  FMUL.FTZ R18, R23, R18 ;  /* 0x0000001217127220 */ /* 0x000fe20000410000 */
[----:B------:R-:W-:Y:S01]  /*2a40*/  @P3 FMUL.FTZ R3, R6, UR9 ;  /* 0x0000000906033c20 */ /* 0x000fe20008410000 */
[----:B------:R-:W-:Y:S01]  /*2a50*/  @P2 FMUL.FTZ R9, R17, UR9 ;  /* 0x0000000911092c20 */ /* 0x000fe20008410000 */
[----:B------:R-:W-:Y:S01]  /*2a60*/  @P1 FMUL.FTZ R12, R13, UR9 ;  /* 0x000000090d0c1c20 */ /* 0x000fe20008410000 */
        /* <DEDUP_REMOVED lines=12> */
.L_x_1117:
[----:B------:R-:W-:Y:S05]  /*2b30*/  BSYNC.RECONVERGENT B0 ;  /* 0x0000000000007941 */ /* 0x000fea0003800200 */
.L_x_1093:
[----:B------:R-:W0:Y:S01]  /*2b40*/  LDC.64 R10, c[0x0][0x3a0] ;  /* 0x0000e800ff0a7b82 */ /* 0x000e220000000a00 */
[----:B------:R-:W-:Y:S02]  /*2b50*/  PRMT R8, R8, 0x5410, R9 ;  /* 0x0000541008087816 */ /* 0x000fe40000000009 */
[----:B------:R-:W-:Y:S02]  /*2b60*/  PRMT R9, R12, 0x5410, R2 ;  /* 0x000054100c097816 */ /* 0x000fe40000000002 */
[----:B------:R-:W-:Y:S02]  /*2b70*/  PRMT R6, R6, 0x5410, R3 ;  /* 0x0000541006067816 */ /* 0x000fe40000000003 */
[----:B------:R-:W-:Y:S01]  /*2b80*/  PRMT R7, R7, 0x5410, R13 ;  /* 0x0000541007077816 */ /* 0x000fe2000000000d */
[----:B0-----:R-:W-:-:S04]  /*2b90*/  IMAD.WIDE.U32 R4, R4, 0x2, R10 ;  /* 0x0000000204047825 */ /* 0x001fc800078e000a */
[----:B------:R-:W-:-:S05]  /*2ba0*/  IMAD.WIDE.U32 R4, R0, 0x8, R4 ;  /* 0x0000000800047825 */ /* 0x000fca00078e0004 */
[----:B------:R-:W-:Y:S04]  /*2bb0*/  STG.E.64 desc[UR4][R4.64], R8 ;  /* 0x0000000804007986 */ /* 0x000fe8000c101b04 */
[----:B------:R-:W-:Y:S01]  /*2bc0*/  STG.E.64 desc[UR4][R4.64+0x400], R6 ;  /* 0x0004000604007986 */ /* 0x000fe2000c101b04 */
[----:B------:R-:W-:Y:S05]  /*2bd0*/  EXIT ;  /* 0x000000000000794d */ /* 0x000fea0003800000 */
.L_x_1118:
        /* <DEDUP_REMOVED lines=10> */
.L_x_7342:


//--------------------- .text._ZN2at6native29vectorized_elementwise_kernelILi8EZZZNS0_60_GLOBAL__N__171e0b9f_22_ActivationEluKernel_cu_1520ed90_290019elu_backward_kernelERNS_18TensorIteratorBaseERKN3c106ScalarES8_S8_bENKUlvE_clEvENKUlvE2_clEvEUlNS5_8BFloat16ESB_E_St5arrayIPcLm3EEEEviT0_T1_ --------------------------
	.section	.text._ZN2at6native29vectorized_elementwise_kernelILi8EZZZNS0_60_GLOBAL__N__171e0b9f_22_ActivationEluKernel_cu_1520ed90_290019elu_backward_kernelERNS_18TensorIteratorBaseERKN3c106ScalarES8_S8_bENKUlvE_clEvENKUlvE2_clEvEUlNS5_8BFloat16ESB_E_St5arrayIPcLm3EEEEviT0_T1_,"ax",@progbits
	.align	128
        .global         _ZN2at6native29vectorized_elementwise_kernelILi8EZZZNS0_60_GLOBAL__N__171e0b9f_22_ActivationEluKernel_cu_1520ed90_290019elu_backward_kernelERNS_18TensorIteratorBaseERKN3c106ScalarES8_S8_bENKUlvE_clEvENKUlvE2_clEvEUlNS5_8BFloat16ESB_E_St5arrayIPcLm3EEEEviT0_T1_
        .type           _ZN2at6native29vectorized_elementwise_kernelILi8EZZZNS0_60_GLOBAL__N__171e0b9f_22_ActivationEluKernel_cu_1520ed90_290019elu_backward_kernelERNS_18TensorIteratorBaseERKN3c106ScalarES8_S8_bENKUlvE_clEvENKUlvE2_clEvEUlNS5_8BFloat16ESB_E_St5arrayIPcLm3EEEEviT0_T1_,@function
        .size           _ZN2at6native29vectorized_elementwise_kernelILi8EZZZNS0_60_GLOBAL__N__171e0b9f_22_ActivationEluKernel_cu_1520ed90_290019elu_backward_kernelERNS_18TensorIteratorBaseERKN3c106ScalarES8_S8_bENKUlvE_clEvENKUlvE2_clEvEUlNS5_8BFloat16ESB_E_St5arrayIPcLm3EEEEviT0_T1_,(.L_x_7343 - _ZN2at6native29vectorized_elementwise_kernelILi8EZZZNS0_60_GLOBAL__N__171e0b9f_22_ActivationEluKernel_cu_1520ed90_290019elu_backward_kernelERNS_18TensorIteratorBaseERKN3c106ScalarES8_S8_bENKUlvE_clEvENKUlvE2_clEvEUlNS5_8BFloat16ESB_E_St5arrayIPcLm3EEEEviT0_T1_)
        .other          _ZN2at6native29vectorized_elementwise_kernelILi8EZZZNS0_60_GLOBAL__N__171e0b9f_22_ActivationEluKernel_cu_1520ed90_290019elu_backward_kernelERNS_18TensorIteratorBaseERKN3c106ScalarES8_S8_bENKUlvE_clEvENKUlvE2_clEvEUlNS5_8BFloat16ESB_E_St5arrayIPcLm3EEEEviT0_T1_,@"STO_CUDA_ENTRY STV_DEFAULT"
_ZN2at6native29vectorized_elementwise_kernelILi8EZZZNS0_60_GLOBAL__N__171e0b9f_22_ActivationEluKernel_cu_1520ed90_290019elu_backward_kernelERNS_18TensorIteratorBaseERKN3c106ScalarES8_S8_bENKUlvE_clEvENKUlvE2_clEvEUlNS5_8BFloat16ESB_E_St5arrayIPcLm3EEEEviT0_T1_:
.text._ZN2at6native29vectorized_elementwise_kernelILi8EZZZNS0_60_GLOBAL__N__171e0b9f_22_ActivationEluKernel_cu_1520ed90_290019elu_backward_kernelERNS_18TensorIteratorBaseERKN3c106ScalarES8_S8_bENKUlvE_clEvENKUlvE2_clEvEUlNS5_8BFloat16ESB_E_St5arrayIPcLm3EEEEviT0_T1_:
[----:B------:R-:W-:Y:S01]  /*0000*/  LDC R1, c[0x0][0x37c] ;  /* 0x0000df00ff017b82 */ /* 0x000fe20000000800 */
[----:B------:R-:W-:Y:S05]  /*0010*/  EXIT ;  /* 0x000000000000794d */ /* 0x000fea0003800000 */
.L_x_1119:
        /* <DEDUP_REMOVED lines=14> */
.L_x_7343:


//--------------------- .text._ZN2at6native18elementwise_kernelILi128ELi4EZNS0_15gpu_kernel_implIZZZNS0_60_GLOBAL__N__171e0b9f_22_ActivationEluKernel_cu_1520ed90_290019elu_backward_kernelERNS_18TensorIteratorBaseERKN3c106ScalarES9_S9_bENKUlvE_clEvENKUlvE1_clEvEUlNS6_4HalfESC_E_EEvS5_RKT_EUliE_EEviT1_ --------------------------
	.section	.text._ZN2at6native18elementwise_kernelILi128ELi4EZNS0_15gpu_kernel_implIZZZNS0_60_GLOBAL__N__171e0b9f_22_ActivationEluKernel_cu_1520ed90_290019elu_backward_kernelERNS_18TensorIteratorBaseERKN3c106ScalarES9_S9_bENKUlvE_clEvENKUlvE1_clEvEUlNS6_4HalfESC_E_EEvS5_RKT_EUliE_EEviT1_,"ax",@progbits
	.align	128
        .global         _ZN2at6native18elementwise_kernelILi128ELi4EZNS0_15gpu_kernel_implIZZZNS0_60_GLOBAL__N__171e0b9f_22_ActivationEluKernel_cu_1520ed90_290019elu_backward_kernelERNS_18TensorIteratorBaseERKN3c106ScalarES9_S9_bENKUlvE_clEvENKUlvE1_clEvEUlNS6_4HalfESC_E_EEvS5_RKT_EUliE_EEviT1_
        .type           _ZN2at6native18elementwise_kernelILi128ELi4EZNS0_15gpu_kernel_implIZZZNS0_60_GLOBAL__N__171e0b9f_22_ActivationEluKernel_cu_1520ed90_290019elu_backward_kernelERNS_18TensorIteratorBaseERKN3c106ScalarES9_S9_bENKUlvE_clEvENKUlvE1_clEvEUlNS6_4HalfESC_E_EEvS5_RKT_EUliE_EEviT1_,@function
        .size           _ZN2at6native18elementwise_kernelILi128ELi4EZNS0_15gpu_kernel_implIZZZNS0_60_GLOBAL__N__171e0b9f_22_ActivationEluKernel_cu_1520ed90_290019elu_backward_kernelERNS_18TensorIteratorBaseERKN3c106ScalarES9_S9_bENKUlvE_clEvENKUlvE1_clEvEUlNS6_4HalfESC_E_EEvS5_RKT_EUliE_EEviT1_,(.L_x_7344 - _ZN2at6native18elementwise_kernelILi128ELi4EZNS0_15gpu_kernel_implIZZZNS0_60_GLOBAL__N__171e0b9f_22_ActivationEluKernel_cu_1520ed90_290019elu_backward_kernelERNS_18TensorIteratorBaseERKN3c106ScalarES9_S9_bENKUlvE_clEvENKUlvE1_clEvEUlNS6_4HalfESC_E_EEvS5_RKT_EUliE_EEviT1_)
        .other          _ZN2at6native18elementwise_kernelILi128ELi4EZNS0_15gpu_kernel_implIZZZNS0_60_GLOBAL__N__171e0b9f_22_ActivationEluKernel_cu_1520ed90_290019elu_backward_kernelERNS_18TensorIteratorBaseERKN3c106ScalarES9_S9_bENKUlvE_clEvENKUlvE1_clEvEUlNS6_4HalfESC_E_EEvS5_RKT_EUliE_EEviT1_,@"STO_CUDA_ENTRY STV_DEFAULT"
_ZN2at6native18elementwise_kernelILi128ELi4EZNS0_15gpu_kernel_implIZZZNS0_60_GLOBAL__N__171e0b9f_22_ActivationEluKernel_cu_1520ed90_290019elu_backward_kernelERNS_18TensorIteratorBaseERKN3c106ScalarES9_S9_bENKUlvE_clEvENKUlvE1_clEvEUlNS6_4HalfESC_E_EEvS5_RKT_EUliE_EEviT1_:
.text._ZN2at6native18elementwise_kernelILi128ELi4EZNS0_15gpu_kernel_implIZZZNS0_60_GLOBAL__N__171e0b9f_22_ActivationEluKernel_cu_1520ed90_290019elu_backward_kernelERNS_18TensorIteratorBaseERKN3c106ScalarES9_S9_bENKUlvE_clEvENKUlvE1_clEvEUlNS6_4HalfESC_E_EEvS5_RKT_EUliE_EEviT1_:
        /* <DEDUP_REMOVED lines=373> */
.L_x_1122:
        /* <DEDUP_REMOVED lines=16> */
[----:B0-----:R-:W-:-:S04]  /*1850*/  F2FP.F16.F32.PACK_AB R0, RZ, R0 ;  /* 0x00000000ff00723e */ /* 0x001fc800000000ff */
[----:B------:R-:W-:Y:S01]  /*1860*/  PRMT R19, R0, 0x7610, R19 ;  /* 0x0000761000137816 */ /* 0x000fe20000000013 */
[----:B------:R-:W-:Y:S06]  /*1870*/  BRA `(.L_x_1128) ;  /* 0x0000000c00e87947 */ /* 0x000fec0003800000 */
.L_x_1126:
[----:B------:R-:W2:Y:S02]  /*1880*/  LDG.E.U8 R2, desc[UR36][R2.64] ;  /* 0x0000002402027981 */ /* 0x000ea4000c1e1100 */
[----:B--2---:R-:W-:-:S04]  /*1890*/  I2FP.F32.U32 R0, R2 ;  /* 0x0000000200007245 */ /* 0x004fc80000201000 */
[----:B------:R-:W-:-:S04]  /*18a0*/  F2FP.F16.F32.PACK_AB R0, RZ, R0 ;  /* 0x00000000ff00723e */ /* 0x000fc800000000ff */
[----:B------:R-:W-:Y:S01]  /*18b0*/  PRMT R19, R0, 0x7610, R19 ;  /* 0x0000761000137816 */ /* 0x000fe20000000013 */
[----:B------:R-:W-:Y:S06]  /*18c0*/  BRA `(.L_x_1128) ;  /* 0x0000000c00d47947 */ /* 0x000fec0003800000 */
.L_x_1125:
        /* <DEDUP_REMOVED lines=8> */
[----:B0-----:R-:W-:-:S04]  /*1950*/  F2FP.F16.F32.PACK_AB R0, RZ, R0 ;  /* 0x00000000ff00723e */ /* 0x001fc800000000ff */
[----:B------:R-:W-:Y:S01]  /*1960*/  PRMT R19, R0, 0x7610, R19 ;  /* 0x0000761000137816 */ /* 0x000fe20000000013 */
[----:B------:R-:W-:Y:S06]  /*1970*/  BRA `(.L_x_1128) ;  /* 0x0000000c00a87947 */ /* 0x000fec0003800000 */
.L_x_1130:
[----:B------:R-:W2:Y:S02]  /*1980*/  LDG.E R2, desc[UR36][R2.64] ;  /* 0x0000002402027981 */ /* 0x000ea4000c1e1900 */
[----:B--2---:R-:W-:-:S04]  /*1990*/  I2FP.F32.S32 R0, R2 ;  /* 0x0000000200007245 */ /* 0x004fc80000201400 */
[----:B------:R-:W-:-:S04]  /*19a0*/  F2FP.F16.F32.PACK_AB R0, RZ, R0 ;  /* 0x00000000ff00723e */ /* 0x000fc800000000ff */
[----:B------:R-:W-:Y:S01]  /*19b0*/  PRMT R19, R0, 0x7610, R19 ;  /* 0x0000761000137816 */ /* 0x000fe20000000013 */
[----:B------:R-:W-:Y:S06]  /*19c0*/  BRA `(.L_x_1128) ;  /* 0x0000000c00947947 */ /* 0x000fec0003800000 */
.L_x_1129:
[----:B------:R-:W2:Y:S02]  /*19d0*/  LDG.E.U16 R2, desc[UR36][R2.64] ;  /* 0x0000002402027981 */ /* 0x000ea4000c1e1500 */
[----:B--2---:R-:W0:Y:S02]  /*19e0*/  I2F.S16 R0, R2 ;  /* 0x0000000200007306 */ /* 0x004e240000101400 */
[----:B0-----:R-:W-:-:S04]  /*19f0*/  F2FP.F16.F32.PACK_AB R0, RZ, R0 ;  /* 0x00000000ff00723e */ /* 0x001fc800000000ff */
[----:B------:R-:W-:Y:S01]  /*1a00*/  PRMT R19, R0, 0x7610, R19 ;  /* 0x0000761000137816 */ /* 0x000fe20000000013 */
[----:B------:R-:W-:Y:S06]  /*1a10*/  BRA `(.L_x_1128) ;  /* 0x0000000c00807947 */ /* 0x000fec0003800000 */
.L_x_1124:
[----:B------:R-:W-:-:S09]  /*1a20*/  UISETP.GT.AND UP0, UPT, UR4, 0x6, UPT ;  /* 0x000000060400788c */ /* 0x000fd2000bf04270 */
[----:B------:R-:W-:Y:S05]  /*1a30*/  BRA.U UP0, `(.L_x_1131) ;  /* 0x0000000100247547 */ /* 0x000fea000b800000 */
[----:B------:R-:W-:-:S09]  /*1a40*/  UISETP.NE.AND UP0, UPT, UR4, 0x5, UPT ;  /* 0x000000050400788c */ /* 0x000fd2000bf05270 */
[----:B------:R-:W-:Y:S05]  /*1a50*/  BRA.U !UP0, `(.L_x_1132) ;  /* 0x0000000108147547 */ /* 0x000fea000b800000 */
[----:B------:R-:W-:-:S09]  /*1a60*/  UISETP.NE.AND UP0, UPT, UR4, 0x6, UPT ;  /* 0x000000060400788c */ /* 0x000fd2000bf05270 */
[----:B------:R-:W-:Y:S05]  /*1a70*/  BRA.U UP0, `(.L_x_1127) ;  /* 0x0000000900cc7547 */ /* 0x000fea000b800000 */
[----:B------:R-:W2:Y:S02]  /*1a80*/  LDG.E R2, desc[UR36][R2.64] ;  /* 0x0000002402027981 */ /* 0x000ea4000c1e1900 */
[----:B--2---:R-:W-:Y:S01]  /*1a90*/  F2FP.F16.F32.PACK_AB R19, RZ, R2 ;  /* 0x00000002ff13723e */ /* 0x004fe200000000ff */
[----:B------:R-:W-:Y:S06]  /*1aa0*/  BRA `(.L_x_1128) ;  /* 0x0000000c005c7947 */ /* 0x000fec0003800000 */
.L_x_1132:
[----:B------:R0:W5:Y:S01]  /*1ab0*/  LDG.E.U16 R19, desc[UR36][R2.64] ;  /* 0x0000002402137981 */ /* 0x000162000c1e1500 */
[----:B------:R-:W-:Y:S05]  /*1ac0*/  BRA `(.L_x_1128) ;  /* 0x0000000c00547947 */ /* 0x000fea0003800000 */
.L_x_1131:
[----:B------:R-:W-:-:S09]  /*1ad0*/  UISETP.NE.AND UP0, UPT, UR4, 0x7, UPT ;  /* 0x000000070400788c */ /* 0x000fd2000bf05270 */
[----:B------:R-:W-:Y:S05]  /*1ae0*/  BRA.U !UP0, `(.L_x_1133) ;  /* 0x0000000108247547 */ /* 0x000fea000b800000 */
[----:B------:R-:W-:-:S09]  /*1af0*/  UISETP.NE.AND UP0, UPT, UR4, 0x8, UPT ;  /* 0x000000080400788c */ /* 0x000fd2000bf05270 */
[----:B------:R-:W-:Y:S05]  /*1b00*/  BRA.U !UP0, `(.L_x_1134) ;  /* 0x0000000108147547 */ /* 0x000fea000b800000 */
[----:B------:R-:W-:-:S09]  /*1b10*/  UISETP.NE.AND UP0, UPT, UR4, 0x9, UPT ;  /* 0x000000090400788c */ /* 0x000fd2000bf05270 */
[----:B------:R-:W-:Y:S05]  /*1b20*/  BRA.U UP0, `(.L_x_1127) ;  /* 0x0000000900a07547 */ /* 0x000fea000b800000 */
[----:B------:R-:W2:Y:S02]  /*1b30*/  LDG.E R2, desc[UR36][R2.64] ;  /* 0x0000002402027981 */ /* 0x000ea4000c1e1900 */
[----:B--2---:R-:W-:Y:S01]  /*1b40*/  F2FP.F16.F32.PACK_AB R19, RZ, R2 ;  /* 0x00000002ff13723e */ /* 0x004fe200000000ff */
[----:B------:R-:W-:Y:S06]  /*1b50*/  BRA `(.L_x_1128) ;  /* 0x0000000c00307947 */ /* 0x000fec0003800000 */
.L_x_1134:
[----:B------:R1:W5:Y:S01]  /*1b60*/  LDG.E.U16 R19, desc[UR36][R2.64] ;  /* 0x0000002402137981 */ /* 0x000362000c1e1500 */
[----:B------:R-:W-:Y:S05]  /*1b70*/  BRA `(.L_x_1128) ;  /* 0x0000000c00287947 */ /* 0x000fea0003800000 */
.L_x_1133:
        /* <DEDUP_REMOVED lines=10> */
[----:B------:R-:W-:-:S04]  /*1c20*/  F2FP.F16.F32.PACK_AB R0, RZ, R0 ;  /* 0x00000000ff00723e */ /* 0x000fc800000000ff */
[----:B------:R-:W-:Y:S01]  /*1c30*/  PRMT R19, R0, 0x7610, R19 ;  /* 0x0000761000137816 */ /* 0x000fe20000000013 */
[----:B------:R-:W-:Y:S06]  /*1c40*/  BRA `(.L_x_1128) ;  /* 0x0000000800f47947 */ /* 0x000fec0003800000 */
.L_x_1123:
        /* <DEDUP_REMOVED lines=11> */
[----:B------:R-:W-:-:S04]  /*1d00*/  F2FP.F16.F32.PACK_AB R0, RZ, R0 ;  /* 0x00000000ff00723e */ /* 0x000fc800000000ff */
[----:B------:R-:W-:Y:S01]  /*1d10*/  PRMT R19, R0, 0x7610, R19 ;  /* 0x0000761000137816 */ /* 0x000fe20000000013 */
[----:B------:R-:W-:Y:S06]  /*1d20*/  BRA `(.L_x_1128) ;  /* 0x0000000800bc7947 */ /* 0x000fec0003800000 */
.L_x_1137:
        /* <DEDUP_REMOVED lines=13> */
.L_x_1136:
        /* <DEDUP_REMOVED lines=24> */
[----:B------:R-:W-:-:S04]  /*1f80*/  F2FP.F16.F32.PACK_AB R5, RZ, R5 ;  /* 0x00000005ff05723e */ /* 0x000fc800000000ff */
[----:B------:R-:W-:Y:S01]  /*1f90*/  PRMT R19, R5, 0x7610, R19 ;  /* 0x0000761005137816 */ /* 0x000fe20000000013 */
[----:B------:R-:W-:Y:S06]  /*1fa0*/  BRA `(.L_x_1128) ;  /* 0x00000008001c7947 */ /* 0x000fec0003800000 */
.L_x_1139:
        /* <DEDUP_REMOVED lines=11> */
[----:B------:R-:W-:-:S04]  /*2060*/  F2FP.F16.F32.PACK_AB R0, RZ, R0 ;  /* 0x00000000ff00723e */ /* 0x000fc800000000ff */
[----:B------:R-:W-:Y:S01]  /*2070*/  PRMT R19, R0, 0x7610, R19 ;  /* 0x0000761000137816 */ /* 0x000fe20000000013 */
[----:B------:R-:W-:Y:S06]  /*2080*/  BRA `(.L_x_1128) ;  /* 0x0000000400e47947 */ /* 0x000fec0003800000 */
.L_x_1138:
[----:B------:R-:W2:Y:S02]  /*2090*/  LDG.E.U16 R0, desc[UR36][R2.64] ;  /* 0x0000002402007981 */ /* 0x000ea4000c1e1500 */
[----:B--2---:R-:W-:-:S05]  /*20a0*/  IMAD.U32 R0, R0, 0x10000, RZ ;  /* 0x0001000000007824 */ /* 0x004fca00078e00ff */
[----:B------:R-:W-:-:S04]  /*20b0*/  F2FP.F16.F32.PACK_AB R0, RZ, R0 ;  /* 0x00000000ff00723e */ /* 0x000fc800000000ff */
[----:B------:R-:W-:Y:S01]  /*20c0*/  PRMT R19, R0, 0x7610, R19 ;  /* 0x0000761000137816 */ /* 0x000fe20000000013 */
[----:B------:R-:W-:Y:S06]  /*20d0*/  BRA `(.L_x_1128) ;  /* 0x0000000400d07947 */ /* 0x000fec0003800000 */
.L_x_1135:
        /* <DEDUP_REMOVED lines=10> */
[----:B------:R-:W-:-:S04]  /*2180*/  F2FP.F16.F32.PACK_AB R0, RZ, R0 ;  /* 0x00000000ff00723e */ /* 0x000fc800000000ff */
[----:B------:R-:W-:Y:S01]  /*2190*/  PRMT R19, R0, 0x7610, R19 ;  /* 0x0000761000137816 */ /* 0x000fe20000000013 */
[----:B------:R-:W-:Y:S06]  /*21a0*/  BRA `(.L_x_1128) ;  /* 0x00000004009c7947 */ /* 0x000fec0003800000 */
.L_x_1142:
        /* <DEDUP_REMOVED lines=21> */
.L_x_1146:
[----:B------:R-:W-:Y:S05]  /*2300*/  BSYNC.RECONVERGENT B1 ;  /* 0x0000000000017941 */ /* 0x000fea0003800200 */
.L_x_1145:
[----:B------:R-:W-:Y:S01]  /*2310*/  IMAD.SHL.U32 R0, R0, 0x100000, RZ ;  /* 0x0010000000007824 */ /* 0x000fe200078e00ff */
[----:B------:R-:W-:-:S04]  /*2320*/  LEA R2, R2, 0x3b800000, 0x17 ;  /* 0x3b80000002027811 */ /* 0x000fc800078eb8ff */
[----:B------:R-:W-:-:S07]  /*2330*/  LOP3.LUT R0, R2, R0, R7, 0xfe, !PT ;  /* 0x0000000002007212 */ /* 0x000fce00078efe07 */
.L_x_1144:
[----:B------:R-:W-:Y:S05]  /*2340*/  BSYNC.RECONVERGENT B0 ;  /* 0x0000000000007941 */ /* 0x000fea0003800200 */
.L_x_1143:
[----:B------:R-:W-:-:S04]  /*2350*/  F2FP.F16.F32.PACK_AB R0, RZ, R0 ;  /* 0x00000000ff00723e */ /* 0x000fc800000000ff */
[----:B------:R-:W-:Y:S01]  /*2360*/  PRMT R19, R0, 0x7610, R19 ;  /* 0x0000761000137816 */ /* 0x000fe20000000013 */
[----:B------:R-:W-:Y:S06]  /*2370*/  BRA `(.L_x_1128) ;  /* 0x0000000400287947 */ /* 0x000fec0003800000 */
.L_x_1141:
        /* <DEDUP_REMOVED lines=21> */
.L_x_1150:
[----:B------:R-:W-:Y:S05]  /*24d0*/  BSYNC.RECONVERGENT B1 ;  /* 0x0000000000017941 */ /* 0x000fea0003800200 */
.L_x_1149:
[----:B------:R-:W-:Y:S01]  /*24e0*/  IMAD.SHL.U32 R0, R0, 0x200000, RZ ;  /* 0x0020000000007824 */ /* 0x000fe200078e00ff */
[----:B------:R-:W-:-:S04]  /*24f0*/  LEA R2, R2, 0x37800000, 0x17 ;  /* 0x3780000002027811 */ /* 0x000fc800078eb8ff */
[----:B------:R-:W-:-:S07]  /*2500*/  LOP3.LUT R0, R2, R0, R7, 0xfe, !PT ;  /* 0x0000000002007212 */ /* 0x000fce00078efe07 */
.L_x_1148:
[----:B------:R-:W-:Y:S05]  /*2510*/  BSYNC.RECONVERGENT B0 ;  /* 0x0000000000007941 */ /* 0x000fea0003800200 */
.L_x_1147:
[----:B------:R-:W-:-:S04]  /*2520*/  F2FP.F16.F32.PACK_AB R0, RZ, R0 ;  /* 0x00000000ff00723e */ /* 0x000fc800000000ff */
[----:B------:R-:W-:Y:S01]  /*2530*/  PRMT R19, R0, 0x7610, R19 ;  /* 0x0000761000137816 */ /* 0x000fe20000000013 */
[----:B------:R-:W-:Y:S06]  /*2540*/  BRA `(.L_x_1128) ;  /* 0x0000000000b47947 */ /* 0x000fec0003800000 */
.L_x_1140:
[----:B------:R-:W-:-:S09]  /*2550*/  UISETP.NE.AND UP0, UPT, UR4, 0x1c, UPT ;  /* 0x0000001c0400788c */ /* 0x000fd2000bf05270 */
[----:B------:R-:W-:Y:S05]  /*2560*/  BRA.U !UP0, `(.L_x_1151) ;  /* 0x00000001089c7547 */ /* 0x000fea000b800000 */
[----:B------:R-:W-:-:S09]  /*2570*/  UISETP.NE.AND UP0, UPT, UR4, 0x1d, UPT ;  /* 0x0000001d0400788c */ /* 0x000fd2000bf05270 */
[----:B------:R-:W-:Y:S05]  /*2580*/  BRA.U !UP0, `(.L_x_1152) ;  /* 0x0000000108807547 */ /* 0x000fea000b800000 */
[----:B------:R-:W-:-:S09]  /*2590*/  UISETP.NE.AND UP0, UPT, UR4, 0x2c, UPT ;  /* 0x0000002c0400788c */ /* 0x000fd2000bf05270 */
[----:B------:R-:W-:Y:S05]  /*25a0*/  BRA.U !UP0, `(.L_x_1153) ;  /* 0x0000000108487547 */ /* 0x000fea000b800000 */
.L_x_1127:
        /* <DEDUP_REMOVED lines=15> */
[----:B--2---:R-:W-:Y:S05]  /*26a0*/  CALL.ABS.NOINC R2 ;  /* 0x0000000002007343 */ /* 0x004fea0003c00000 */
.L_x_1154:
[----:B------:R-:W-:Y:S01]  /*26b0*/  PRMT R19, RZ, 0x7610, R19 ;  /* 0x00007610ff137816 */ /* 0x000fe20000000013 */
[----:B------:R-:W-:Y:S06]  /*26c0*/  BRA `(.L_x_1128) ;  /* 0x0000000000547947 */ /* 0x000fec0003800000 */
.L_x_1153:
        /* <DEDUP_REMOVED lines=8> */
.L_x_1156:
[----:B------:R-:W-:Y:S05]  /*2750*/  BSYNC.RECONVERGENT B0 ;  /* 0x0000000000007941 */ /* 0x000fea0003800200 */
.L_x_1155:
[----:B------:R-:W-:-:S04]  /*2760*/  F2FP.F16.F32.PACK_AB R0, RZ, R0 ;  /* 0x00000000ff00723e */ /* 0x000fc800000000ff */
[----:B------:R-:W-:Y:S01]  /*2770*/  PRMT R19, R0, 0x7610, R19 ;  /* 0x0000761000137816 */ /* 0x000fe20000000013 */
[----:B------:R-:W-:Y:S06]  /*2780*/  BRA `(.L_x_1128) ;  /* 0x0000000000247947 */ /* 0x000fec0003800000 */
.L_x_1152:
[----:B------:R-:W2:Y:S02]  /*2790*/  LDG.E.64 R2, desc[UR36][R2.64] ;  /* 0x0000002402027981 */ /* 0x000ea4000c1e1b00 */
[----:B--2---:R-:W0:Y:S02]  /*27a0*/  I2F.U64 R0, R2 ;  /* 0x0000000200007312 */ /* 0x004e240000301000 */
[----:B0-----:R-:W-:-:S04]  /*27b0*/  F2FP.F16.F32.PACK_AB R0, RZ, R0 ;  /* 0x00000000ff00723e */ /* 0x001fc800000000ff */
[----:B------:R-:W-:Y:S01]  /*27c0*/  PRMT R19, R0, 0x7610, R19 ;  /* 0x0000761000137816 */ /* 0x000fe20000000013 */
[----:B------:R-:W-:Y:S06]  /*27d0*/  BRA `(.L_x_1128) ;  /* 0x0000000000107947 */ /* 0x000fec0003800000 */
.L_x_1151:
[----:B------:R-:W2:Y:S02]  /*27e0*/  LDG.E R2, desc[UR36][R2.64] ;  /* 0x0000002402027981 */ /* 0x000ea4000c1e1900 */
[----:B--2---:R-:W-:-:S04]  /*27f0*/  I2FP.F32.U32 R0, R2 ;  /* 0x0000000200007245 */ /* 0x004fc80000201000 */
[----:B------:R-:W-:-:S04]  /*2800*/  F2FP.F16.F32.PACK_AB R0, RZ, R0 ;  /* 0x00000000ff00723e */ /* 0x000fc800000000ff */
[----:B------:R-:W-:-:S07]  /*2810*/  PRMT R19, R0, 0x7610, R19 ;  /* 0x0000761000137816 */ /* 0x000fce0000000013 */
.L_x_1128:
[----:B------:R-:W0:Y:S01]  /*2820*/  LDCU.64 UR6, c[0x0][0x5f8] ;  /* 0x0000bf00ff0677ac */ /* 0x000e220008000a00 */
[----:B------:R-:W-:-:S04]  /*2830*/  UPRMT UR4, UR41, 0x7772, URZ ;  /* 0x0000777229047896 */ /* 0x000fc800080000ff */
[----:B------:R-:W-:Y:S01]  /*2840*/  UISETP.GT.AND UP0, UPT, UR4, 0x9, UPT ;  /* 0x000000090400788c */ /* 0x000fe2000bf04270 */
[----:B01----:R-:W-:-:S05]  /*2850*/  IADD3 R2, P0, PT, R18, UR6, RZ ;  /* 0x0000000612027c10 */ /* 0x003fca000ff1e0ff */
        /* <DEDUP_REMOVED lines=12> */
[----:B0-----:R-:W-:Y:S01]  /*2920*/  F2FP.F16.F32.PACK_AB R0, RZ, R0 ;  /* 0x00000000ff00723e */ /* 0x001fe200000000ff */
[----:B------:R-:W-:Y:S06]  /*2930*/  BRA `(.L_x_1162) ;  /* 0x0000000c00ac7947 */ /* 0x000fec0003800000 */
.L_x_1160:
[----:B------:R-:W2:Y:S02]  /*2940*/  LDG.E.U8 R2, desc[UR36][R2.64] ;  /* 0x0000002402027981 */ /* 0x000ea4000c1e1100 */
[----:B--2---:R-:W-:-:S04]  /*2950*/  I2FP.F32.U32 R0, R2 ;  /* 0x0000000200007245 */ /* 0x004fc80000201000 */
[----:B------:R-:W-:Y:S01]  /*2960*/  F2FP.F16.F32.PACK_AB R0, RZ, R0 ;  /* 0x00000000ff00723e */ /* 0x000fe200000000ff */
[----:B------:R-:W-:Y:S06]  /*2970*/  BRA `(.L_x_1162) ;  /* 0x0000000c009c7947 */ /* 0x000fec0003800000 */
.L_x_1159:
        /* <DEDUP_REMOVED lines=8> */
[----:B0-----:R-:W-:Y:S01]  /*2a00*/  F2FP.F16.F32.PACK_AB R0, RZ, R0 ;  /* 0x00000000ff00723e */ /* 0x001fe200000000ff */
[----:B------:R-:W-:Y:S06]  /*2a10*/  BRA `(.L_x_1162) ;  /* 0x0000000c00747947 */ /* 0x000fec0003800000 */
.L_x_1164:
[----:B------:R-:W2:Y:S02]  /*2a20*/  LDG.E R2, desc[UR36][R2.64] ;  /* 0x0000002402027981 */ /* 0x000ea4000c1e1900 */
[----:B--2---:R-:W-:-:S04]  /*2a30*/  I2FP.F32.S32 R0, R2 ;  /* 0x0000000200007245 */ /* 0x004fc80000201400 */
[----:B------:R-:W-:Y:S01]  /*2a40*/  F2FP.F16.F32.PACK_AB R0, RZ, R0 ;  /* 0x00000000ff00723e */ /* 0x000fe200000000ff */
[----:B------:R-:W-:Y:S06]  /*2a50*/  BRA `(.L_x_1162) ;  /* 0x0000000c00647947 */ /* 0x000fec0003800000 */
.L_x_1163:
[----:B------:R-:W2:Y:S02]  /*2a60*/  LDG.E.U16 R2, desc[UR36][R2.64] ;  /* 0x0000002402027981 */ /* 0x000ea4000c1e1500 */
[----:B--2---:R-:W0:Y:S02]  /*2a70*/  I2F.S16 R0, R2 ;  /* 0x0000000200007306 */ /* 0x004e240000101400 */
[----:B0-----:R-:W-:Y:S01]  /*2a80*/  F2FP.F16.F32.PACK_AB R0, RZ, R0 ;  /* 0x00000000ff00723e */ /* 0x001fe200000000ff */
[----:B------:R-:W-:Y:S06]  /*2a90*/  BRA `(.L_x_1162) ;  /* 0x0000000c00547947 */ /* 0x000fec0003800000 */
.L_x_1158:
        /* <DEDUP_REMOVED lines=9> */
.L_x_1166:
[----:B------:R1:W5:Y:S01]  /*2b30*/  LDG.E.U16 R0, desc[UR36][R2.64] ;  /* 0x0000002402007981 */ /* 0x000362000c1e1500 */
[----:B------:R-:W-:Y:S05]  /*2b40*/  BRA `(.L_x_1162) ;  /* 0x0000000c00287947 */ /* 0x000fea0003800000 */
.L_x_1165:
        /* <DEDUP_REMOVED lines=9> */
.L_x_1168:
[----:B------:R0:W5:Y:S01]  /*2be0*/  LDG.E.U16 R0, desc[UR36][R2.64] ;  /* 0x0000002402007981 */ /* 0x000162000c1e1500 */
[----:B------:R-:W-:Y:S05]  /*2bf0*/  BRA `(.L_x_1162) ;  /* 0x0000000800fc7947 */ /* 0x000fea0003800000 */
.L_x_1167:
        /* <DEDUP_REMOVED lines=10> */
[----:B------:R-:W-:Y:S01]  /*2ca0*/  F2FP.F16.F32.PACK_AB R0, RZ, R0 ;  /* 0x00000000ff00723e */ /* 0x000fe200000000ff */
[----:B------:R-:W-:Y:S06]  /*2cb0*/  BRA `(.L_x_1162) ;  /* 0x0000000800cc7947 */ /* 0x000fec0003800000 */
.L_x_1157:
        /* <DEDUP_REMOVED lines=11> */
[----:B------:R-:W-:Y:S01]  /*2d70*/  F2FP.F16.F32.PACK_AB R0, RZ, R0 ;  /* 0x00000000ff00723e */ /* 0x000fe200000000ff */
[----:B------:R-:W-:Y:S06]  /*2d80*/  BRA `(.L_x_1162) ;  /* 0x0000000800987947 */ /* 0x000fec0003800000 */
.L_x_1171:
        /* <DEDUP_REMOVED lines=12> */
.L_x_1170:
        /* <DEDUP_REMOVED lines=27> */
.L_x_1173:
[----:B------:R-:W2:Y:S02]  /*3000*/  LDG.E.U8 R2, desc[UR36][R2.64] ;  /* 0x0000002402027981 */ /* 0x000ea4000c1e1100 */
[C---:B--2---:R-:W-:Y:S01]  /*3010*/  SHF.L.U32 R4, R2.reuse, 0x19, RZ ;  /* 0x0000001902047819 */ /* 0x044fe200000006ff */
        /* <DEDUP_REMOVED lines=9> */
[----:B------:R-:W-:Y:S01]  /*30b0*/  F2FP.F16.F32.PACK_AB R0, RZ, R0 ;  /* 0x00000000ff00723e */ /* 0x000fe200000000ff */
[----:B------:R-:W-:Y:S06]  /*30c0*/  BRA `(.L_x_1162) ;  /* 0x0000000400c87947 */ /* 0x000fec0003800000 */
.L_x_1172:
[----:B------:R-:W2:Y:S02]  /*30d0*/  LDG.E.U16 R0, desc[UR36][R2.64] ;  /* 0x0000002402007981 */ /* 0x000ea4000c1e1500 */
[----:B--2---:R-:W-:-:S05]  /*30e0*/  IMAD.U32 R0, R0, 0x10000, RZ ;  /* 0x0001000000007824 */ /* 0x004fca00078e00ff */
[----:B------:R-:W-:Y:S01]  /*30f0*/  F2FP.F16.F32.PACK_AB R0, RZ, R0 ;  /* 0x00000000ff00723e */ /* 0x000fe200000000ff */
[----:B------:R-:W-:Y:S06]  /*3100*/  BRA `(.L_x_1162) ;  /* 0x0000000400b87947 */ /* 0x000fec0003800000 */
.L_x_1169:
        /* <DEDUP_REMOVED lines=10> */
[----:B------:R-:W-:Y:S01]  /*31b0*/  F2FP.F16.F32.PACK_AB R0, RZ, R0 ;  /* 0x00000000ff00723e */ /* 0x000fe200000000ff */
[----:B------:R-:W-:Y:S06]  /*31c0*/  BRA `(.L_x_1162) ;  /* 0x0000000400887947 */ /* 0x000fec0003800000 */
.L_x_1176:
        /* <DEDUP_REMOVED lines=21> */
.L_x_1180:
[----:B------:R-:W-:Y:S05]  /*3320*/  BSYNC.RECONVERGENT B1 ;  /* 0x0000000000017941 */ /* 0x000fea0003800200 */
.L_x_1179:
[----:B------:R-:W-:Y:S01]  /*3330*/  IMAD.SHL.U32 R0, R0, 0x100000, RZ ;  /* 0x0010000000007824 */ /* 0x000fe200078e00ff */
[----:B------:R-:W-:-:S04]  /*3340*/  LEA R2, R2, 0x3b800000, 0x17 ;  /* 0x3b80000002027811 */ /* 0x000fc800078eb8ff */
[----:B------:R-:W-:-:S07]  /*3350*/  LOP3.LUT R0, R2, R0, R7, 0xfe, !PT ;  /* 0x0000000002007212 */ /* 0x000fce00078efe07 */
.L_x_1178:
[----:B------:R-:W-:Y:S05]  /*3360*/  BSYNC.RECONVERGENT B0 ;  /* 0x0000000000007941 */ /* 0x000fea0003800200 */
.L_x_1177:
[----:B------:R-:W-:Y:S01]  /*3370*/  F2FP.F16.F32.PACK_AB R0, RZ, R0 ;  /* 0x00000000ff00723e */ /* 0x000fe200000000ff */
[----:B------:R-:W-:Y:S06]  /*3380*/  BRA `(.L_x_1162) ;  /* 0x0000000400187947 */ /* 0x000fec0003800000 */
.L_x_1175:
        /* <DEDUP_REMOVED lines=21> */
.L_x_1184:
[----:B------:R-:W-:Y:S05]  /*34e0*/  BSYNC.RECONVERGENT B1 ;  /* 0x0000000000017941 */ /* 0x000fea0003800200 */
.L_x_1183:
[----:B------:R-:W-:Y:S01]  /*34f0*/  IMAD.SHL.U32 R0, R0, 0x200000, RZ ;  /* 0x0020000000007824 */ /* 0x000fe200078e00ff */
[----:B------:R-:W-:-:S04]  /*3500*/  LEA R2, R2, 0x37800000, 0x17 ;  /* 0x3780000002027811 */ /* 0x000fc800078eb8ff */
[----:B------:R-:W-:-:S07]  /*3510*/  LOP3.LUT R0, R2, R0, R7, 0xfe, !PT ;  /* 0x0000000002007212 */ /* 0x000fce00078efe07 */
.L_x_1182:
[----:B------:R-:W-:Y:S05]  /*3520*/  BSYNC.RECONVERGENT B0 ;  /* 0x0000000000007941 */ /* 0x000fea0003800200 */
.L_x_1181:
[----:B------:R-:W-:Y:S01]  /*3530*/  F2FP.F16.F32.PACK_AB R0, RZ, R0 ;  /* 0x00000000ff00723e */ /* 0x000fe200000000ff */
[----:B------:R-:W-:Y:S06]  /*3540*/  BRA `(.L_x_1162) ;  /* 0x0000000000a87947 */ /* 0x000fec0003800000 */
.L_x_1174:
[----:B------:R-:W-:-:S09]  /*3550*/  UISETP.NE.AND UP0, UPT, UR4, 0x1c, UPT ;  /* 0x0000001c0400788c */ /* 0x000fd2000bf05270 */
[----:B------:R-:W-:Y:S05]  /*3560*/  BRA.U !UP0, `(.L_x_1185) ;  /* 0x0000000108947547 */ /* 0x000fea000b800000 */
[----:B------:R-:W-:-:S09]  /*3570*/  UISETP.NE.AND UP0, UPT, UR4, 0x1d, UPT ;  /* 0x0000001d0400788c */ /* 0x000fd2000bf05270 */
[----:B------:R-:W-:Y:S05]  /*3580*/  BRA.U !UP0, `(.L_x_1186) ;  /* 0x00000001087c7547 */ /* 0x000fea000b800000 */
[----:B------:R-:W-:-:S09]  /*3590*/  UISETP.NE.AND UP0, UPT, UR4, 0x2c, UPT ;  /* 0x0000002c0400788c */ /* 0x000fd2000bf05270 */
[----:B------:R-:W-:Y:S05]  /*35a0*/  BRA.U !UP0, `(.L_x_1187) ;  /* 0x0000000108487547 */ /* 0x000fea000b800000 */
.L_x_1161:
        /* <DEDUP_REMOVED lines=16> */
.L_x_1188:
[----:B------:R-:W-:Y:S01]  /*36b0*/  PRMT R0, RZ, 0x7610, R0 ;  /* 0x00007610ff007816 */ /* 0x000fe20000000000 */
[----:B------:R-:W-:Y:S06]  /*36c0*/  BRA `(.L_x_1162) ;  /* 0x0000000000487947 */ /* 0x000fec0003800000 */
.L_x_1187:
        /* <DEDUP_REMOVED lines=8> */
.L_x_1190:
[----:B------:R-:W-:Y:S05]  /*3750*/  BSYNC.RECONVERGENT B0 ;  /* 0x0000000000007941 */ /* 0x000fea0003800200 */
.L_x_1189:
[----:B------:R-:W-:Y:S01]  /*3760*/  F2FP.F16.F32.PACK_AB R0, RZ, R0 ;  /* 0x00000000ff00723e */ /* 0x000fe200000000ff */
[----:B------:R-:W-:Y:S06]  /*3770*/  BRA `(.L_x_1162) ;  /* 0x00000000001c7947 */ /* 0x000fec0003800000 */
.L_x_1186:
[----:B------:R-:W2:Y:S02]  /*3780*/  LDG.E.64 R2, desc[UR36][R2.64] ;  /* 0x0000002402027981 */ /* 0x000ea4000c1e1b00 */
[----:B--2---:R-:W0:Y:S02]  /*3790*/  I2F.U64 R0, R2 ;  /* 0x0000000200007312 */ /* 0x004e240000301000 */
[----:B0-----:R-:W-:Y:S01]  /*37a0*/  F2FP.F16.F32.PACK_AB R0, RZ, R0 ;  /* 0x00000000ff00723e */ /* 0x001fe200000000ff */
[----:B------:R-:W-:Y:S06]  /*37b0*/  BRA `(.L_x_1162) ;  /* 0x00000000000c7947 */ /* 0x000fec0003800000 */
.L_x_1185:
[----:B------:R-:W2:Y:S02]  /*37c0*/  LDG.E R2, desc[UR36][R2.64] ;  /* 0x0000002402027981 */ /* 0x000ea4000c1e1900 */
[----:B--2---:R-:W-:-:S04]  /*37d0*/  I2FP.F32.U32 R0, R2 ;  /* 0x0000000200007245 */ /* 0x004fc80000201000 */
[----:B------:R-:W-:-:S07]  /*37e0*/  F2FP.F16.F32.PACK_AB R0, RZ, R0 ;  /* 0x00000000ff00723e */ /* 0x000fce00000000ff */
.L_x_1162:
[----:B------:R-:W-:Y:S01]  /*37f0*/  UISETP.NE.AND UP0, UPT, UR40, URZ, UPT ;  /* 0x000000ff2800728c */ /* 0x000fe2000bf05270 */
[----:B-----5:R-:W-:Y:S02]  /*3800*/  HADD2.F32 R19, -RZ, R19.H0_H0 ;  /* 0x20000013ff137230 */ /* 0x020fe40000004100 */
[----:B------:R-:W-:-:S06]  /*3810*/  HADD2.F32 R0, -RZ, R0.H0_H0 ;  /* 0x20000000ff007230 */ /* 0x000fcc0000004100 */
[----:B------:R-:W-:Y:S05]  /*3820*/  BRA.U !UP0, `(.L_x_1191) ;  /* 0x0000000108247547 */ /* 0x000fea000b800000 */
[----:B------:R-:W0:Y:S01]  /*3830*/  LDCU.64 UR6, c[0x0][0x600] ;  /* 0x0000c000ff0677ac */ /* 0x000e220008000a00 */
[C---:B------:R-:W-:Y:S01]  /*3840*/  FSETP.GTU.FTZ.AND P0, PT, R0.reuse, RZ, PT ;  /* 0x000000ff0000720b */ /* 0x040fe20003f1c000 */
[----:B------:R-:W2:Y:S01]  /*3850*/  LDCU UR4, c[0x0][0x608] ;  /* 0x0000c100ff0477ac */ /* 0x000ea20008000800 */
[----:B01----:R-:W-:Y:S01]  /*3860*/  FADD.FTZ R3, R0, UR6 ;  /* 0x0000000600037e21 */ /* 0x003fe20008010000 */
[----:B--2---:R-:W-:-:S04]  /*3870*/  FMUL.FTZ R0, R19, UR4 ;  /* 0x0000000413007c20 */ /* 0x004fc80008410000 */
[----:B------:R-:W-:-:S06]  /*3880*/  FMUL.FTZ R0, R0, R3 ;  /* 0x0000000300007220 */ /* 0x000fcc0000410000 */
[----:B------:R-:W-:-:S05]  /*3890*/  @P0 FMUL.FTZ R0, R19, UR7 ;  /* 0x0000000713000c20 */ /* 0x000fca0008410000 */
[----:B------:R-:W-:Y:S01]  /*38a0*/  F2FP.F16.F32.PACK_AB R0, RZ, R0 ;  /* 0x00000000ff00723e */ /* 0x000fe200000000ff */
[----:B------:R-:W-:Y:S06]  /*38b0*/  BRA `(.L_x_1192) ;  /* 0x0000000000407947 */ /* 0x000fec0003800000 */
.L_x_1191:
[----:B------:R-:W-:Y:S01]  /*38c0*/  FSETP.GTU.FTZ.AND P0, PT, R0, RZ, PT ;  /* 0x000000ff0000720b */ /* 0x000fe20003f1c000 */
[----:B------:R-:W-:-:S12]  /*38d0*/  BSSY.RECONVERGENT B0, `(.L_x_1193) ;  /* 0x000000d000007945 */ /* 0x000fd80003800200 */
[----:B------:R-:W-:Y:S05]  /*38e0*/  @P0 BRA `(.L_x_1194) ;  /* 0x0000000000240947 */ /* 0x000fea0003800000 */
[----:B------:R-:W2:Y:S01]  /*38f0*/  LDCU UR4, c[0x0][0x608] ;  /* 0x0000c100ff0477ac */ /* 0x000ea20008000800 */
[----:B------:R-:W3:Y:S01]  /*3900*/  LDCU UR5, c[0x0][0x600] ;  /* 0x0000c000ff0577ac */ /* 0x000ee20008000800 */
[----:B--2---:R-:W-:-:S04]  /*3910*/  FMUL.FTZ R0, R0, UR4 ;  /* 0x0000000400007c20 */ /* 0x004fc80008410000 */
[----:B01----:R-:W-:Y:S01]  /*3920*/  FMUL.FTZ R2, R0, 1.4426950216293334961 ;  /* 0x3fb8aa3b00027820 */ /* 0x003fe20000410000 */
[----:B------:R-:W-:-:S03]  /*3930*/  FMUL.FTZ R0, R19, UR4 ;  /* 0x0000000413007c20 */ /* 0x000fc60008410000 */
[----:B------:R-:W0:Y:S01]  /*3940*/  MUFU.EX2 R3, R2 ;  /* 0x0000000200037308 */ /* 0x000e220000000800 */
[----:B---3--:R-:W-:-:S04]  /*3950*/  FMUL.FTZ R0, R0, UR5 ;  /* 0x0000000500007c20 */ /* 0x008fc80008410000 */
[----:B0-----:R-:W-:Y:S01]  /*3960*/  FMUL.FTZ R0, R0, R3 ;  /* 0x0000000300007220 */ /* 0x001fe20000410000 */
[----:B------:R-:W-:Y:S06]  /*3970*/  BRA `(.L_x_1195) ;  /* 0x0000000000087947 */ /* 0x000fec0003800000 */
.L_x_1194:
[----:B------:R-:W2:Y:S02]  /*3980*/  LDCU UR4, c[0x0][0x604] ;  /* 0x0000c080ff0477ac */ /* 0x000ea40008000800 */
[----:B--2---:R-:W-:-:S07]  /*3990*/  FMUL.FTZ R0, R19, UR4 ;  /* 0x0000000413007c20 */ /* 0x004fce0008410000 */
.L_x_1195:
[----:B------:R-:W-:Y:S05]  /*39a0*/  BSYNC.RECONVERGENT B0 ;  /* 0x0000000000007941 */ /* 0x000fea0003800200 */
.L_x_1193:
[----:B------:R-:W-:-:S07]  /*39b0*/  F2FP.F16.F32.PACK_AB R0, RZ, R0 ;  /* 0x00000000ff00723e */ /* 0x000fce00000000ff */
.L_x_1192:
[----:B------:R-:W0:Y:S01]  /*39c0*/  LDCU.64 UR6, c[0x0][0x5e8] ;  /* 0x0000bd00ff0677ac */ /* 0x000e220008000a00 */
[----:B------:R-:W-:-:S04]  /*39d0*/  ULOP3.LUT UR4, UR41, 0xff, URZ, 0xc0, !UPT ;  /* 0x000000ff29047892 */ /* 0x000fc8000f8ec0ff */
[----:B------:R-:W-:Y:S01]  /*39e0*/  UISETP.GT.AND UP0, UPT, UR4, 0x9, UPT ;  /* 0x000000090400788c */ /* 0x000fe2000bf04270 */
[----:B01----:R-:W-:-:S04]  /*39f0*/  IADD3 R2, P0, PT, R16, UR6, RZ ;  /* 0x0000000610027c10 */ /* 0x003fc8000ff1e0ff */
        /* <DEDUP_REMOVED lines=10> */
[----:B------:R-:W-:-:S04]  /*3aa0*/  HADD2.F32 R0, -RZ, R0.H0_H0 ;  /* 0x20000000ff007230 */ /* 0x000fc80000004100 */
[----:B------:R-:W0:Y:S02]  /*3ab0*/  F2I.FTZ.TRUNC.NTZ R5, R0 ;  /* 0x0000000000057305 */ /* 0x000e24000021f100 */
[----:B0-----:R0:W-:Y:S01]  /*3ac0*/  STG.E.U8 desc[UR36][R2.64], R5 ;  /* 0x0000000502007986 */ /* 0x0011e2000c101124 */
[----:B------:R-:W-:Y:S05]  /*3ad0*/  BRA `(.L_x_1201) ;  /* 0x0000000c00807947 */ /* 0x000fea0003800000 */
.L_x_1199:
[----:B------:R-:W-:-:S06]  /*3ae0*/  HADD2.F32 R5, -RZ, R0.H0_H0 ;  /* 0x20000000ff057230 */ /* 0x000fcc0000004100 */
[----:B------:R-:W0:Y:S02]  /*3af0*/  F2I.S64.TRUNC R4, R5 ;  /* 0x0000000500047311 */ /* 0x000e24000020d900 */
[----:B0-----:R0:W-:Y:S01]  /*3b00*/  STG.E.U8 desc[UR36][R2.64], R4 ;  /* 0x0000000402007986 */ /* 0x0011e2000c101124 */
[----:B------:R-:W-:Y:S05]  /*3b10*/  BRA `(.L_x_1201) ;  /* 0x0000000c00707947 */ /* 0x000fea0003800000 */
.L_x_1198:
[----:B------:R-:W-:-:S09]  /*3b20*/  UISETP.NE.AND UP0, UPT, UR4, 0x2, UPT ;  /* 0x000000020400788c */ /* 0x000fd2000bf05270 */
[----:B------:R-:W-:Y:S05]  /*3b30*/  BRA.U !UP0, `(.L_x_1202) ;  /* 0x0000000108307547 */ /* 0x000fea000b800000 */
[----:B------:R-:W-:-:S09]  /*3b40*/  UISETP.NE.AND UP0, UPT, UR4, 0x3, UPT ;  /* 0x000000030400788c */ /* 0x000fd2000bf05270 */
[----:B------:R-:W-:Y:S05]  /*3b50*/  BRA.U !UP0, `(.L_x_1203) ;  /* 0x0000000108187547 */ /* 0x000fea000b800000 */
[----:B------:R-:W-:-:S09]  /*3b60*/  UISETP.NE.AND UP0, UPT, UR4, 0x4, UPT ;  /* 0x000000040400788c */ /* 0x000fd2000bf05270 */
[----:B------:R-:W-:Y:S05]  /*3b70*/  BRA.U UP0, `(.L_x_1200) ;  /* 0x0000000900b87547 */ /* 0x000fea000b800000 */
[----:B------:R-:W-:-:S06]  /*3b80*/  HADD2.F32 R4, -RZ, R0.H0_H0 ;  /* 0x20000000ff047230 */ /* 0x000fcc0000004100 */
[----:B------:R-:W0:Y:S02]  /*3b90*/  F2I.S64.TRUNC R4, R4 ;  /* 0x0000000400047311 */ /* 0x000e24000020d900 */
[----:B0-----:R0:W-:Y:S01]  /*3ba0*/  STG.E.64 desc[UR36][R2.64], R4 ;  /* 0x0000000402007986 */ /* 0x0011e2000c101b24 */
[----:B------:R-:W-:Y:S05]  /*3bb0*/  BRA `(.L_x_1201) ;  /* 0x0000000c00487947 */ /* 0x000fea0003800000 */
.L_x_1203:
[----:B------:R-:W-:-:S04]  /*3bc0*/  HADD2.F32 R0, -RZ, R0.H0_H0 ;  /* 0x20000000ff007230 */ /* 0x000fc80000004100 */
[----:B------:R-:W0:Y:S02]  /*3bd0*/  F2I.FTZ.TRUNC.NTZ R5, R0 ;  /* 0x0000000000057305 */ /* 0x000e24000021f100 */
[----:B0-----:R0:W-:Y:S01]  /*3be0*/  STG.E desc[UR36][R2.64], R5 ;  /* 0x0000000502007986 */ /* 0x0011e2000c101924 */
[----:B------:R-:W-:Y:S05]  /*3bf0*/  BRA `(.L_x_1201) ;  /* 0x0000000c00387947 */ /* 0x000fea0003800000 */
.L_x_1202:
[----:B------:R-:W-:-:S04]  /*3c00*/  HADD2.F32 R0, -RZ, R0.H0_H0 ;  /* 0x20000000ff007230 */ /* 0x000fc80000004100 */
[----:B------:R-:W0:Y:S02]  /*3c10*/  F2I.FTZ.TRUNC.NTZ R5, R0 ;  /* 0x0000000000057305 */ /* 0x000e24000021f100 */
[----:B0-----:R0:W-:Y:S01]  /*3c20*/  STG.E.U16 desc[UR36][R2.64], R5 ;  /* 0x0000000502007986 */ /* 0x0011e2000c101524 */
[----:B------:R-:W-:Y:S05]  /*3c30*/  BRA `(.L_x_1201) ;  /* 0x0000000c00287947 */ /* 0x000fea0003800000 */
.L_x_1197:
[----:B------:R-:W-:-:S09]  /*3c40*/  UISETP.GT.AND UP0, UPT, UR4, 0x6, UPT ;  /* 0x000000060400788c */ /* 0x000fd2000bf04270 */
[----:B------:R-:W-:Y:S05]  /*3c50*/  BRA.U UP0, `(.L_x_1204) ;  /* 0x0000000100247547 */ /* 0x000fea000b800000 */
[----:B------:R-:W-:-:S09]  /*3c60*/  UISETP.NE.AND UP0, UPT, UR4, 0x5, UPT ;  /* 0x000000050400788c */ /* 0x000fd2000bf05270 */
[----:B------:R-:W-:Y:S05]  /*3c70*/  BRA.U !UP0, `(.L_x_1205) ;  /* 0x0000000108147547 */ /* 0x000fea000b800000 */
[----:B------:R-:W-:-:S09]  /*3c80*/  UISETP.NE.AND UP0, UPT, UR4, 0x6, UPT ;  /* 0x000000060400788c */ /* 0x000fd2000bf05270 */
[----:B------:R-:W-:Y:S05]  /*3c90*/  BRA.U UP0, `(.L_x_1200) ;  /* 0x0000000900707547 */ /* 0x000fea000b800000 */
[----:B------:R-:W-:-:S05]  /*3ca0*/  HADD2.F32 R5, -RZ, R0.H0_H0 ;  /* 0x20000000ff057230 */ /* 0x000fca0000004100 */
[----:B------:R0:W-:Y:S01]  /*3cb0*/  STG.E desc[UR36][R2.64], R5 ;  /* 0x0000000502007986 */ /* 0x0001e2000c101924 */
[----:B------:R-:W-:Y:S05]  /*3cc0*/  BRA `(.L_x_1201) ;  /* 0x0000000c00047947 */ /* 0x000fea0003800000 */
.L_x_1205:
[----:B------:R0:W-:Y:S01]  /*3cd0*/  STG.E.U16 desc[UR36][R2.64], R0 ;  /* 0x0000000002007986 */ /* 0x0001e2000c101524 */
[----:B------:R-:W-:Y:S05]  /*3ce0*/  BRA `(.L_x_1201) ;  /* 0x0000000800fc7947 */ /* 0x000fea0003800000 */
.L_x_1204:
[----:B------:R-:W-:-:S09]  /*3cf0*/  UISETP.NE.AND UP0, UPT, UR4, 0x7, UPT ;  /* 0x000000070400788c */ /* 0x000fd2000bf05270 */
[----:B------:R-:W-:Y:S05]  /*3d00*/  BRA.U !UP0, `(.L_x_1206) ;  /* 0x0000000108347547 */ /* 0x000fea000b800000 */
[----:B------:R-:W-:-:S09]  /*3d10*/  UISETP.NE.AND UP0, UPT, UR4, 0x8, UPT ;  /* 0x000000080400788c */ /* 0x000fd2000bf05270 */
[----:B------:R-:W-:Y:S05]  /*3d20*/  BRA.U !UP0, `(.L_x_1207) ;  /* 0x0000000108187547 */ /* 0x000fea000b800000 */
[----:B------:R-:W-:-:S09]  /*3d30*/  UISETP.NE.AND UP0, UPT, UR4, 0x9, UPT ;  /* 0x000000090400788c */ /* 0x000fd2000bf05270 */
[----:B------:R-:W-:Y:S05]  /*3d40*/  BRA.U UP0, `(.L_x_1200) ;  /* 0x0000000900447547 */ /* 0x000fea000b800000 */
[----:B------:R-:W-:Y:S02]  /*3d50*/  HADD2.F32 R4, -RZ, R0.H0_H0 ;  /* 0x20000000ff047230 */ /* 0x000fe40000004100 */
[----:B------:R-:W-:-:S05]  /*3d60*/  IMAD.MOV.U32 R5, RZ, RZ, RZ ;  /* 0x000000ffff057224 */ /* 0x000fca00078e00ff */
[----:B------:R0:W-:Y:S01]  /*3d70*/  STG.E.64 desc[UR36][R2.64], R4 ;  /* 0x0000000402007986 */ /* 0x0001e2000c101b24 */
[----:B------:R-:W-:Y:S05]  /*3d80*/  BRA `(.L_x_1201) ;  /* 0x0000000800d47947 */ /* 0x000fea0003800000 */
.L_x_1207:
[----:B------:R-:W-:-:S05]  /*3d90*/  HADD2.F32 R0, -RZ, R0.H0_H0 ;  /* 0x20000000ff007230 */ /* 0x000fca0000004100 */
[----:B------:R-:W-:-:S04]  /*3da0*/  F2FP.F16.F32.PACK_AB R0, RZ, R0 ;  /* 0x00000000ff00723e */ /* 0x000fc800000000ff */
[----:B------:R-:W-:-:S05]  /*3db0*/  PRMT R0, R0, 0x5410, RZ ;  /* 0x0000541000007816 */ /* 0x000fca00000000ff */
[----:B------:R0:W-:Y:S01]  /*3dc0*/  STG.E desc[UR36][R2.64], R0 ;  /* 0x0000000002007986 */ /* 0x0001e2000c101924 */
[----:B------:R-:W-:Y:S05]  /*3dd0*/  BRA `(.L_x_1201) ;  /* 0x0000000800c07947 */ /* 0x000fea0003800000 */
.L_x_1206:
[----:B------:R-:W-:-:S05]  /*3de0*/  HADD2.F32 R4, -RZ, R0.H0_H0 ;  /* 0x20000000ff047230 */ /* 0x000fca0000004100 */
[----:B------:R-:W-:-:S06]  /*3df0*/  FMUL.FTZ R4, R4, 1 ;  /* 0x3f80000004047820 */ /* 0x000fcc0000410000 */
[----:B------:R-:W0:Y:S02]  /*3e00*/  F2F.F64.F32 R4, R4 ;  /* 0x0000000400047310 */ /* 0x000e240000201800 */
[----:B0-----:R0:W-:Y:S01]  /*3e10*/  STG.E.64 desc[UR36][R2.64], R4 ;  /* 0x0000000402007986 */ /* 0x0011e2000c101b24 */
[----:B------:R-:W-:Y:S05]  /*3e20*/  BRA `(.L_x_1201) ;  /* 0x0000000800ac7947 */ /* 0x000fea0003800000 */
.L_x_1196:
        /* <DEDUP_REMOVED lines=8> */
[----:B------:R-:W-:-:S05]  /*3eb0*/  HADD2.F32 R0, -RZ, R0.H0_H0 ;  /* 0x20000000ff007230 */ /* 0x000fca0000004100 */
[----:B------:R-:W-:-:S04]  /*3ec0*/  FSETP.NEU.FTZ.AND P0, PT, R0, RZ, PT ;  /* 0x000000ff0000720b */ /* 0x000fc80003f1d000 */
[----:B------:R-:W-:-:S05]  /*3ed0*/  SEL R5, RZ, 0x1, !P0 ;  /* 0x00000001ff057807 */ /* 0x000fca0004000000 */
[----:B------:R0:W-:Y:S01]  /*3ee0*/  STG.E.U8 desc[UR36][R2.64], R5 ;  /* 0x0000000502007986 */ /* 0x0001e2000c101124 */
[----:B------:R-:W-:Y:S05]  /*3ef0*/  BRA `(.L_x_1201) ;  /* 0x0000000800787947 */ /* 0x000fea0003800000 */
.L_x_1210:
[----:B------:R-:W-:Y:S01]  /*3f00*/  HADD2.F32 R0, -RZ, R0.H0_H0 ;  /* 0x20000000ff007230 */ /* 0x000fe20000004100 */
[----:B------:R-:W-:-:S04]  /*3f10*/  CS2R R6, SRZ ;  /* 0x0000000000067805 */ /* 0x000fc8000001ff00 */
[----:B------:R-:W-:-:S04]  /*3f20*/  FMUL.FTZ R0, R0, 1 ;  /* 0x3f80000000007820 */ /* 0x000fc80000410000 */
[----:B------:R-:W0:Y:S02]  /*3f30*/  F2F.F64.F32 R4, R0 ;  /* 0x0000000000047310 */ /* 0x000e240000201800 */
[----:B0-----:R0:W-:Y:S01]  /*3f40*/  STG.E.128 desc[UR36][R2.64], R4 ;  /* 0x0000000402007986 */ /* 0x0011e2000c101d24 */
[----:B------:R-:W-:Y:S05]  /*3f50*/  BRA `(.L_x_1201) ;  /* 0x0000000800607947 */ /* 0x000fea0003800000 */
.L_x_1209:
[----:B------:R-:W-:-:S09]  /*3f60*/  UISETP.NE.AND UP0, UPT, UR4, 0xf, UPT ;  /* 0x0000000f0400788c */ /* 0x000fd2000bf05270 */
[----:B------:R-:W-:Y:S05]  /*3f70*/  BRA.U !UP0, `(.L_x_1211) ;  /* 0x0000000108a07547 */ /* 0x000fea000b800000 */
[----:B------:R-:W-:-:S09]  /*3f80*/  UISETP.NE.AND UP0, UPT, UR4, 0x17, UPT ;  /* 0x000000170400788c */ /* 0x000fd2000bf05270 */
[----:B------:R-:W-:Y:S05]  /*3f90*/  BRA.U !UP0, `(.L_x_1212) ;  /* 0x00000001084c7547 */ /* 0x000fea000b800000 */
[----:B------:R-:W-:-:S09]  /*3fa0*/  UISETP.NE.AND UP0, UPT, UR4, 0x18, UPT ;  /* 0x000000180400788c */ /* 0x000fd2000bf05270 */
[----:B------:R-:W-:Y:S05]  /*3fb0*/  BRA.U UP0, `(.L_x_1200) ;  /* 0x0000000500a87547 */ /* 0x000fea000b800000 */
[----:B------:R-:W-:Y:S01]  /*3fc0*/  HADD2.F32 R7, -RZ, R0.H0_H0 ;  /* 0x20000000ff077230 */ /* 0x000fe20000004100 */
        /* <DEDUP_REMOVED lines=12> */
.L_x_1214:
[----:B------:R-:W-:Y:S05]  /*4090*/  BSYNC.RECONVERGENT B0 ;  /* 0x0000000000007941 */ /* 0x000fea0003800200 */
.L_x_1213:
[----:B------:R-:W-:-:S05]  /*40a0*/  LOP3.LUT R5, R0, 0x80, R5, 0xf8, !PT ;  /* 0x0000008000057812 */ /* 0x000fca00078ef805 */
[----:B------:R0:W-:Y:S01]  /*40b0*/  STG.E.U8 desc[UR36][R2.64], R5 ;  /* 0x0000000502007986 */ /* 0x0001e2000c101124 */
[----:B------:R-:W-:Y:S05]  /*40c0*/  BRA `(.L_x_1201) ;  /* 0x0000000800047947 */ /* 0x000fea0003800000 */
.L_x_1212:
[----:B------:R-:W-:Y:S01]  /*40d0*/  HADD2.F32 R7, -RZ, R0.H0_H0 ;  /* 0x20000000ff077230 */ /* 0x000fe20000004100 */
        /* <DEDUP_REMOVED lines=14> */
.L_x_1216:
[----:B------:R-:W-:Y:S05]  /*41c0*/  BSYNC.RECONVERGENT B0 ;  /* 0x0000000000007941 */ /* 0x000fea0003800200 */
.L_x_1215:
[----:B------:R-:W-:-:S05]  /*41d0*/  LOP3.LUT R5, R0, 0x80, R5, 0xf8, !PT ;  /* 0x0000008000057812 */ /* 0x000fca00078ef805 */
[----:B------:R0:W-:Y:S01]  /*41e0*/  STG.E.U8 desc[UR36][R2.64], R5 ;  /* 0x0000000502007986 */ /* 0x0001e2000c101124 */
[----:B------:R-:W-:Y:S05]  /*41f0*/  BRA `(.L_x_1201) ;  /* 0x0000000400b87947 */ /* 0x000fea0003800000 */
.L_x_1211:
[----:B------:R-:W-:-:S05]  /*4200*/  HADD2.F32 R0, -RZ, R0.H0_H0 ;  /* 0x20000000ff007230 */ /* 0x000fca0000004100 */
[----:B------:R-:W-:-:S05]  /*4210*/  F2FP.BF16.F32.PACK_AB R0, RZ, R0 ;  /* 0x00000000ff00723e */ /* 0x000fca00000010ff */
[----:B------:R0:W-:Y:S01]  /*4220*/  STG.E.U16 desc[UR36][R2.64], R0 ;  /* 0x0000000002007986 */ /* 0x0001e2000c101524 */
[----:B------:R-:W-:Y:S05]  /*4230*/  BRA `(.L_x_1201) ;  /* 0x0000000400a87947 */ /* 0x000fea0003800000 */
.L_x_1208:
        /* <DEDUP_REMOVED lines=8> */
[----:B------:R-:W-:-:S06]  /*42c0*/  HADD2.F32 R5, -RZ, R0.H0_H0 ;  /* 0x20000000ff057230 */ /* 0x000fcc0000004100 */
[----:B------:R-:W0:Y:S02]  /*42d0*/  F2I.FTZ.U32.TRUNC.NTZ R5, R5 ;  /* 0x0000000500057305 */ /* 0x000e24000021f000 */
[----:B0-----:R0:W-:Y:S01]  /*42e0*/  STG.E.U16 desc[UR36][R2.64], R5 ;  /* 0x0000000502007986 */ /* 0x0011e2000c101524 */
[----:B------:R-:W-:Y:S05]  /*42f0*/  BRA `(.L_x_1201) ;  /* 0x0000000400787947 */ /* 0x000fea0003800000 */
.L_x_1219:
[----:B------:R-:W-:Y:S01]  /*4300*/  HADD2.F32 R5, -RZ, R0.H0_H0 ;  /* 0x20000000ff057230 */ /* 0x000fe20000004100 */
        /* <DEDUP_REMOVED lines=12> */
.L_x_1222:
[----:B------:R-:W-:-:S04]  /*43d0*/  SHF.R.U32.HI R0, RZ, 0x14, R5 ;  /* 0x00000014ff007819 */ /* 0x000fc80000011605 */
[----:B------:R-:W-:-:S04]  /*43e0*/  LOP3.LUT R0, R0, 0x1, RZ, 0xc0, !PT ;  /* 0x0000000100007812 */ /* 0x000fc800078ec0ff */
[----:B------:R-:W-:-:S04]  /*43f0*/  IADD3 R0, PT, PT, R5, 0x487ffff, R0 ;  /* 0x0487ffff05007810 */ /* 0x000fc80007ffe000 */
[----:B------:R-:W-:-:S04]  /*4400*/  SHF.R.U32.HI R0, RZ, 0x14, R0 ;  /* 0x00000014ff007819 */ /* 0x000fc80000011600 */
[----:B------:R-:W-:-:S07]  /*4410*/  LOP3.LUT R4, R0, 0xff, RZ, 0xc0, !PT ;  /* 0x000000ff00047812 */ /* 0x000fce00078ec0ff */
.L_x_1223:
[----:B------:R-:W-:-:S04]  /*4420*/  SHF.R.U32.HI R5, RZ, 0x18, R5 ;  /* 0x00000018ff057819 */ /* 0x000fc80000011605 */
[----:B------:R-:W-:-:S04]  /*4430*/  LOP3.LUT R4, R4, 0x80, R5, 0xf8, !PT ;  /* 0x0000008004047812 */ /* 0x000fc800078ef805 */
[----:B------:R-:W-:-:S07]  /*4440*/  PRMT R0, R4, 0x7610, R0 ;  /* 0x0000761004007816 */ /* 0x000fce0000000000 */
.L_x_1221:
[----:B------:R-:W-:Y:S05]  /*4450*/  BSYNC.RECONVERGENT B0 ;  /* 0x0000000000007941 */ /* 0x000fea0003800200 */
.L_x_1220:
[----:B------:R1:W-:Y:S01]  /*4460*/  STG.E.U8 desc[UR36][R2.64], R0 ;  /* 0x0000000002007986 */ /* 0x0003e2000c101124 */
[----:B------:R-:W-:Y:S05]  /*4470*/  BRA `(.L_x_1201) ;  /* 0x0000000400187947 */ /* 0x000fea0003800000 */
.L_x_1218:
[----:B------:R-:W-:Y:S01]  /*4480*/  HADD2.F32 R5, -RZ, R0.H0_H0 ;  /* 0x20000000ff057230 */ /* 0x000fe20000004100 */
[----:B------:R-:W-:Y:S01]  /*4490*/  BSSY.RECONVERGENT B0, `(.L_x_1224) ;  /* 0x0000014000007945 */ /* 0x000fe20003800200 */
[----:B------:R-:W-:-:S03]  /*44a0*/  MOV R0, 0x80 ;  /* 0x0000008000007802 */ /* 0x000fc60000000f00 */
        /* <DEDUP_REMOVED lines=10> */
.L_x_1226:
[----:B------:R-:W-:-:S04]  /*4550*/  SHF.R.U32.HI R0, RZ, 0x15, R5 ;  /* 0x00000015ff007819 */ /* 0x000fc80000011605 */
[----:B------:R-:W-:-:S04]  /*4560*/  LOP3.LUT R0, R0, 0x1, RZ, 0xc0, !PT ;  /* 0x0000000100007812 */ /* 0x000fc800078ec0ff */
[----:B------:R-:W-:-:S04]  /*4570*/  IADD3 R0, PT, PT, R5, 0x88fffff, R0 ;  /* 0x088fffff05007810 */ /* 0x000fc80007ffe000 */
[----:B------:R-:W-:-:S04]  /*4580*/  SHF.R.U32.HI R0, RZ, 0x15, R0 ;  /* 0x00000015ff007819 */ /* 0x000fc80000011600 */
[----:B------:R-:W-:-:S07]  /*4590*/  LOP3.LUT R4, R0, 0xff, RZ, 0xc0, !PT ;  /* 0x000000ff00047812 */ /* 0x000fce00078ec0ff */
.L_x_1227:
[----:B------:R-:W-:-:S04]  /*45a0*/  SHF.R.U32.HI R5, RZ, 0x18, R5 ;  /* 0x00000018ff057819 */ /* 0x000fc80000011605 */
[----:B------:R-:W-:-:S04]  /*45b0*/  LOP3.LUT R4, R4, 0x80, R5, 0xf8, !PT ;  /* 0x0000008004047812 */ /* 0x000fc800078ef805 */
[----:B------:R-:W-:-:S07]  /*45c0*/  PRMT R0, R4, 0x7610, R0 ;  /* 0x0000761004007816 */ /* 0x000fce0000000000 */
.L_x_1225:
[----:B------:R-:W-:Y:S05]  /*45d0*/  BSYNC.RECONVERGENT B0 ;  /* 0x0000000000007941 */ /* 0x000fea0003800200 */
.L_x_1224:
[----:B------:R2:W-:Y:S01]  /*45e0*/  STG.E.U8 desc[UR36][R2.64], R0 ;  /* 0x0000000002007986 */ /* 0x0005e2000c101124 */
[----:B------:R-:W-:Y:S05]  /*45f0*/  BRA `(.L_x_1201) ;  /* 0x0000000000b87947 */ /* 0x000fea0003800000 */
.L_x_1217:
[----:B------:R-:W-:-:S09]  /*4600*/  UISETP.NE.AND UP0, UPT, UR4, 0x1c, UPT ;  /* 0x0000001c0400788c */ /* 0x000fd2000bf05270 */
[----:B------:R-:W-:Y:S05]  /*4610*/  BRA.U !UP0, `(.L_x_1228) ;  /* 0x0000000108a47547 */ /* 0x000fea000b800000 */
[----:B------:R-:W-:-:S09]  /*4620*/  UISETP.NE.AND UP0, UPT, UR4, 0x1d, UPT ;  /* 0x0000001d0400788c */ /* 0x000fd2000bf05270 */
[----:B------:R-:W-:Y:S05]  /*4630*/  BRA.U !UP0, `(.L_x_1229) ;  /* 0x00000001088c7547 */ /* 0x000fea000b800000 */
[----:B------:R-:W-:-:S09]  /*4640*/  UISETP.NE.AND UP0, UPT, UR4, 0x2c, UPT ;  /* 0x0000002c0400788c */ /* 0x000fd2000bf05270 */
[----:B------:R-:W-:Y:S05]  /*4650*/  BRA.U !UP0, `(.L_x_1230) ;  /* 0x0000000108447547 */ /* 0x000fea000b800000 */
.L_x_1200:
        /* <DEDUP_REMOVED lines=16> */
.L_x_1231:
[----:B------:R-:W-:Y:S05]  /*4760*/  BRA `(.L_x_1201) ;  /* 0x00000000005c7947 */ /* 0x000fea0003800000 */
.L_x_1230:
[----:B------:R-:W-:-:S05]  /*4770*/  HADD2.F32 R5, -RZ, R0.H0_H0 ;  /* 0x20000000ff057230 */ /* 0x000fca0000004100 */
[----:B------:R-:W-:-:S04]  /*4780*/  SHF.R.U32.HI R6, RZ, 0x17, R5 ;  /* 0x00000017ff067819 */ /* 0x000fc80000011605 */
[----:B------:R-:W-:-:S04]  /*4790*/  LOP3.LUT R4, R6, 0xff, RZ, 0xc0, !PT ;  /* 0x000000ff06047812 */ /* 0x000fc800078ec0ff */
[----:B------:R-:W-:-:S13]  /*47a0*/  ISETP.NE.AND P1, PT, R4, 0xff, PT ;  /* 0x000000ff0400780c */ /* 0x000fda0003f25270 */
[--C-:B------:R-:W-:Y:S02]  /*47b0*/  @P1 SHF.R.U32.HI R0, RZ, 0x16, R5.reuse ;  /* 0x00000016ff001819 */ /* 0x100fe40000011605 */
[----:B------:R-:W-:Y:S01]  /*47c0*/  @P1 LOP3.LUT P0, RZ, R4, 0x3fffff, R5, 0xf8, !PT ;  /* 0x003fffff04ff1812 */ /* 0x000fe2000780f805 */
[----:B------:R-:W-:Y:S01]  /*47d0*/  HFMA2 R5, -RZ, RZ, 0, 1.5199184417724609375e-05 ;  /* 0x000000ffff057431 */ /* 0x000fe200000001ff */
        /* <DEDUP_REMOVED lines=9> */
.L_x_1229:
[----:B------:R-:W-:-:S06]  /*4870*/  HADD2.F32 R4, -RZ, R0.H0_H0 ;  /* 0x20000000ff047230 */ /* 0x000fcc0000004100 */
[----:B------:R-:W0:Y:S02]  /*4880*/  F2I.U64.TRUNC R4, R4 ;  /* 0x0000000400047311 */ /* 0x000e24000020d800 */
[----:B0-----:R0:W-:Y:S01]  /*4890*/  STG.E.64 desc[UR36][R2.64], R4 ;  /* 0x0000000402007986 */ /* 0x0011e2000c101b24 */
[----:B------:R-:W-:Y:S05]  /*48a0*/  BRA `(.L_x_1201) ;  /* 0x00000000000c7947 */ /* 0x000fea0003800000 */
.L_x_1228:
[----:B------:R-:W-:-:S04]  /*48b0*/  HADD2.F32 R0, -RZ, R0.H0_H0 ;  /* 0x20000000ff007230 */ /* 0x000fc80000004100 */
[----:B------:R-:W0:Y:S02]  /*48c0*/  F2I.FTZ.U32.TRUNC.NTZ R5, R0 ;  /* 0x0000000000057305 */ /* 0x000e24000021f000 */
[----:B0-----:R3:W-:Y:S02]  /*48d0*/  STG.E desc[UR36][R2.64], R5 ;  /* 0x0000000502007986 */ /* 0x0017e4000c101924 */
.L_x_1201:
[----:B------:R-:W-:-:S07]  /*48e0*/  VIADD R17, R17, 0x80 ;  /* 0x0000008011117836 */ /* 0x000fce0000000000 */
.L_x_1121:
[----:B------:R-:W-:Y:S05]  /*48f0*/  BSYNC.RECONVERGENT B6 ;  /* 0x0000000000067941 */ /* 0x000fea0003800200 */
.L_x_1120:
[----:B------:R-:W5:Y:S01]  /*4900*/  LDCU UR4, c[0x0][0x380] ;  /* 0x00007000ff0477ac */ /* 0x000f620008000800 */
[----:B------:R-:W-:Y:S01]  /*4910*/  BSSY.RECONVERGENT B6, `(.L_x_1232) ;  /* 0x000047e000067945 */ /* 0x000fe20003800200 */
[----:B-----5:R-:W-:-:S13]  /*4920*/  ISETP.GE.AND P0, PT, R17, UR4, PT ;  /* 0x0000000411007c0c */ /* 0x020fda000bf06270 */
[----:B------:R-:W-:Y:S05]  /*4930*/  @P0 BRA `(.L_x_1233) ;  /* 0x0000004400ec0947 */ /* 0x000fea0003800000 */
[----:B------:R-:W5:Y:S01]  /*4940*/  LDCU UR4, c[0x0][0x388] ;  /* 0x00007100ff0477ac */ /* 0x000f620008000800 */
[----:B------:R-:W-:Y:S01]  /*4950*/  MOV R18, RZ ;  /* 0x000000ff00127202 */ /* 0x000fe20000000f00 */
        /* <DEDUP_REMOVED lines=352> */
.L_x_1234:
        /* <DEDUP_REMOVED lines=19> */
.L_x_1238:
[----:B------:R-:W2:Y:S02]  /*6090*/  LDG.E.U8 R2, desc[UR36][R2.64] ;  /* 0x0000002402027981 */ /* 0x000ea4000c1e1100 */
[----:B--2---:R-:W-:-:S04]  /*60a0*/  I2FP.F32.U32 R0, R2 ;  /* 0x0000000200007245 */ /* 0x004fc80000201000 */
[----:B------:R-:W-:-:S04]  /*60b0*/  F2FP.F16.F32.PACK_AB R0, RZ, R0 ;  /* 0x00000000ff00723e */ /* 0x000fc800000000ff */
[----:B------:R-:W-:Y:S01]  /*60c0*/  PRMT R19, R0, 0x7610, R19 ;  /* 0x0000761000137816 */ /* 0x000fe20000000013 */
[----:B------:R-:W-:Y:S06]  /*60d0*/  BRA `(.L_x_1240) ;  /* 0x0000000c00d47947 */ /* 0x000fec0003800000 */
.L_x_1237:
        /* <DEDUP_REMOVED lines=11> */
.L_x_1242:
[----:B------:R-:W2:Y:S02]  /*6190*/  LDG.E R2, desc[UR36][R2.64] ;  /* 0x0000002402027981 */ /* 0x000ea4000c1e1900 */
[----:B--2---:R-:W-:-:S04]  /*61a0*/  I2FP.F32.S32 R0, R2 ;  /* 0x0000000200007245 */ /* 0x004fc80000201400 */
[----:B------:R-:W-:-:S04]  /*61b0*/  F2FP.F16.F32.PACK_AB R0, RZ, R0 ;  /* 0x00000000ff00723e */ /* 0x000fc800000000ff */
[----:B------:R-:W-:Y:S01]  /*61c0*/  PRMT R19, R0, 0x7610, R19 ;  /* 0x0000761000137816 */ /* 0x000fe20000000013 */
[----:B------:R-:W-:Y:S06]  /*61d0*/  BRA `(.L_x_1240) ;  /* 0x0000000c00947947 */ /* 0x000fec0003800000 */
.L_x_1241:
[----:B------:R-:W2:Y:S02]  /*61e0*/  LDG.E.U16 R2, desc[UR36][R2.64] ;  /* 0x0000002402027981 */ /* 0x000ea4000c1e1500 */
[----:B--2---:R-:W0:Y:S02]  /*61f0*/  I2F.S16 R0, R2 ;  /* 0x0000000200007306 */ /* 0x004e240000101400 */
[----:B0-----:R-:W-:-:S04]  /*6200*/  F2FP.F16.F32.PACK_AB R0, RZ, R0 ;  /* 0x00000000ff00723e */ /* 0x001fc800000000ff */
[----:B------:R-:W-:Y:S01]  /*6210*/  PRMT R19, R0, 0x7610, R19 ;  /* 0x0000761000137816 */ /* 0x000fe20000000013 */
[----:B------:R-:W-:Y:S06]  /*6220*/  BRA `(.L_x_1240) ;  /* 0x0000000c00807947 */ /* 0x000fec0003800000 */
.L_x_1236:
        /* <DEDUP_REMOVED lines=9> */
.L_x_1244:
[----:B------:R0:W5:Y:S01]  /*62c0*/  LDG.E.U16 R19, desc[UR36][R2.64] ;  /* 0x0000002402137981 */ /* 0x000162000c1e1500 */
[----:B------:R-:W-:Y:S05]  /*62d0*/  BRA `(.L_x_1240) ;  /* 0x0000000c00547947 */ /* 0x000fea0003800000 */
.L_x_1243:
        /* <DEDUP_REMOVED lines=9> */
.L_x_1246:
[----:B------:R1:W5:Y:S01]  /*6370*/  LDG.E.U16 R19, desc[UR36][R2.64] ;  /* 0x0000002402137981 */ /* 0x000362000c1e1500 */
[----:B------:R-:W-:Y:S05]  /*6380*/  BRA `(.L_x_1240) ;  /* 0x0000000c00287947 */ /* 0x000fea0003800000 */
.L_x_1245:
        /* <DEDUP_REMOVED lines=13> */
.L_x_1235:
        /* <DEDUP_REMOVED lines=14> */
.L_x_1249:
        /* <DEDUP_REMOVED lines=13> */
.L_x_1248:
[----:B------:R-:W-:-:S09]  /*6610*/  UISETP.NE.AND UP0, UPT, UR4, 0xf, UPT ;  /* 0x0000000f0400788c */ /* 0x000fd2000bf05270 */
[----:B------:R-:W-:Y:S05]  /*6620*/  BRA.U !UP0, `(.L_x_1250) ;  /* 0x00000001089c7547 */ /* 0x000fea000b800000 */
[----:B------:R-:W-:-:S09]  /*6630*/  UISETP.NE.AND UP0, UPT, UR4, 0x17, UPT ;  /* 0x000000170400788c */ /* 0x000fd2000bf05270 */
[----:B------:R-:W-:Y:S05]  /*6640*/  BRA.U !UP0, `(.L_x_1251) ;  /* 0x00000001085c7547 */ /* 0x000fea000b800000 */
[----:B------:R-:W-:-:S09]  /*6650*/  UISETP.NE.AND UP0, UPT, UR4, 0x18, UPT ;  /* 0x000000180400788c */ /* 0x000fd2000bf05270 */
[----:B------:R-:W-:Y:S05]  /*6660*/  BRA.U UP0, `(.L_x_1239) ;  /* 0x0000000900047547 */ /* 0x000fea000b800000 */
[----:B------:R-:W2:Y:S01]  /*6670*/  LDG.E.U8 R0, desc[UR36][R2.64] ;  /* 0x0000002402007981 */ /* 0x000ea2000c1e1100 */
[----:B------:R-:W-:Y:S01]  /*6680*/  MOV R6, 0x1f ;  /* 0x0000001f00067802 */ /* 0x000fe20000000f00 */
        /* <DEDUP_REMOVED lines=16> */
[----:B------:R-:W-:-:S04]  /*6790*/  F2FP.F16.F32.PACK_AB R5, RZ, R5 ;  /* 0x00000005ff05723e */ /* 0x000fc800000000ff */
[----:B------:R-:W-:Y:S01]  /*67a0*/  PRMT R19, R5, 0x7610, R19 ;  /* 0x0000761005137816 */ /* 0x000fe20000000013 */
[----:B------:R-:W-:Y:S06]  /*67b0*/  BRA `(.L_x_1240) ;  /* 0x00000008001c7947 */ /* 0x000fec0003800000 */
.L_x_1251:
        /* <DEDUP_REMOVED lines=11> */
[----:B------:R-:W-:-:S04]  /*6870*/  F2FP.F16.F32.PACK_AB R0, RZ, R0 ;  /* 0x00000000ff00723e */ /* 0x000fc800000000ff */
[----:B------:R-:W-:Y:S01]  /*6880*/  PRMT R19, R0, 0x7610, R19 ;  /* 0x0000761000137816 */ /* 0x000fe20000000013 */
[----:B------:R-:W-:Y:S06]  /*6890*/  BRA `(.L_x_1240) ;  /* 0x0000000400e47947 */ /* 0x000fec0003800000 */
.L_x_1250:
[----:B------:R-:W2:Y:S02]  /*68a0*/  LDG.E.U16 R0, desc[UR36][R2.64] ;  /* 0x0000002402007981 */ /* 0x000ea4000c1e1500 */
[----:B--2---:R-:W-:-:S05]  /*68b0*/  IMAD.U32 R0, R0, 0x10000, RZ ;  /* 0x0001000000007824 */ /* 0x004fca00078e00ff */
[----:B------:R-:W-:-:S04]  /*68c0*/  F2FP.F16.F32.PACK_AB R0, RZ, R0 ;  /* 0x00000000ff00723e */ /* 0x000fc800000000ff */
[----:B------:R-:W-:Y:S01]  /*68d0*/  PRMT R19, R0, 0x7610, R19 ;  /* 0x0000761000137816 */ /* 0x000fe20000000013 */
[----:B------:R-:W-:Y:S06]  /*68e0*/  BRA `(.L_x_1240) ;  /* 0x0000000400d07947 */ /* 0x000fec0003800000 */
.L_x_1247:
        /* <DEDUP_REMOVED lines=13> */
.L_x_1254:
        /* <DEDUP_REMOVED lines=21> */
.L_x_1258:
[----:B------:R-:W-:Y:S05]  /*6b10*/  BSYNC.RECONVERGENT B1 ;  /* 0x0000000000017941 */ /* 0x000fea0003800200 */
.L_x_1257:
[----:B------:R-:W-:Y:S01]  /*6b20*/  IMAD.SHL.U32 R0, R0, 0x100000, RZ ;  /* 0x0010000000007824 */ /* 0x000fe200078e00ff */
[----:B------:R-:W-:-:S04]  /*6b30*/  LEA R2, R2, 0x3b800000, 0x17 ;  /* 0x3b80000002027811 */ /* 0x000fc800078eb8ff */
[----:B------:R-:W-:-:S07]  /*6b40*/  LOP3.LUT R0, R2, R0, R7, 0xfe, !PT ;  /* 0x0000000002007212 */ /* 0x000fce00078efe07 */
.L_x_1256:
[----:B------:R-:W-:Y:S05]  /*6b50*/  BSYNC.RECONVERGENT B0 ;  /* 0x0000000000007941 */ /* 0x000fea0003800200 */
.L_x_1255:
[----:B------:R-:W-:-:S04]  /*6b60*/  F2FP.F16.F32.PACK_AB R0, RZ, R0 ;  /* 0x00000000ff00723e */ /* 0x000fc800000000ff */
[----:B------:R-:W-:Y:S01]  /*6b70*/  PRMT R19, R0, 0x7610, R19 ;  /* 0x0000761000137816 */ /* 0x000fe20000000013 */
[----:B------:R-:W-:Y:S06]  /*6b80*/  BRA `(.L_x_1240) ;  /* 0x0000000400287947 */ /* 0x000fec0003800000 */
.L_x_1253:
        /* <DEDUP_REMOVED lines=21> */
.L_x_1262:
[----:B------:R-:W-:Y:S05]  /*6ce0*/  BSYNC.RECONVERGENT B1 ;  /* 0x0000000000017941 */ /* 0x000fea0003800200 */
.L_x_1261:
[----:B------:R-:W-:Y:S01]  /*6cf0*/  IMAD.SHL.U32 R0, R0, 0x200000, RZ ;  /* 0x0020000000007824 */ /* 0x000fe200078e00ff */
[----:B------:R-:W-:-:S04]  /*6d00*/  LEA R2, R2, 0x37800000, 0x17 ;  /* 0x3780000002027811 */ /* 0x000fc800078eb8ff */
[----:B------:R-:W-:-:S07]  /*6d10*/  LOP3.LUT R0, R2, R0, R7, 0xfe, !PT ;  /* 0x0000000002007212 */ /* 0x000fce00078efe07 */
.L_x_1260:
[----:B------:R-:W-:Y:S05]  /*6d20*/  BSYNC.RECONVERGENT B0 ;  /* 0x0000000000007941 */ /* 0x000fea0003800200 */
.L_x_1259:
[----:B------:R-:W-:-:S04]  /*6d30*/  F2FP.F16.F32.PACK_AB R0, RZ, R0 ;  /* 0x00000000ff00723e */ /* 0x000fc800000000ff */
[----:B------:R-:W-:Y:S01]  /*6d40*/  PRMT R19, R0, 0x7610, R19 ;  /* 0x0000761000137816 */ /* 0x000fe20000000013 */
[----:B------:R-:W-:Y:S06]  /*6d50*/  BRA `(.L_x_1240) ;  /* 0x0000000000b47947 */ /* 0x000fec0003800000 */
.L_x_1252:
        /* <DEDUP_REMOVED lines=14> */
.L_x_1266:
[----:B------:R-:W-:Y:S05]  /*6e40*/  BSYNC.RECONVERGENT B0 ;  /* 0x0000000000007941 */ /* 0x000fea0003800200 */
.L_x_1265:
[----:B------:R-:W-:-:S04]  /*6e50*/  F2FP.F16.F32.PACK_AB R0, RZ, R0 ;  /* 0x00000000ff00723e */ /* 0x000fc800000000ff */
[----:B------:R-:W-:Y:S01]  /*6e60*/  PRMT R19, R0, 0x7610, R19 ;  /* 0x0000761000137816 */ /* 0x000fe20000000013 */
[----:B------:R-:W-:Y:S06]  /*6e70*/  BRA `(.L_x_1240) ;  /* 0x00000000006c7947 */ /* 0x000fec0003800000 */
.L_x_1239:
        /* <DEDUP_REMOVED lines=9> */
[----:B------:R-:W-:-:S02]  /*6f10*/  IMAD.U32 R5, RZ, RZ, UR5 ;  /* 0x00000005ff057e24 */ /* 0x000fc4000f8e00ff */
[----:B-1----:R-:W-:Y:S01]  /*6f20*/  IMAD.U32 R6, RZ, RZ, UR6 ;  /* 0x00000006ff067e24 */ /* 0x002fe2000f8e00ff */
[----:B------:R-:W-:Y:S01]  /*6f30*/  MOV R7, UR7 ;  /* 0x0000000700077c02 */ /* 0x000fe20008000f00 */
[----:B---3--:R-:W-:Y:S02]  /*6f40*/  IMAD.U32 R10, RZ, RZ, UR8 ;  /* 0x00000008ff0a7e24 */ /* 0x008fe4000f8e00ff */
[----:B------:R-:W-:-:S07]  /*6f50*/  IMAD.U32 R11, RZ, RZ, UR9 ;  /* 0x00000009ff0b7e24 */ /* 0x000fce000f8e00ff */
[----:B------:R-:W-:-:S07]  /*6f60*/  LEPC R20, `(.L_x_1267) ;  /* 0x000000001014794e */ /* 0x000fce0000000000 */
[----:B--2---:R-:W-:Y:S05]  /*6f70*/  CALL.ABS.NOINC R2 ;  /* 0x0000000002007343 */ /* 0x004fea0003c00000 */
.L_x_1267:
[----:B------:R-:W-:Y:S01]  /*6f80*/  PRMT R19, RZ, 0x7610, R19 ;  /* 0x00007610ff137816 */ /* 0x000fe20000000013 */
[----:B------:R-:W-:Y:S06]  /*6f90*/  BRA `(.L_x_1240) ;  /* 0x0000000000247947 */ /* 0x000fec0003800000 */
.L_x_1264:
[----:B------:R-:W2:Y:S02]  /*6fa0*/  LDG.E.64 R2, desc[UR36][R2.64] ;  /* 0x0000002402027981 */ /* 0x000ea4000c1e1b00 */
[----:B--2---:R-:W0:Y:S02]  /*6fb0*/  I2F.U64 R0, R2 ;  /* 0x0000000200007312 */ /* 0x004e240000301000 */
[----:B0-----:R-:W-:-:S04]  /*6fc0*/  F2FP.F16.F32.PACK_AB R0, RZ, R0 ;  /* 0x00000000ff00723e */ /* 0x001fc800000000ff */
[----:B------:R-:W-:Y:S01]  /*6fd0*/  PRMT R19, R0, 0x7610, R19 ;  /* 0x0000761000137816 */ /* 0x000fe20000000013 */
[----:B------:R-:W-:Y:S06]  /*6fe0*/  BRA `(.L_x_1240) ;  /* 0x0000000000107947 */ /* 0x000fec0003800000 */
.L_x_1263:
[----:B------:R-:W2:Y:S02]  /*6ff0*/  LDG.E R2, desc[UR36][R2.64] ;  /* 0x0000002402027981 */ /* 0x000ea4000c1e1900 */
[----:B--2---:R-:W-:-:S04]  /*7000*/  I2FP.F32.U32 R0, R2 ;  /* 0x0000000200007245 */ /* 0x004fc80000201000 */
[----:B------:R-:W-:-:S04]  /*7010*/  F2FP.F16.F32.PACK_AB R0, RZ, R0 ;  /* 0x00000000ff00723e */ /* 0x000fc800000000ff */
[----:B------:R-:W-:-:S07]  /*7020*/  PRMT R19, R0, 0x7610, R19 ;  /* 0x0000761000137816 */ /* 0x000fce0000000013 */
.L_x_1240:
        /* <DEDUP_REMOVED lines=18> */
.L_x_1271:
[----:B------:R-:W2:Y:S02]  /*7150*/  LDG.E.U8 R2, desc[UR36][R2.64] ;  /* 0x0000002402027981 */ /* 0x000ea4000c1e1100 */
[----:B--2---:R-:W-:-:S04]  /*7160*/  I2FP.F32.U32 R0, R2 ;  /* 0x0000000200007245 */ /* 0x004fc80000201000 */
[----:B------:R-:W-:Y:S01]  /*7170*/  F2FP.F16.F32.PACK_AB R0, RZ, R0 ;  /* 0x00000000ff00723e */ /* 0x000fe200000000ff */
[----:B------:R-:W-:Y:S06]  /*7180*/  BRA `(.L_x_1273) ;  /* 0x0000000c009c7947 */ /* 0x000fec0003800000 */
.L_x_1270:
        /* <DEDUP_REMOVED lines=10> */
.L_x_1275:
[----:B------:R-:W2:Y:S02]  /*7230*/  LDG.E R2, desc[UR36][R2.64] ;  /* 0x0000002402027981 */ /* 0x000ea4000c1e1900 */
[----:B--2---:R-:W-:-:S04]  /*7240*/  I2FP.F32.S32 R0, R2 ;  /* 0x0000000200007245 */ /* 0x004fc80000201400 */
[----:B------:R-:W-:Y:S01]  /*7250*/  F2FP.F16.F32.PACK_AB R0, RZ, R0 ;  /* 0x00000000ff00723e */ /* 0x000fe200000000ff */
[----:B------:R-:W-:Y:S06]  /*7260*/  BRA `(.L_x_1273) ;  /* 0x0000000c00647947 */ /* 0x000fec0003800000 */
.L_x_1274:
[----:B------:R-:W2:Y:S02]  /*7270*/  LDG.E.U16 R2, desc[UR36][R2.64] ;  /* 0x0000002402027981 */ /* 0x000ea4000c1e1500 */
[----:B--2---:R-:W0:Y:S02]  /*7280*/  I2F.S16 R0, R2 ;  /* 0x0000000200007306 */ /* 0x004e240000101400 */
[----:B0-----:R-:W-:Y:S01]  /*7290*/  F2FP.F16.F32.PACK_AB R0, RZ, R0 ;  /* 0x00000000ff00723e */ /* 0x001fe200000000ff */
[----:B------:R-:W-:Y:S06]  /*72a0*/  BRA `(.L_x_1273) ;  /* 0x0000000c00547947 */ /* 0x000fec0003800000 */
.L_x_1269:
        /* <DEDUP_REMOVED lines=9> */
.L_x_1277:
[----:B------:R1:W5:Y:S01]  /*7340*/  LDG.E.U16 R0, desc[UR36][R2.64] ;  /* 0x0000002402007981 */ /* 0x000362000c1e1500 */
[----:B------:R-:W-:Y:S05]  /*7350*/  BRA `(.L_x_1273) ;  /* 0x0000000c00287947 */ /* 0x000fea0003800000 */
.L_x_1276:
        /* <DEDUP_REMOVED lines=9> */
.L_x_1279:
[----:B------:R0:W5:Y:S01]  /*73f0*/  LDG.E.U16 R0, desc[UR36][R2.64] ;  /* 0x0000002402007981 */ /* 0x000162000c1e1500 */
[----:B------:R-:W-:Y:S05]  /*7400*/  BRA `(.L_x_1273) ;  /* 0x0000000800fc7947 */ /* 0x000fea0003800000 */
.L_x_1278:
        /* <DEDUP_REMOVED lines=12> */
.L_x_1268:
        /* <DEDUP_REMOVED lines=13> */
.L_x_1282:
        /* <DEDUP_REMOVED lines=12> */
.L_x_1281:
        /* <DEDUP_REMOVED lines=27> */
.L_x_1284:
        /* <DEDUP_REMOVED lines=11> */
[----:B------:R-:W-:Y:S01]  /*78c0*/  F2FP.F16.F32.PACK_AB R0, RZ, R0 ;  /* 0x00000000ff00723e */ /* 0x000fe200000000ff */
[----:B------:R-:W-:Y:S06]  /*78d0*/  BRA `(.L_x_1273) ;  /* 0x0000000400c87947 */ /* 0x000fec0003800000 */
.L_x_1283:
[----:B------:R-:W2:Y:S02]  /*78e0*/  LDG.E.U16 R0, desc[UR36][R2.64] ;  /* 0x0000002402007981 */ /* 0x000ea4000c1e1500 */
[----:B--2---:R-:W-:-:S05]  /*78f0*/  IMAD.U32 R0, R0, 0x10000, RZ ;  /* 0x0001000000007824 */ /* 0x004fca00078e00ff */
[----:B------:R-:W-:Y:S01]  /*7900*/  F2FP.F16.F32.PACK_AB R0, RZ, R0 ;  /* 0x00000000ff00723e */ /* 0x000fe200000000ff */
[----:B------:R-:W-:Y:S06]  /*7910*/  BRA `(.L_x_1273) ;  /* 0x0000000400b87947 */ /* 0x000fec0003800000 */
.L_x_1280:
        /* <DEDUP_REMOVED lines=12> */
.L_x_1287:
        /* <DEDUP_REMOVED lines=21> */
.L_x_1291:
[----:B------:R-:W-:Y:S05]  /*7b30*/  BSYNC.RECONVERGENT B1 ;  /* 0x0000000000017941 */ /* 0x000fea0003800200 */
.L_x_1290:
[----:B------:R-:W-:Y:S01]  /*7b40*/  IMAD.SHL.U32 R0, R0, 0x100000, RZ ;  /* 0x0010000000007824 */ /* 0x000fe200078e00ff */
[----:B------:R-:W-:-:S04]  /*7b50*/  LEA R2, R2, 0x3b800000, 0x17 ;  /* 0x3b80000002027811 */ /* 0x000fc800078eb8ff */
[----:B------:R-:W-:-:S07]  /*7b60*/  LOP3.LUT R0, R2, R0, R7, 0xfe, !PT ;  /* 0x0000000002007212 */ /* 0x000fce00078efe07 */
.L_x_1289:
[----:B------:R-:W-:Y:S05]  /*7b70*/  BSYNC.RECONVERGENT B0 ;  /* 0x0000000000007941 */ /* 0x000fea0003800200 */
.L_x_1288:
[----:B------:R-:W-:Y:S01]  /*7b80*/  F2FP.F16.F32.PACK_AB R0, RZ, R0 ;  /* 0x00000000ff00723e */ /* 0x000fe200000000ff */
[----:B------:R-:W-:Y:S06]  /*7b90*/  BRA `(.L_x_1273) ;  /* 0x0000000400187947 */ /* 0x000fec0003800000 */
.L_x_1286:
        /* <DEDUP_REMOVED lines=21> */
.L_x_1295:
[----:B------:R-:W-:Y:S05]  /*7cf0*/  BSYNC.RECONVERGENT B1 ;  /* 0x0000000000017941 */ /* 0x000fea0003800200 */
.L_x_1294:
[----:B------:R-:W-:Y:S01]  /*7d00*/  IMAD.SHL.U32 R0, R0, 0x200000, RZ ;  /* 0x0020000000007824 */ /* 0x000fe200078e00ff */
[----:B------:R-:W-:-:S04]  /*7d10*/  LEA R2, R2, 0x37800000, 0x17 ;  /* 0x3780000002027811 */ /* 0x000fc800078eb8ff */
[----:B------:R-:W-:-:S07]  /*7d20*/  LOP3.LUT R0, R2, R0, R7, 0xfe, !PT ;  /* 0x0000000002007212 */ /* 0x000fce00078efe07 */
.L_x_1293:
[----:B------:R-:W-:Y:S05]  /*7d30*/  BSYNC.RECONVERGENT B0 ;  /* 0x0000000000007941 */ /* 0x000fea0003800200 */
.L_x_1292:
[----:B------:R-:W-:Y:S01]  /*7d40*/  F2FP.F16.F32.PACK_AB R0, RZ, R0 ;  /* 0x00000000ff00723e */ /* 0x000fe200000000ff */
[----:B------:R-:W-:Y:S06]  /*7d50*/  BRA `(.L_x_1273) ;  /* 0x0000000000a87947 */ /* 0x000fec0003800000 */
.L_x_1285:
        /* <DEDUP_REMOVED lines=14> */
.L_x_1299:
[----:B------:R-:W-:Y:S05]  /*7e40*/  BSYNC.RECONVERGENT B0 ;  /* 0x0000000000007941 */ /* 0x000fea0003800200 */
.L_x_1298:
[----:B------:R-:W-:Y:S01]  /*7e50*/  F2FP.F16.F32.PACK_AB R0, RZ, R0 ;  /* 0x00000000ff00723e */ /* 0x000fe200000000ff */
[----:B------:R-:W-:Y:S06]  /*7e60*/  BRA `(.L_x_1273) ;  /* 0x0000000000647947 */ /* 0x000fec0003800000 */
.L_x_1272:
        /* <DEDUP_REMOVED lines=16> */
.L_x_1300:
[----:B------:R-:W-:Y:S01]  /*7f70*/  PRMT R0, RZ, 0x7610, R0 ;  /* 0x00007610ff007816 */ /* 0x000fe20000000000 */
[----:B------:R-:W-:Y:S06]  /*7f80*/  BRA `(.L_x_1273) ;  /* 0x00000000001c7947 */ /* 0x000fec0003800000 */
.L_x_1297:
[----:B------:R-:W2:Y:S02]  /*7f90*/  LDG.E.64 R2, desc[UR36][R2.64] ;  /* 0x0000002402027981 */ /* 0x000ea4000c1e1b00 */
[----:B--2---:R-:W0:Y:S02]  /*7fa0*/  I2F.U64 R0, R2 ;  /* 0x0000000200007312 */ /* 0x004e240000301000 */
[----:B0-----:R-:W-:Y:S01]  /*7fb0*/  F2FP.F16.F32.PACK_AB R0, RZ, R0 ;  /* 0x00000000ff00723e */ /* 0x001fe200000000ff */
[----:B------:R-:W-:Y:S06]  /*7fc0*/  BRA `(.L_x_1273) ;  /* 0x00000000000c7947 */ /* 0x000fec0003800000 */
.L_x_1296:
[----:B------:R-:W2:Y:S02]  /*7fd0*/  LDG.E R2, desc[UR36][R2.64] ;  /* 0x0000002402027981 */ /* 0x000ea4000c1e1900 */
[----:B--2---:R-:W-:-:S04]  /*7fe0*/  I2FP.F32.U32 R0, R2 ;  /* 0x0000000200007245 */ /* 0x004fc80000201000 */
[----:B------:R-:W-:-:S07]  /*7ff0*/  F2FP.F16.F32.PACK_AB R0, RZ, R0 ;  /* 0x00000000ff00723e */ /* 0x000fce00000000ff */
.L_x_1273:
        /* <DEDUP_REMOVED lines=13> */
.L_x_1301:
        /* <DEDUP_REMOVED lines=12> */
.L_x_1304:
[----:B------:R-:W2:Y:S02]  /*8190*/  LDCU UR4, c[0x0][0x604] ;  /* 0x0000c080ff0477ac */ /* 0x000ea40008000800 */
[----:B--2---:R-:W-:-:S07]  /*81a0*/  FMUL.FTZ R0, R19, UR4 ;  /* 0x0000000413007c20 */ /* 0x004fce0008410000 */
.L_x_1305:
[----:B------:R-:W-:Y:S05]  /*81b0*/  BSYNC.RECONVERGENT B0 ;  /* 0x0000000000007941 */ /* 0x000fea0003800200 */
.L_x_1303:
[----:B------:R-:W-:-:S07]  /*81c0*/  F2FP.F16.F32.PACK_AB R0, RZ, R0 ;  /* 0x00000000ff00723e */ /* 0x000fce00000000ff */
.L_x_1302:
[----:B------:R-:W0:Y:S01]  /*81d0*/  LDCU.64 UR4, c[0x0][0x5e8] ;  /* 0x0000bd00ff0477ac */ /* 0x000e220008000a00 */
[----:B------:R-:W-:-:S04]  /*81e0*/  ULOP3.LUT UR6, UR41, 0xff, URZ, 0xc0, !UPT ;  /* 0x000000ff29067892 */ /* 0x000fc8000f8ec0ff */
        /* <DEDUP_REMOVED lines=16> */
.L_x_1309:
[----:B------:R-:W-:-:S06]  /*82f0*/  HADD2.F32 R5, -RZ, R0.H0_H0 ;  /* 0x20000000ff057230 */ /* 0x000fcc0000004100 */
[----:B------:R-:W0:Y:S02]  /*8300*/  F2I.S64.TRUNC R4, R5 ;  /* 0x0000000500047311 */ /* 0x000e24000020d900 */
[----:B0-----:R0:W-:Y:S01]  /*8310*/  STG.E.U8 desc[UR36][R2.64], R4 ;  /* 0x0000000402007986 */ /* 0x0011e2000c101124 */
[----:B------:R-:W-:Y:S05]  /*8320*/  BRA `(.L_x_1311) ;  /* 0x0000000c006c7947 */ /* 0x000fea0003800000 */
.L_x_1308:
        /* <DEDUP_REMOVED lines=10> */
.L_x_1313:
[----:B------:R-:W-:-:S04]  /*83d0*/  HADD2.F32 R0, -RZ, R0.H0_H0 ;  /* 0x20000000ff007230 */ /* 0x000fc80000004100 */
[----:B------:R-:W0:Y:S02]  /*83e0*/  F2I.FTZ.TRUNC.NTZ R5, R0 ;  /* 0x0000000000057305 */ /* 0x000e24000021f100 */
[----:B0-----:R0:W-:Y:S01]  /*83f0*/  STG.E desc[UR36][R2.64], R5 ;  /* 0x0000000502007986 */ /* 0x0011e2000c101924 */
[----:B------:R-:W-:Y:S05]  /*8400*/  BRA `(.L_x_1311) ;  /* 0x0000000c00347947 */ /* 0x000fea0003800000 */
.L_x_1312:
[----:B------:R-:W-:-:S04]  /*8410*/  HADD2.F32 R0, -RZ, R0.H0_H0 ;  /* 0x20000000ff007230 */ /* 0x000fc80000004100 */
[----:B------:R-:W0:Y:S02]  /*8420*/  F2I.FTZ.TRUNC.NTZ R5, R0 ;  /* 0x0000000000057305 */ /* 0x000e24000021f100 */
[----:B0-----:R0:W-:Y:S01]  /*8430*/  STG.E.U16 desc[UR36][R2.64], R5 ;  /* 0x0000000502007986 */ /* 0x0011e2000c101524 */
[----:B------:R-:W-:Y:S05]  /*8440*/  BRA `(.L_x_1311) ;  /* 0x0000000c00247947 */ /* 0x000fea0003800000 */
.L_x_1307:
        /* <DEDUP_REMOVED lines=9> */
.L_x_1315:
[----:B------:R0:W-:Y:S01]  /*84e0*/  STG.E.U16 desc[UR36][R2.64], R0 ;  /* 0x0000000002007986 */ /* 0x0001e2000c101524 */
[----:B------:R-:W-:Y:S05]  /*84f0*/  BRA `(.L_x_1311) ;  /* 0x0000000800f87947 */ /* 0x000fea0003800000 */
.L_x_1314:
[----:B------:R-:W-:-:S09]  /*8500*/  UISETP.NE.AND UP0, UPT, UR6, 0x7, UPT ;  /* 0x000000070600788c */ /* 0x000fd2000bf05270 */
[----:B------:R-:W-:Y:S05]  /*8510*/  BRA.U !UP0, `(.L_x_1316) ;  /* 0x0000000108347547 */ /* 0x000fea000b800000 */
[----:B------:R-:W-:-:S09]  /*8520*/  UISETP.NE.AND UP0, UPT, UR6, 0x8, UPT ;  /* 0x000000080600788c */ /* 0x000fd2000bf05270 */
[----:B------:R-:W-:Y:S05]  /*8530*/  BRA.U !UP0, `(.L_x_1317) ;  /* 0x0000000108187547 */ /* 0x000fea000b800000 */
[----:B------:R-:W-:-:S09]  /*8540*/  UISETP.NE.AND UP0, UPT, UR6, 0x9, UPT ;  /* 0x000000090600788c */ /* 0x000fd2000bf05270 */
[----:B------:R-:W-:Y:S05]  /*8550*/  BRA.U UP0, `(.L_x_1310) ;  /* 0x0000000500fc7547 */ /* 0x000fea000b800000 */
[----:B------:R-:W-:Y:S02]  /*8560*/  HADD2.F32 R4, -RZ, R0.H0_H0 ;  /* 0x20000000ff047230 */ /* 0x000fe40000004100 */
[----:B------:R-:W-:-:S05]  /*8570*/  HFMA2 R5, -RZ, RZ, 0, 0 ;  /* 0x00000000ff057431 */ /* 0x000fca00000001ff */
[----:B------:R0:W-:Y:S01]  /*8580*/  STG.E.64 desc[UR36][R2.64], R4 ;  /* 0x0000000402007986 */ /* 0x0001e2000c101b24 */
[----:B------:R-:W-:Y:S05]  /*8590*/  BRA `(.L_x_1311) ;  /* 0x0000000800d07947 */ /* 0x000fea0003800000 */
.L_x_1317:
[----:B------:R-:W-:-:S05]  /*85a0*/  HADD2.F32 R0, -RZ, R0.H0_H0 ;  /* 0x20000000ff007230 */ /* 0x000fca0000004100 */
[----:B------:R-:W-:-:S04]  /*85b0*/  F2FP.F16.F32.PACK_AB R0, RZ, R0 ;  /* 0x00000000ff00723e */ /* 0x000fc800000000ff */
[----:B------:R-:W-:-:S05]  /*85c0*/  PRMT R0, R0, 0x5410, RZ ;  /* 0x0000541000007816 */ /* 0x000fca00000000ff */
[----:B------:R0:W-:Y:S01]  /*85d0*/  STG.E desc[UR36][R2.64], R0 ;  /* 0x0000000002007986 */ /* 0x0001e2000c101924 */
[----:B------:R-:W-:Y:S05]  /*85e0*/  BRA `(.L_x_1311) ;  /* 0x0000000800bc7947 */ /* 0x000fea0003800000 */
.L_x_1316:
[----:B------:R-:W-:-:S05]  /*85f0*/  HADD2.F32 R4, -RZ, R0.H0_H0 ;  /* 0x20000000ff047230 */ /* 0x000fca0000004100 */
[----:B------:R-:W-:-:S06]  /*8600*/  FMUL.FTZ R4, R4, 1 ;  /* 0x3f80000004047820 */ /* 0x000fcc0000410000 */
[----:B------:R-:W0:Y:S02]  /*8610*/  F2F.F64.F32 R4, R4 ;  /* 0x0000000400047310 */ /* 0x000e240000201800 */
[----:B0-----:R0:W-:Y:S01]  /*8620*/  STG.E.64 desc[UR36][R2.64], R4 ;  /* 0x0000000402007986 */ /* 0x0011e2000c101b24 */
[----:B------:R-:W-:Y:S05]  /*8630*/  BRA `(.L_x_1311) ;  /* 0x0000000800a87947 */ /* 0x000fea0003800000 */
.L_x_1306:
        /* <DEDUP_REMOVED lines=14> */
.L_x_1321:
[----:B------:R-:W-:Y:S01]  /*8720*/  HADD2.F32 R5, -RZ, R0.H0_H0 ;  /* 0x20000000ff057230 */ /* 0x000fe20000004100 */
        /* <DEDUP_REMOVED lines=17> */
.L_x_1324:
[----:B------:R-:W-:-:S04]  /*8840*/  SHF.R.U32.HI R5, RZ, 0x18, R5 ;  /* 0x00000018ff057819 */ /* 0x000fc80000011605 */
[----:B------:R-:W-:-:S07]  /*8850*/  LOP3.LUT R0, R0, 0x80, R5, 0xf8, !PT ;  /* 0x0000008000007812 */ /* 0x000fce00078ef805 */
.L_x_1323:
[----:B------:R-:W-:Y:S05]  /*8860*/  BSYNC.RECONVERGENT B0 ;  /* 0x0000000000007941 */ /* 0x000fea0003800200 */
.L_x_1322:
[----:B------:R0:W-:Y:S01]  /*8870*/  STG.E.U8 desc[UR36][R2.64], R0 ;  /* 0x0000000002007986 */ /* 0x0001e2000c101124 */
[----:B------:R-:W-:Y:S05]  /*8880*/  BRA `(.L_x_1311) ;  /* 0x0000000800147947 */ /* 0x000fea0003800000 */
.L_x_1320:
        /* <DEDUP_REMOVED lines=18> */
.L_x_1327:
[----:B------:R-:W-:-:S04]  /*89b0*/  SHF.R.U32.HI R5, RZ, 0x18, R5 ;  /* 0x00000018ff057819 */ /* 0x000fc80000011605 */
[----:B------:R-:W-:-:S07]  /*89c0*/  LOP3.LUT R0, R0, 0x80, R5, 0xf8, !PT ;  /* 0x0000008000007812 */ /* 0x000fce00078ef805 */
.L_x_1326:
[----:B------:R-:W-:Y:S05]  /*89d0*/  BSYNC.RECONVERGENT B0 ;  /* 0x0000000000007941 */ /* 0x000fea0003800200 */
.L_x_1325:
[----:B------:R0:W-:Y:S01]  /*89e0*/  STG.E.U8 desc[UR36][R2.64], R0 ;  /* 0x0000000002007986 */ /* 0x0001e2000c101124 */
[----:B------:R-:W-:Y:S05]  /*89f0*/  BRA `(.L_x_1311) ;  /* 0x0000000400b87947 */ /* 0x000fea0003800000 */
.L_x_1319:
[----:B------:R-:W-:-:S09]  /*8a00*/  UISETP.NE.AND UP0, UPT, UR6, 0x1c, UPT ;  /* 0x0000001c0600788c */ /* 0x000fd2000bf05270 */
[----:B------:R-:W-:Y:S05]  /*8a10*/  BRA.U !UP0, `(.L_x_1328) ;  /* 0x0000000108607547 */ /* 0x000fea000b800000 */
[----:B------:R-:W-:-:S09]  /*8a20*/  UISETP.NE.AND UP0, UPT, UR6, 0x1d, UPT ;  /* 0x0000001d0600788c */ /* 0x000fd2000bf05270 */
[----:B------:R-:W-:Y:S05]  /*8a30*/  BRA.U !UP0, `(.L_x_1329) ;  /* 0x0000000108487547 */ /* 0x000fea000b800000 */
[----:B------:R-:W-:-:S09]  /*8a40*/  UISETP.NE.AND UP0, UPT, UR6, 0x2c, UPT ;  /* 0x0000002c0600788c */ /* 0x000fd2000bf05270 */
[----:B------:R-:W-:Y:S05]  /*8a50*/  BRA.U UP0, `(.L_x_1310) ;  /* 0x0000000100bc7547 */ /* 0x000fea000b800000 */
        /* <DEDUP_REMOVED lines=16> */
.L_x_1329:
[----:B------:R-:W-:-:S06]  /*8b60*/  HADD2.F32 R4, -RZ, R0.H0_H0 ;  /* 0x20000000ff047230 */ /* 0x000fcc0000004100 */
[----:B------:R-:W0:Y:S02]  /*8b70*/  F2I.U64.TRUNC R4, R4 ;  /* 0x0000000400047311 */ /* 0x000e24000020d800 */
[----:B0-----:R0:W-:Y:S01]  /*8b80*/  STG.E.64 desc[UR36][R2.64], R4 ;  /* 0x0000000402007986 */ /* 0x0011e2000c101b24 */
[----:B------:R-:W-:Y:S05]  /*8b90*/  BRA `(.L_x_1311) ;  /* 0x0000000400507947 */ /* 0x000fea0003800000 */
.L_x_1328:
[----:B------:R-:W-:-:S04]  /*8ba0*/  HADD2.F32 R0, -RZ, R0.H0_H0 ;  /* 0x20000000ff007230 */ /* 0x000fc80000004100 */
[----:B------:R-:W0:Y:S02]  /*8bb0*/  F2I.FTZ.U32.TRUNC.NTZ R5, R0 ;  /* 0x0000000000057305 */ /* 0x000e24000021f000 */
[----:B0-----:R0:W-:Y:S01]  /*8bc0*/  STG.E desc[UR36][R2.64], R5 ;  /* 0x0000000502007986 */ /* 0x0011e2000c101924 */
[----:B------:R-:W-:Y:S05]  /*8bd0*/  BRA `(.L_x_1311) ;  /* 0x0000000400407947 */ /* 0x000fea0003800000 */
.L_x_1318:
        /* <DEDUP_REMOVED lines=11> */
.L_x_1331:
[----:B------:R-:W-:Y:S01]  /*8c90*/  HADD2.F32 R0, -RZ, R0.H0_H0 ;  /* 0x20000000ff007230 */ /* 0x000fe20000004100 */
[----:B------:R-:W-:-:S04]  /*8ca0*/  CS2R R6, SRZ ;  /* 0x0000000000067805 */ /* 0x000fc8000001ff00 */
[----:B------:R-:W-:-:S04]  /*8cb0*/  FMUL.FTZ R0, R0, 1 ;  /* 0x3f80000000007820 */ /* 0x000fc80000410000 */
[----:B------:R-:W0:Y:S02]  /*8cc0*/  F2F.F64.F32 R4, R0 ;  /* 0x0000000000047310 */ /* 0x000e240000201800 */
[----:B0-----:R0:W-:Y:S01]  /*8cd0*/  STG.E.128 desc[UR36][R2.64], R4 ;  /* 0x0000000402007986 */ /* 0x0011e2000c101d24 */
[----:B------:R-:W-:Y:S05]  /*8ce0*/  BRA `(.L_x_1311) ;  /* 0x0000000000fc7947 */ /* 0x000fea0003800000 */
.L_x_1330:
[----:B------:R-:W-:-:S09]  /*8cf0*/  UISETP.NE.AND UP0, UPT, UR6, 0xf, UPT ;  /* 0x0000000f0600788c */ /* 0x000fd2000bf05270 */
[----:B------:R-:W-:Y:S05]  /*8d00*/  BRA.U !UP0, `(.L_x_1332) ;  /* 0x0000000108e87547 */ /* 0x000fea000b800000 */
[----:B------:R-:W-:-:S09]  /*8d10*/  UISETP.NE.AND UP0, UPT, UR6, 0x17, UPT ;  /* 0x000000170600788c */ /* 0x000fd2000bf05270 */
[----:B------:R-:W-:Y:S05]  /*8d20*/  BRA.U !UP0, `(.L_x_1333) ;  /* 0x0000000108907547 */ /* 0x000fea000b800000 */
[----:B------:R-:W-:-:S09]  /*8d30*/  UISETP.NE.AND UP0, UPT, UR6, 0x18, UPT ;  /* 0x000000180600788c */ /* 0x000fd2000bf05270 */
[----:B------:R-:W-:Y:S05]  /*8d40*/  BRA.U !UP0, `(.L_x_1334) ;  /* 0x0000000108447547 */ /* 0x000fea000b800000 */
.L_x_1310:
[----:B------:R-:W-:Y:S01]  /*8d50*/  MOV R0, 0x0 ;  /* 0x0000000000007802 */ /* 0x000fe20000000f00 */
[----:B------:R-:W0:Y:S01]  /*8d60*/  LDCU.64 UR4, c[0x4][0x128] ;  /* 0x01002500ff0477ac */ /* 0x000e220008000a00 */
[----:B------:R-:W-:Y:S02]  /*8d70*/  HFMA2 R8, -RZ, RZ, 0, 6.020069122314453125e-06 ;  /* 0x00000065ff087431 */ /* 0x000fe400000001ff */
        /* <DEDUP_REMOVED lines=13> */
.L_x_1335:
[----:B------:R-:W-:Y:S05]  /*8e50*/  BRA `(.L_x_1311) ;  /* 0x0000000000a07947 */ /* 0x000fea0003800000 */
.L_x_1334:
[----:B------:R-:W-:Y:S01]  /*8e60*/  HADD2.F32 R7, -RZ, R0.H0_H0 ;  /* 0x20000000ff077230 */ /* 0x000fe20000004100 */
        /* <DEDUP_REMOVED lines=12> */
.L_x_1337:
[----:B------:R-:W-:Y:S05]  /*8f30*/  BSYNC.RECONVERGENT B0 ;  /* 0x0000000000007941 */ /* 0x000fea0003800200 */
.L_x_1336:
[----:B------:R-:W-:-:S05]  /*8f40*/  LOP3.LUT R5, R0, 0x80, R5, 0xf8, !PT ;  /* 0x0000008000057812 */ /* 0x000fca00078ef805 */
[----:B------:R3:W-:Y:S01]  /*8f50*/  STG.E.U8 desc[UR36][R2.64], R5 ;  /* 0x0000000502007986 */ /* 0x0007e2000c101124 */
[----:B------:R-:W-:Y:S05]  /*8f60*/  BRA `(.L_x_1311) ;  /* 0x00000000005c7947 */ /* 0x000fea0003800000 */
.L_x_1333:
[----:B------:R-:W-:Y:S01]  /*8f70*/  HADD2.F32 R5, -RZ, R0.H0_H0 ;  /* 0x20000000ff057230 */ /* 0x000fe20000004100 */
        /* <DEDUP_REMOVED lines=11> */
.L_x_1339:
[----:B------:R-:W-:Y:S01]  /*9030*/  IMAD.MOV.U32 R0, RZ, RZ, 0x7f ;  /* 0x0000007fff007424 */ /* 0x000fe200078e00ff */
[----:B------:R-:W-:-:S04]  /*9040*/  ISETP.GT.U32.AND P0, PT, R4, 0x7f800000, PT ;  /* 0x7f8000000400780c */ /* 0x000fc80003f04070 */
[----:B------:R-:W-:-:S09]  /*9050*/  SEL R0, R0, 0x7c, P0 ;  /* 0x0000007c00007807 */ /* 0x000fd20000000000 */
.L_x_1340:
[----:B------:R-:W-:Y:S05]  /*9060*/  BSYNC.RECONVERGENT B0 ;  /* 0x0000000000007941 */ /* 0x000fea0003800200 */
.L_x_1338:
[----:B------:R-:W-:-:S04]  /*9070*/  SHF.R.U32.HI R5, RZ, 0x18, R5 ;  /* 0x00000018ff057819 */ /* 0x000fc80000011605 */
[----:B------:R-:W-:-:S05]  /*9080*/  LOP3.LUT R5, R0, 0x80, R5, 0xf8, !PT ;  /* 0x0000008000057812 */ /* 0x000fca00078ef805 */
[----:B------:R2:W-:Y:S01]  /*9090*/  STG.E.U8 desc[UR36][R2.64], R5 ;  /* 0x0000000502007986 */ /* 0x0005e2000c101124 */
[----:B------:R-:W-:Y:S05]  /*90a0*/  BRA `(.L_x_1311) ;  /* 0x00000000000c7947 */ /* 0x000fea0003800000 */
.L_x_1332:
[----:B------:R-:W-:-:S05]  /*90b0*/  HADD2.F32 R0, -RZ, R0.H0_H0 ;  /* 0x20000000ff007230 */ /* 0x000fca0000004100 */
[----:B------:R-:W-:-:S05]  /*90c0*/  F2FP.BF16.F32.PACK_AB R0, RZ, R0 ;  /* 0x00000000ff00723e */ /* 0x000fca00000010ff */
[----:B------:R4:W-:Y:S02]  /*90d0*/  STG.E.U16 desc[UR36][R2.64], R0 ;  /* 0x0000000002007986 */ /* 0x0009e4000c101524 */
.L_x_1311:
[----:B------:R-:W-:-:S07]  /*90e0*/  IADD3 R17, PT, PT, R17, 0x80, RZ ;  /* 0x0000008011117810 */ /* 0x000fce0007ffe0ff */
.L_x_1233:
[----:B------:R-:W-:Y:S05]  /*90f0*/  BSYNC.RECONVERGENT B6 ;  /* 0x0000000000067941 */ /* 0x000fea0003800200 */
.L_x_1232:
[----:B------:R-:W5:Y:S01]  /*9100*/  LDCU UR4, c[0x0][0x380] ;  /* 0x00007000ff0477ac */ /* 0x000f620008000800 */
[----:B------:R-:W-:Y:S01]  /*9110*/  BSSY.RECONVERGENT B6, `(.L_x_1341) ;  /* 0x000047e000067945 */ /* 0x000fe20003800200 */
[----:B-----5:R-:W-:-:S13]  /*9120*/  ISETP.GE.AND P0, PT, R17, UR4, PT ;  /* 0x0000000411007c0c */ /* 0x020fda000bf06270 */
[----:B------:R-:W-:Y:S05]  /*9130*/  @P0 BRA `(.L_x_1342) ;  /* 0x0000004400ec0947 */ /* 0x000fea0003800000 */
[----:B------:R-:W5:Y:S01]  /*9140*/  LDCU UR4, c[0x0][0x388] ;  /* 0x00007100ff0477ac */ /* 0x000f620008000800 */
[----:B------:R-:W-:Y:S02]  /*9150*/  IMAD.MOV.U32 R18, RZ, RZ, RZ ;  /* 0x000000ffff127224 */ /* 0x000fe400078e00ff */
[----:B012-4-:R-:W-:Y:S02]  /*9160*/  IMAD.MOV.U32 R0, RZ, RZ, RZ ;  /* 0x000000ffff007224 */ /* 0x017fe400078e00ff */
        /* <DEDUP_REMOVED lines=8> */
[----:B---3--:R-:W-:Y:S01]  /*91f0*/  IMAD.HI.U32 R2, R17, UR4, R16 ;  /* 0x0000000411027c27 */ /* 0x008fe2000f8e0010 */
        /* <DEDUP_REMOVED lines=342> */
.L_x_1343:
[----:B------:R-:W3:Y:S01]  /*a760*/  LDCU.64 UR6, c[0x0][0x5f0] ;  /* 0x0000be00ff0677ac */ /* 0x000ee20008000a00 */
[----:B------:R-:W-:-:S04]  /*a770*/  UPRMT UR4, UR41, 0x7771, URZ ;  /* 0x0000777129047896 */ /* 0x000fc800080000ff */
[----:B------:R-:W-:Y:S01]  /*a780*/  UISETP.GT.AND UP0, UPT, UR4, 0x9, UPT ;  /* 0x000000090400788c */ /* 0x000fe2000bf04270 */
[----:B---3--:R-:W-:-:S05]  /*a790*/  IADD3 R2, P0, PT, R0, UR6, RZ ;  /* 0x0000000600027c10 */ /* 0x008fca000ff1e0ff */
        /* <DEDUP_REMOVED lines=15> */
.L_x_1347:
[----:B------:R-:W2:Y:S02]  /*a890*/  LDG.E.U8 R2, desc[UR36][R2.64] ;  /* 0x0000002402027981 */ /* 0x000ea4000c1e1100 */
[----:B--2---:R-:W-:-:S04]  /*a8a0*/  I2FP.F32.U32 R0, R2 ;  /* 0x0000000200007245 */ /* 0x004fc80000201000 */
[----:B------:R-:W-:-:S04]  /*a8b0*/  F2FP.F16.F32.PACK_AB R0, RZ, R0 ;  /* 0x00000000ff00723e */ /* 0x000fc800000000ff */
[----:B------:R-:W-:Y:S01]  /*a8c0*/  PRMT R19, R0, 0x7610, R19 ;  /* 0x0000761000137816 */ /* 0x000fe20000000013 */
[----:B------:R-:W-:Y:S06]  /*a8d0*/  BRA `(.L_x_1349) ;  /* 0x0000000c00d47947 */ /* 0x000fec0003800000 */
.L_x_1346:
        /* <DEDUP_REMOVED lines=11> */
.L_x_1351:
[----:B------:R-:W2:Y:S02]  /*a990*/  LDG.E R2, desc[UR36][R2.64] ;  /* 0x0000002402027981 */ /* 0x000ea4000c1e1900 */
[----:B--2---:R-:W-:-:S04]  /*a9a0*/  I2FP.F32.S32 R0, R2 ;  /* 0x0000000200007245 */ /* 0x004fc80000201400 */
[----:B------:R-:W-:-:S04]  /*a9b0*/  F2FP.F16.F32.PACK_AB R0, RZ, R0 ;  /* 0x00000000ff00723e */ /* 0x000fc800000000ff */
[----:B------:R-:W-:Y:S01]  /*a9c0*/  PRMT R19, R0, 0x7610, R19 ;  /* 0x0000761000137816 */ /* 0x000fe20000000013 */
[----:B------:R-:W-:Y:S06]  /*a9d0*/  BRA `(.L_x_1349) ;  /* 0x0000000c00947947 */ /* 0x000fec0003800000 */
.L_x_1350:
[----:B------:R-:W2:Y:S02]  /*a9e0*/  LDG.E.U16 R2, desc[UR36][R2.64] ;  /* 0x0000002402027981 */ /* 0x000ea4000c1e1500 */
[----:B--2---:R-:W0:Y:S02]  /*a9f0*/  I2F.S16 R0, R2 ;  /* 0x0000000200007306 */ /* 0x004e240000101400 */
[----:B0-----:R-:W-:-:S04]  /*aa00*/  F2FP.F16.F32.PACK_AB R0, RZ, R0 ;  /* 0x00000000ff00723e */ /* 0x001fc800000000ff */
[----:B------:R-:W-:Y:S01]  /*aa10*/  PRMT R19, R0, 0x7610, R19 ;  /* 0x0000761000137816 */ /* 0x000fe20000000013 */
[----:B------:R-:W-:Y:S06]  /*aa20*/  BRA `(.L_x_1349) ;  /* 0x0000000c00807947 */ /* 0x000fec0003800000 */
.L_x_1345:
        /* <DEDUP_REMOVED lines=9> */
.L_x_1353:
[----:B------:R0:W5:Y:S01]  /*aac0*/  LDG.E.U16 R19, desc[UR36][R2.64] ;  /* 0x0000002402137981 */ /* 0x000162000c1e1500 */
[----:B------:R-:W-:Y:S05]  /*aad0*/  BRA `(.L_x_1349) ;  /* 0x0000000c00547947 */ /* 0x000fea0003800000 */
.L_x_1352:
        /* <DEDUP_REMOVED lines=9> */
.L_x_1355:
[----:B------:R1:W5:Y:S01]  /*ab70*/  LDG.E.U16 R19, desc[UR36][R2.64] ;  /* 0x0000002402137981 */ /* 0x000362000c1e1500 */
[----:B------:R-:W-:Y:S05]  /*ab80*/  BRA `(.L_x_1349) ;  /* 0x0000000c00287947 */ /* 0x000fea0003800000 */
.L_x_1354:
        /* <DEDUP_REMOVED lines=13> */
.L_x_1344:
        /* <DEDUP_REMOVED lines=14> */
.L_x_1358:
        /* <DEDUP_REMOVED lines=13> */
.L_x_1357:
        /* <DEDUP_REMOVED lines=27> */
.L_x_1360:
        /* <DEDUP_REMOVED lines=14> */
.L_x_1359:
[----:B------:R-:W2:Y:S02]  /*b0a0*/  LDG.E.U16 R0, desc[UR36][R2.64] ;  /* 0x0000002402007981 */ /* 0x000ea4000c1e1500 */
[----:B--2---:R-:W-:-:S05]  /*b0b0*/  IMAD.U32 R0, R0, 0x10000, RZ ;  /* 0x0001000000007824 */ /* 0x004fca00078e00ff */
[----:B------:R-:W-:-:S04]  /*b0c0*/  F2FP.F16.F32.PACK_AB R0, RZ, R0 ;  /* 0x00000000ff00723e */ /* 0x000fc800000000ff */
[----:B------:R-:W-:Y:S01]  /*b0d0*/  PRMT R19, R0, 0x7610, R19 ;  /* 0x0000761000137816 */ /* 0x000fe20000000013 */
[----:B------:R-:W-:Y:S06]  /*b0e0*/  BRA `(.L_x_1349) ;  /* 0x0000000400d07947 */ /* 0x000fec0003800000 */
.L_x_1356:
        /* <DEDUP_REMOVED lines=13> */
.L_x_1363:
        /* <DEDUP_REMOVED lines=21> */
.L_x_1367:
[----:B------:R-:W-:Y:S05]  /*b310*/  BSYNC.RECONVERGENT B1 ;  /* 0x0000000000017941 */ /* 0x000fea0003800200 */
.L_x_1366:
[----:B------:R-:W-:Y:S01]  /*b320*/  IMAD.SHL.U32 R0, R0, 0x100000, RZ ;  /* 0x0010000000007824 */ /* 0x000fe200078e00ff */
[----:B------:R-:W-:-:S04]  /*b330*/  LEA R2, R2, 0x3b800000, 0x17 ;  /* 0x3b80000002027811 */ /* 0x000fc800078eb8ff */
[----:B------:R-:W-:-:S07]  /*b340*/  LOP3.LUT R0, R2, R0, R7, 0xfe, !PT ;  /* 0x0000000002007212 */ /* 0x000fce00078efe07 */
.L_x_1365:
[----:B------:R-:W-:Y:S05]  /*b350*/  BSYNC.RECONVERGENT B0 ;  /* 0x0000000000007941 */ /* 0x000fea0003800200 */
.L_x_1364:
[----:B------:R-:W-:-:S04]  /*b360*/  F2FP.F16.F32.PACK_AB R0, RZ, R0 ;  /* 0x00000000ff00723e */ /* 0x000fc800000000ff */
[----:B------:R-:W-:Y:S01]  /*b370*/  PRMT R19, R0, 0x7610, R19 ;  /* 0x0000761000137816 */ /* 0x000fe20000000013 */
[----:B------:R-:W-:Y:S06]  /*b380*/  BRA `(.L_x_1349) ;  /* 0x0000000400287947 */ /* 0x000fec0003800000 */
.L_x_1362:
        /* <DEDUP_REMOVED lines=21> */
.L_x_1371:
[----:B------:R-:W-:Y:S05]  /*b4e0*/  BSYNC.RECONVERGENT B1 ;  /* 0x0000000000017941 */ /* 0x000fea0003800200 */
.L_x_1370:
[----:B------:R-:W-:Y:S01]  /*b4f0*/  IMAD.SHL.U32 R0, R0, 0x200000, RZ ;  /* 0x0020000000007824 */ /* 0x000fe200078e00ff */
[----:B------:R-:W-:-:S04]  /*b500*/  LEA R2, R2, 0x37800000, 0x17 ;  /* 0x3780000002027811 */ /* 0x000fc800078eb8ff */
[----:B------:R-:W-:-:S07]  /*b510*/  LOP3.LUT R0, R2, R0, R7, 0xfe, !PT ;  /* 0x0000000002007212 */ /* 0x000fce00078efe07 */
.L_x_1369:
[----:B------:R-:W-:Y:S05]  /*b520*/  BSYNC.RECONVERGENT B0 ;  /* 0x0000000000007941 */ /* 0x000fea0003800200 */
.L_x_1368:
[----:B------:R-:W-:-:S04]  /*b530*/  F2FP.F16.F32.PACK_AB R0, RZ, R0 ;  /* 0x00000000ff00723e */ /* 0x000fc800000000ff */
[----:B------:R-:W-:Y:S01]  /*b540*/  PRMT R19, R0, 0x7610, R19 ;  /* 0x0000761000137816 */ /* 0x000fe20000000013 */
[----:B------:R-:W-:Y:S06]  /*b550*/  BRA `(.L_x_1349) ;  /* 0x0000000000b47947 */ /* 0x000fec0003800000 */
.L_x_1361:
        /* <DEDUP_REMOVED lines=14> */
.L_x_1375:
[----:B------:R-:W-:Y:S05]  /*b640*/  BSYNC.RECONVERGENT B0 ;  /* 0x0000000000007941 */ /* 0x000fea0003800200 */
.L_x_1374:
[----:B------:R-:W-:-:S04]  /*b650*/  F2FP.F16.F32.PACK_AB R0, RZ, R0 ;  /* 0x00000000ff00723e */ /* 0x000fc800000000ff */
[----:B------:R-:W-:Y:S01]  /*b660*/  PRMT R19, R0, 0x7610, R19 ;  /* 0x0000761000137816 */ /* 0x000fe20000000013 */
[----:B------:R-:W-:Y:S06]  /*b670*/  BRA `(.L_x_1349) ;  /* 0x00000000006c7947 */ /* 0x000fec0003800000 */
.L_x_1348:
        /* <DEDUP_REMOVED lines=16> */
.L_x_1376:
[----:B------:R-:W-:Y:S01]  /*b780*/  PRMT R19, RZ, 0x7610, R19 ;  /* 0x00007610ff137816 */ /* 0x000fe20000000013 */
[----:B------:R-:W-:Y:S06]  /*b790*/  BRA `(.L_x_1349) ;  /* 0x0000000000247947 */ /* 0x000fec0003800000 */
.L_x_1373:
[----:B------:R-:W2:Y:S02]  /*b7a0*/  LDG.E.64 R2, desc[UR36][R2.64] ;  /* 0x0000002402027981 */ /* 0x000ea4000c1e1b00 */
[----:B--2---:R-:W0:Y:S02]  /*b7b0*/  I2F.U64 R0, R2 ;  /* 0x0000000200007312 */ /* 0x004e240000301000 */
[----:B0-----:R-:W-:-:S04]  /*b7c0*/  F2FP.F16.F32.PACK_AB R0, RZ, R0 ;  /* 0x00000000ff00723e */ /* 0x001fc800000000ff */
[----:B------:R-:W-:Y:S01]  /*b7d0*/  PRMT R19, R0, 0x7610, R19 ;  /* 0x0000761000137816 */ /* 0x000fe20000000013 */
[----:B------:R-:W-:Y:S06]  /*b7e0*/  BRA `(.L_x_1349) ;  /* 0x0000000000107947 */ /* 0x000fec0003800000 */
.L_x_1372:
[----:B------:R-:W2:Y:S02]  /*b7f0*/  LDG.E R2, desc[UR36][R2.64] ;  /* 0x0000002402027981 */ /* 0x000ea4000c1e1900 */
[----:B--2---:R-:W-:-:S04]  /*b800*/  I2FP.F32.U32 R0, R2 ;  /* 0x0000000200007245 */ /* 0x004fc80000201000 */
[----:B------:R-:W-:-:S04]  /*b810*/  F2FP.F16.F32.PACK_AB R0, RZ, R0 ;  /* 0x00000000ff00723e */ /* 0x000fc800000000ff */
[----:B------:R-:W-:-:S07]  /*b820*/  PRMT R19, R0, 0x7610, R19 ;  /* 0x0000761000137816 */ /* 0x000fce0000000013 */
.L_x_1349:
        /* <DEDUP_REMOVED lines=18> */
.L_x_1380:
[----:B------:R-:W2:Y:S02]  /*b950*/  LDG.E.U8 R2, desc[UR36][R2.64] ;  /* 0x0000002402027981 */ /* 0x000ea4000c1e1100 */
[----:B--2---:R-:W-:-:S04]  /*b960*/  I2FP.F32.U32 R0, R2 ;  /* 0x0000000200007245 */ /* 0x004fc80000201000 */
[----:B------:R-:W-:Y:S01]  /*b970*/  F2FP.F16.F32.PACK_AB R0, RZ, R0 ;  /* 0x00000000ff00723e */ /* 0x000fe200000000ff */
[----:B------:R-:W-:Y:S06]  /*b980*/  BRA `(.L_x_1382) ;  /* 0x0000000c009c7947 */ /* 0x000fec0003800000 */
.L_x_1379:
        /* <DEDUP_REMOVED lines=10> */
.L_x_1384:
[----:B------:R-:W2:Y:S02]  /*ba30*/  LDG.E R2, desc[UR36][R2.64] ;  /* 0x0000002402027981 */ /* 0x000ea4000c1e1900 */
[----:B--2---:R-:W-:-:S04]  /*ba40*/  I2FP.F32.S32 R0, R2 ;  /* 0x0000000200007245 */ /* 0x004fc80000201400 */
[----:B------:R-:W-:Y:S01]  /*ba50*/  F2FP.F16.F32.PACK_AB R0, RZ, R0 ;  /* 0x00000000ff00723e */ /* 0x000fe200000000ff */
[----:B------:R-:W-:Y:S06]  /*ba60*/  BRA `(.L_x_1382) ;  /* 0x0000000c00647947 */ /* 0x000fec0003800000 */
.L_x_1383:
[----:B------:R-:W2:Y:S02]  /*ba70*/  LDG.E.U16 R2, desc[UR36][R2.64] ;  /* 0x0000002402027981 */ /* 0x000ea4000c1e1500 */
[----:B--2---:R-:W0:Y:S02]  /*ba80*/  I2F.S16 R0, R2 ;  /* 0x0000000200007306 */ /* 0x004e240000101400 */
[----:B0-----:R-:W-:Y:S01]  /*ba90*/  F2FP.F16.F32.PACK_AB R0, RZ, R0 ;  /* 0x00000000ff00723e */ /* 0x001fe200000000ff */
[----:B------:R-:W-:Y:S06]  /*baa0*/  BRA `(.L_x_1382) ;  /* 0x0000000c00547947 */ /* 0x000fec0003800000 */
.L_x_1378:
        /* <DEDUP_REMOVED lines=9> */
.L_x_1386:
[----:B------:R0:W5:Y:S01]  /*bb40*/  LDG.E.U16 R0, desc[UR36][R2.64] ;  /* 0x0000002402007981 */ /* 0x000162000c1e1500 */
[----:B------:R-:W-:Y:S05]  /*bb50*/  BRA `(.L_x_1382) ;  /* 0x0000000c00287947 */ /* 0x000fea0003800000 */
.L_x_1385:
        /* <DEDUP_REMOVED lines=9> */
.L_x_1388:
[----:B------:R1:W5:Y:S01]  /*bbf0*/  LDG.E.U16 R0, desc[UR36][R2.64] ;  /* 0x0000002402007981 */ /* 0x000362000c1e1500 */
[----:B------:R-:W-:Y:S05]  /*bc00*/  BRA `(.L_x_1382) ;  /* 0x0000000800fc7947 */ /* 0x000fea0003800000 */
.L_x_1387:
        /* <DEDUP_REMOVED lines=12> */
.L_x_1377:
        /* <DEDUP_REMOVED lines=13> */
.L_x_1391:
        /* <DEDUP_REMOVED lines=12> */
.L_x_1390:
        /* <DEDUP_REMOVED lines=27> */
.L_x_1393:
        /* <DEDUP_REMOVED lines=13> */
.L_x_1392:
[----:B------:R-:W2:Y:S02]  /*c0e0*/  LDG.E.U16 R0, desc[UR36][R2.64] ;  /* 0x0000002402007981 */ /* 0x000ea4000c1e1500 */
[----:B--2---:R-:W-:-:S05]  /*c0f0*/  IMAD.U32 R0, R0, 0x10000, RZ ;  /* 0x0001000000007824 */ /* 0x004fca00078e00ff */
[----:B------:R-:W-:Y:S01]  /*c100*/  F2FP.F16.F32.PACK_AB R0, RZ, R0 ;  /* 0x00000000ff00723e */ /* 0x000fe200000000ff */
[----:B------:R-:W-:Y:S06]  /*c110*/  BRA `(.L_x_1382) ;  /* 0x0000000400b87947 */ /* 0x000fec0003800000 */
.L_x_1389:
        /* <DEDUP_REMOVED lines=12> */
.L_x_1396:
        /* <DEDUP_REMOVED lines=21> */
.L_x_1400:
[----:B------:R-:W-:Y:S05]  /*c330*/  BSYNC.RECONVERGENT B1 ;  /* 0x0000000000017941 */ /* 0x000fea0003800200 */
.L_x_1399:
[----:B------:R-:W-:Y:S01]  /*c340*/  IMAD.SHL.U32 R0, R0, 0x100000, RZ ;  /* 0x0010000000007824 */ /* 0x000fe200078e00ff */
[----:B------:R-:W-:-:S04]  /*c350*/  LEA R2, R2, 0x3b800000, 0x17 ;  /* 0x3b80000002027811 */ /* 0x000fc800078eb8ff */
[----:B------:R-:W-:-:S07]  /*c360*/  LOP3.LUT R0, R2, R0, R7, 0xfe, !PT ;  /* 0x0000000002007212 */ /* 0x000fce00078efe07 */
.L_x_1398:
[----:B------:R-:W-:Y:S05]  /*c370*/  BSYNC.RECONVERGENT B0 ;  /* 0x0000000000007941 */ /* 0x000fea0003800200 */
.L_x_1397:
[----:B------:R-:W-:Y:S01]  /*c380*/  F2FP.F16.F32.PACK_AB R0, RZ, R0 ;  /* 0x00000000ff00723e */ /* 0x000fe200000000ff */
[----:B------:R-:W-:Y:S06]  /*c390*/  BRA `(.L_x_1382) ;  /* 0x0000000400187947 */ /* 0x000fec0003800000 */
.L_x_1395:
        /* <DEDUP_REMOVED lines=21> */
.L_x_1404:
[----:B------:R-:W-:Y:S05]  /*c4f0*/  BSYNC.RECONVERGENT B1 ;  /* 0x0000000000017941 */ /* 0x000fea0003800200 */
.L_x_1403:
[----:B------:R-:W-:Y:S01]  /*c500*/  IMAD.SHL.U32 R0, R0, 0x200000, RZ ;  /* 0x0020000000007824 */ /* 0x000fe200078e00ff */
[----:B------:R-:W-:-:S04]  /*c510*/  LEA R2, R2, 0x37800000, 0x17 ;  /* 0x3780000002027811 */ /* 0x000fc800078eb8ff */
[----:B------:R-:W-:-:S07]  /*c520*/  LOP3.LUT R0, R2, R0, R7, 0xfe, !PT ;  /* 0x0000000002007212 */ /* 0x000fce00078efe07 */
.L_x_1402:
[----:B------:R-:W-:Y:S05]  /*c530*/  BSYNC.RECONVERGENT B0 ;  /* 0x0000000000007941 */ /* 0x000fea0003800200 */
.L_x_1401:
[----:B------:R-:W-:Y:S01]  /*c540*/  F2FP.F16.F32.PACK_AB R0, RZ, R0 ;  /* 0x00000000ff00723e */ /* 0x000fe200000000ff */
[----:B------:R-:W-:Y:S06]  /*c550*/  BRA `(.L_x_1382) ;  /* 0x0000000000a87947 */ /* 0x000fec0003800000 */
.L_x_1394:
        /* <DEDUP_REMOVED lines=14> */
.L_x_1408:
[----:B------:R-:W-:Y:S05]  /*c640*/  BSYNC.RECONVERGENT B0 ;  /* 0x0000000000007941 */ /* 0x000fea0003800200 */
.L_x_1407:
[----:B------:R-:W-:Y:S01]  /*c650*/  F2FP.F16.F32.PACK_AB R0, RZ, R0 ;  /* 0x00000000ff00723e */ /* 0x000fe200000000ff */
[----:B------:R-:W-:Y:S06]  /*c660*/  BRA `(.L_x_1382) ;  /* 0x0000000000647947 */ /* 0x000fec0003800000 */
.L_x_1381:
[----:B------:R-:W-:Y:S01]  /*c670*/  MOV R2, 0x0 ;  /* 0x0000000000027802 */ /* 0x000fe20000000f00 */
[----:B------:R-:W0:Y:S01]  /*c680*/  LDCU.64 UR4, c[0x4][0x128] ;  /* 0x01002500ff0477ac */ /* 0x000e220008000a00 */
[----:B------:R-:W-:Y:S02]  /*c690*/  HFMA2 R8, -RZ, RZ, 0, 4.64916229248046875e-06 ;  /* 0x0000004eff087431 */ /* 0x000fe400000001ff */
        /* <DEDUP_REMOVED lines=13> */
.L_x_1409:
[----:B------:R-:W-:Y:S01]  /*c770*/  PRMT R0, RZ, 0x7610, R0 ;  /* 0x00007610ff007816 */ /* 0x000fe20000000000 */
[----:B------:R-:W-:Y:S06]  /*c780*/  BRA `(.L_x_1382) ;  /* 0x00000000001c7947 */ /* 0x000fec0003800000 */
.L_x_1406:
[----:B------:R-:W2:Y:S02]  /*c790*/  LDG.E.64 R2, desc[UR36][R2.64] ;  /* 0x0000002402027981 */ /* 0x000ea4000c1e1b00 */
[----:B--2---:R-:W0:Y:S02]  /*c7a0*/  I2F.U64 R0, R2 ;  /* 0x0000000200007312 */ /* 0x004e240000301000 */
[----:B0-----:R-:W-:Y:S01]  /*c7b0*/  F2FP.F16.F32.PACK_AB R0, RZ, R0 ;  /* 0x00000000ff00723e */ /* 0x001fe200000000ff */
[----:B------:R-:W-:Y:S06]  /*c7c0*/  BRA `(.L_x_1382) ;  /* 0x00000000000c7947 */ /* 0x000fec0003800000 */
.L_x_1405:
[----:B------:R-:W2:Y:S02]  /*c7d0*/  LDG.E R2, desc[UR36][R2.64] ;  /* 0x0000002402027981 */ /* 0x000ea4000c1e1900 */
[----:B--2---:R-:W-:-:S04]  /*c7e0*/  I2FP.F32.U32 R0, R2 ;  /* 0x0000000200007245 */ /* 0x004fc80000201000 */
[----:B------:R-:W-:-:S07]  /*c7f0*/  F2FP.F16.F32.PACK_AB R0, RZ, R0 ;  /* 0x00000000ff00723e */ /* 0x000fce00000000ff */
.L_x_1382:
        /* <DEDUP_REMOVED lines=13> */
.L_x_1410:
        /* <DEDUP_REMOVED lines=12> */
.L_x_1413:
[----:B------:R-:W2:Y:S02]  /*c990*/  LDCU UR4, c[0x0][0x604] ;  /* 0x0000c080ff0477ac */ /* 0x000ea40008000800 */
[----:B--2---:R-:W-:-:S07]  /*c9a0*/  FMUL.FTZ R0, R19, UR4 ;  /* 0x0000000413007c20 */ /* 0x004fce0008410000 */
.L_x_1414:
[----:B------:R-:W-:Y:S05]  /*c9b0*/  BSYNC.RECONVERGENT B0 ;  /* 0x0000000000007941 */ /* 0x000fea0003800200 */
.L_x_1412:
[----:B------:R-:W-:-:S07]  /*c9c0*/  F2FP.F16.F32.PACK_AB R0, RZ, R0 ;  /* 0x00000000ff00723e */ /* 0x000fce00000000ff */
.L_x_1411:
        /* <DEDUP_REMOVED lines=18> */
.L_x_1418:
[----:B------:R-:W-:-:S06]  /*caf0*/  HADD2.F32 R5, -RZ, R0.H0_H0 ;  /* 0x20000000ff057230 */ /* 0x000fcc0000004100 */
[----:B------:R-:W0:Y:S02]  /*cb00*/  F2I.S64.TRUNC R4, R5 ;  /* 0x0000000500047311 */ /* 0x000e24000020d900 */
[----:B0-----:R0:W-:Y:S01]  /*cb10*/  STG.E.U8 desc[UR36][R2.64], R4 ;  /* 0x0000000402007986 */ /* 0x0011e2000c101124 */
[----:B------:R-:W-:Y:S05]  /*cb20*/  BRA `(.L_x_1420) ;  /* 0x0000000c006c7947 */ /* 0x000fea0003800000 */
.L_x_1417:
        /* <DEDUP_REMOVED lines=10> */
.L_x_1422:
[----:B------:R-:W-:-:S04]  /*cbd0*/  HADD2.F32 R0, -RZ, R0.H0_H0 ;  /* 0x20000000ff007230 */ /* 0x000fc80000004100 */
[----:B------:R-:W0:Y:S02]  /*cbe0*/  F2I.FTZ.TRUNC.NTZ R5, R0 ;  /* 0x0000000000057305 */ /* 0x000e24000021f100 */
[----:B0-----:R0:W-:Y:S01]  /*cbf0*/  STG.E desc[UR36][R2.64], R5 ;  /* 0x0000000502007986 */ /* 0x0011e2000c101924 */
[----:B------:R-:W-:Y:S05]  /*cc00*/  BRA `(.L_x_1420) ;  /* 0x0000000c00347947 */ /* 0x000fea0003800000 */
.L_x_1421:
[----:B------:R-:W-:-:S04]  /*cc10*/  HADD2.F32 R0, -RZ, R0.H0_H0 ;  /* 0x20000000ff007230 */ /* 0x000fc80000004100 */
[----:B------:R-:W0:Y:S02]  /*cc20*/  F2I.FTZ.TRUNC.NTZ R5, R0 ;  /* 0x0000000000057305 */ /* 0x000e24000021f100 */
[----:B0-----:R0:W-:Y:S01]  /*cc30*/  STG.E.U16 desc[UR36][R2.64], R5 ;  /* 0x0000000502007986 */ /* 0x0011e2000c101524 */
[----:B------:R-:W-:Y:S05]  /*cc40*/  BRA `(.L_x_1420) ;  /* 0x0000000c00247947 */ /* 0x000fea0003800000 */
.L_x_1416:
        /* <DEDUP_REMOVED lines=9> */
.L_x_1424:
[----:B------:R0:W-:Y:S01]  /*cce0*/  STG.E.U16 desc[UR36][R2.64], R0 ;  /* 0x0000000002007986 */ /* 0x0001e2000c101524 */
[----:B------:R-:W-:Y:S05]  /*ccf0*/  BRA `(.L_x_1420) ;  /* 0x0000000800f87947 */ /* 0x000fea0003800000 */
.L_x_1423:
[----:B------:R-:W-:-:S09]  /*cd00*/  UISETP.NE.AND UP0, UPT, UR6, 0x7, UPT ;  /* 0x000000070600788c */ /* 0x000fd2000bf05270 */
[----:B------:R-:W-:Y:S05]  /*cd10*/  BRA.U !UP0, `(.L_x_1425) ;  /* 0x0000000108347547 */ /* 0x000fea000b800000 */
[----:B------:R-:W-:-:S09]  /*cd20*/  UISETP.NE.AND UP0, UPT, UR6, 0x8, UPT ;  /* 0x000000080600788c */ /* 0x000fd2000bf05270 */
[----:B------:R-:W-:Y:S05]  /*cd30*/  BRA.U !UP0, `(.L_x_1426) ;  /* 0x0000000108187547 */ /* 0x000fea000b800000 */
[----:B------:R-:W-:-:S09]  /*cd40*/  UISETP.NE.AND UP0, UPT, UR6, 0x9, UPT ;  /* 0x000000090600788c */ /* 0x000fd2000bf05270 */
[----:B------:R-:W-:Y:S05]  /*cd50*/  BRA.U UP0, `(.L_x_1419) ;  /* 0x0000000500fc7547 */ /* 0x000fea000b800000 */
[----:B------:R-:W-:Y:S01]  /*cd60*/  HADD2.F32 R4, -RZ, R0.H0_H0 ;  /* 0x20000000ff047230 */ /* 0x000fe20000004100 */
[----:B------:R-:W-:-:S05]  /*cd70*/  MOV R5, RZ ;  /* 0x000000ff00057202 */ /* 0x000fca0000000f00 */
[----:B------:R3:W-:Y:S01]  /*cd80*/  STG.E.64 desc[UR36][R2.64], R4 ;  /* 0x0000000402007986 */ /* 0x0007e2000c101b24 */
[----:B------:R-:W-:Y:S05]  /*cd90*/  BRA `(.L_x_1420) ;  /* 0x0000000800d07947 */ /* 0x000fea0003800000 */
.L_x_1426:
[----:B------:R-:W-:-:S05]  /*cda0*/  HADD2.F32 R0, -RZ, R0.H0_H0 ;  /* 0x20000000ff007230 */ /* 0x000fca0000004100 */
[----:B------:R-:W-:-:S04]  /*cdb0*/  F2FP.F16.F32.PACK_AB R0, RZ, R0 ;  /* 0x00000000ff00723e */ /* 0x000fc800000000ff */
[----:B------:R-:W-:-:S05]  /*cdc0*/  PRMT R0, R0, 0x5410, RZ ;  /* 0x0000541000007816 */ /* 0x000fca00000000ff */
[----:B------:R2:W-:Y:S01]  /*cdd0*/  STG.E desc[UR36][R2.64], R0 ;  /* 0x0000000002007986 */ /* 0x0005e2000c101924 */
[----:B------:R-:W-:Y:S05]  /*cde0*/  BRA `(.L_x_1420) ;  /* 0x0000000800bc7947 */ /* 0x000fea0003800000 */
.L_x_1425:
[----:B------:R-:W-:-:S05]  /*cdf0*/  HADD2.F32 R4, -RZ, R0.H0_H0 ;  /* 0x20000000ff047230 */ /* 0x000fca0000004100 */
[----:B------:R-:W-:-:S06]  /*ce00*/  FMUL.FTZ R4, R4, 1 ;  /* 0x3f80000004047820 */ /* 0x000fcc0000410000 */
[----:B------:R-:W0:Y:S02]  /*ce10*/  F2F.F64.F32 R4, R4 ;  /* 0x0000000400047310 */ /* 0x000e240000201800 */
[----:B0-----:R4:W-:Y:S01]  /*ce20*/  STG.E.64 desc[UR36][R2.64], R4 ;  /* 0x0000000402007986 */ /* 0x0019e2000c101b24 */
[----:B------:R-:W-:Y:S05]  /*ce30*/  BRA `(.L_x_1420) ;  /* 0x0000000800a87947 */ /* 0x000fea0003800000 */
.L_x_1415:
        /* <DEDUP_REMOVED lines=14> */
.L_x_1430:
        /* <DEDUP_REMOVED lines=18> */
.L_x_1433:
[----:B------:R-:W-:-:S04]  /*d040*/  SHF.R.U32.HI R5, RZ, 0x18, R5 ;  /* 0x00000018ff057819 */ /* 0x000fc80000011605 */
[----:B------:R-:W-:-:S07]  /*d050*/  LOP3.LUT R0, R0, 0x80, R5, 0xf8, !PT ;  /* 0x0000008000007812 */ /* 0x000fce00078ef805 */
.L_x_1432:
[----:B------:R-:W-:Y:S05]  /*d060*/  BSYNC.RECONVERGENT B0 ;  /* 0x0000000000007941 */ /* 0x000fea0003800200 */
.L_x_1431:
[----:B------:R0:W-:Y:S01]  /*d070*/  STG.E.U8 desc[UR36][R2.64], R0 ;  /* 0x0000000002007986 */ /* 0x0001e2000c101124 */
[----:B------:R-:W-:Y:S05]  /*d080*/  BRA `(.L_x_1420) ;  /* 0x0000000800147947 */ /* 0x000fea0003800000 */
.L_x_1429:
        /* <DEDUP_REMOVED lines=18> */
.L_x_1436:
[----:B------:R-:W-:-:S04]  /*d1b0*/  SHF.R.U32.HI R5, RZ, 0x18, R5 ;  /* 0x00000018ff057819 */ /* 0x000fc80000011605 */
[----:B------:R-:W-:-:S07]  /*d1c0*/  LOP3.LUT R0, R0, 0x80, R5, 0xf8, !PT ;  /* 0x0000008000007812 */ /* 0x000fce00078ef805 */
.L_x_1435:
[----:B------:R-:W-:Y:S05]  /*d1d0*/  BSYNC.RECONVERGENT B0 ;  /* 0x0000000000007941 */ /* 0x000fea0003800200 */
.L_x_1434:
[----:B------:R0:W-:Y:S01]  /*d1e0*/  STG.E.U8 desc[UR36][R2.64], R0 ;  /* 0x0000000002007986 */ /* 0x0001e2000c101124 */
[----:B------:R-:W-:Y:S05]  /*d1f0*/  BRA `(.L_x_1420) ;  /* 0x0000000400b87947 */ /* 0x000fea0003800000 */
.L_x_1428:
        /* <DEDUP_REMOVED lines=22> */
.L_x_1438:
[----:B------:R-:W-:-:S06]  /*d360*/  HADD2.F32 R4, -RZ, R0.H0_H0 ;  /* 0x20000000ff047230 */ /* 0x000fcc0000004100 */
[----:B------:R-:W0:Y:S02]  /*d370*/  F2I.U64.TRUNC R4, R4 ;  /* 0x0000000400047311 */ /* 0x000e24000020d800 */
[----:B0-----:R0:W-:Y:S01]  /*d380*/  STG.E.64 desc[UR36][R2.64], R4 ;  /* 0x0000000402007986 */ /* 0x0011e2000c101b24 */
[----:B------:R-:W-:Y:S05]  /*d390*/  BRA `(.L_x_1420) ;  /* 0x0000000400507947 */ /* 0x000fea0003800000 */
.L_x_1437:
[----:B------:R-:W-:-:S04]  /*d3a0*/  HADD2.F32 R0, -RZ, R0.H0_H0 ;  /* 0x20000000ff007230 */ /* 0x000fc80000004100 */
[----:B------:R-:W0:Y:S02]  /*d3b0*/  F2I.FTZ.U32.TRUNC.NTZ R5, R0 ;  /* 0x0000000000057305 */ /* 0x000e24000021f000 */
[----:B0-----:R0:W-:Y:S01]  /*d3c0*/  STG.E desc[UR36][R2.64], R5 ;  /* 0x0000000502007986 */ /* 0x0011e2000c101924 */
[----:B------:R-:W-:Y:S05]  /*d3d0*/  BRA `(.L_x_1420) ;  /* 0x0000000400407947 */ /* 0x000fea0003800000 */
.L_x_1427:
        /* <DEDUP_REMOVED lines=11> */
.L_x_1440:
[----:B------:R-:W-:Y:S01]  /*d490*/  HADD2.F32 R0, -RZ, R0.H0_H0 ;  /* 0x20000000ff007230 */ /* 0x000fe20000004100 */
[----:B------:R-:W-:-:S04]  /*d4a0*/  CS2R R6, SRZ ;  /* 0x0000000000067805 */ /* 0x000fc8000001ff00 */
[----:B------:R-:W-:-:S04]  /*d4b0*/  FMUL.FTZ R0, R0, 1 ;  /* 0x3f80000000007820 */ /* 0x000fc80000410000 */
[----:B------:R-:W0:Y:S02]  /*d4c0*/  F2F.F64.F32 R4, R0 ;  /* 0x0000000000047310 */ /* 0x000e240000201800 */
[----:B0-----:R0:W-:Y:S01]  /*d4d0*/  STG.E.128 desc[UR36][R2.64], R4 ;  /* 0x0000000402007986 */ /* 0x0011e2000c101d24 */
[----:B------:R-:W-:Y:S05]  /*d4e0*/  BRA `(.L_x_1420) ;  /* 0x0000000000fc7947 */ /* 0x000fea0003800000 */
.L_x_1439:
[----:B------:R-:W-:-:S09]  /*d4f0*/  UISETP.NE.AND UP0, UPT, UR6, 0xf, UPT ;  /* 0x0000000f0600788c */ /* 0x000fd2000bf05270 */
[----:B------:R-:W-:Y:S05]  /*d500*/  BRA.U !UP0, `(.L_x_1441) ;  /* 0x0000000108e87547 */ /* 0x000fea000b800000 */
[----:B------:R-:W-:-:S09]  /*d510*/  UISETP.NE.AND UP0, UPT, UR6, 0x17, UPT ;  /* 0x000000170600788c */ /* 0x000fd2000bf05270 */
[----:B------:R-:W-:Y:S05]  /*d520*/  BRA.U !UP0, `(.L_x_1442) ;  /* 0x0000000108907547 */ /* 0x000fea000b800000 */
[----:B------:R-:W-:-:S09]  /*d530*/  UISETP.NE.AND UP0, UPT, UR6, 0x18, UPT ;  /* 0x000000180600788c */ /* 0x000fd2000bf05270 */
[----:B------:R-:W-:Y:S05]  /*d540*/  BRA.U !UP0, `(.L_x_1443) ;  /* 0x0000000108447547 */ /* 0x000fea000b800000 */
.L_x_1419:
        /* <DEDUP_REMOVED lines=16> */
.L_x_1444:
[----:B------:R-:W-:Y:S05]  /*d650*/  BRA `(.L_x_1420) ;  /* 0x0000000000a07947 */ /* 0x000fea0003800000 */
.L_x_1443:
        /* <DEDUP_REMOVED lines=13> */
.L_x_1446:
[----:B------:R-:W-:Y:S05]  /*d730*/  BSYNC.RECONVERGENT B0 ;  /* 0x0000000000007941 */ /* 0x000fea0003800200 */
.L_x_1445:
[----:B------:R-:W-:-:S05]  /*d740*/  LOP3.LUT R5, R0, 0x80, R5, 0xf8, !PT ;  /* 0x0000008000057812 */ /* 0x000fca00078ef805 */
[----:B------:R0:W-:Y:S01]  /*d750*/  STG.E.U8 desc[UR36][R2.64], R5 ;  /* 0x0000000502007986 */ /* 0x0001e2000c101124 */
[----:B------:R-:W-:Y:S05]  /*d760*/  BRA `(.L_x_1420) ;  /* 0x00000000005c7947 */ /* 0x000fea0003800000 */
.L_x_1442:
        /* <DEDUP_REMOVED lines=12> */
.L_x_1448:
[----:B------:R-:W-:Y:S01]  /*d830*/  IMAD.MOV.U32 R0, RZ, RZ, 0x7f ;  /* 0x0000007fff007424 */ /* 0x000fe200078e00ff */
[----:B------:R-:W-:-:S04]  /*d840*/  ISETP.GT.U32.AND P0, PT, R4, 0x7f800000, PT ;  /* 0x7f8000000400780c */ /* 0x000fc80003f04070 */
[----:B------:R-:W-:-:S09]  /*d850*/  SEL R0, R0, 0x7c, P0 ;  /* 0x0000007c00007807 */ /* 0x000fd20000000000 */
.L_x_1449:
[----:B------:R-:W-:Y:S05]  /*d860*/  BSYNC.RECONVERGENT B0 ;  /* 0x0000000000007941 */ /* 0x000fea0003800200 */
.L_x_1447:
[----:B------:R-:W-:-:S04]  /*d870*/  SHF.R.U32.HI R5, RZ, 0x18, R5 ;  /* 0x00000018ff057819 */ /* 0x000fc80000011605 */
[----:B------:R-:W-:-:S05]  /*d880*/  LOP3.LUT R5, R0, 0x80, R5, 0xf8, !PT ;  /* 0x0000008000057812 */ /* 0x000fca00078ef805 */
[----:B------:R0:W-:Y:S01]  /*d890*/  STG.E.U8 desc[UR36][R2.64], R5 ;  /* 0x0000000502007986 */ /* 0x0001e2000c101124 */
[----:B------:R-:W-:Y:S05]  /*d8a0*/  BRA `(.L_x_1420) ;  /* 0x00000000000c7947 */ /* 0x000fea0003800000 */
.L_x_1441:
[----:B------:R-:W-:-:S05]  /*d8b0*/  HADD2.F32 R0, -RZ, R0.H0_H0 ;  /* 0x20000000ff007230 */ /* 0x000fca0000004100 */
[----:B------:R-:W-:-:S05]  /*d8c0*/  F2FP.BF16.F32.PACK_AB R0, RZ, R0 ;  /* 0x00000000ff00723e */ /* 0x000fca00000010ff */
[----:B------:R0:W-:Y:S02]  /*d8d0*/  STG.E.U16 desc[UR36][R2.64], R0 ;  /* 0x0000000002007986 */ /* 0x0001e4000c101524 */
.L_x_1420:
[----:B------:R-:W-:-:S07]  /*d8e0*/  IADD3 R17, PT, PT, R17, 0x80, RZ ;  /* 0x0000008011117810 */ /* 0x000fce0007ffe0ff */
.L_x_1342:
[----:B------:R-:W-:Y:S05]  /*d8f0*/  BSYNC.RECONVERGENT B6 ;  /* 0x0000000000067941 */ /* 0x000fea0003800200 */
.L_x_1341:
[----:B------:R-:W5:Y:S02]  /*d900*/  LDCU UR4, c[0x0][0x380] ;  /* 0x00007000ff0477ac */ /* 0x000f640008000800 */
[----:B-----5:R-:W-:-:S13]  /*d910*/  ISETP.GE.AND P0, PT, R17, UR4, PT ;  /* 0x0000000411007c0c */ /* 0x020fda000bf06270 */
[----:B------:R-:W-:Y:S05]  /*d920*/  @P0 EXIT ;  /* 0x000000000000094d */ /* 0x000fea0003800000 */
[----:B------:R-:W5:Y:S01]  /*d930*/  LDCU UR4, c[0x0][0x388] ;  /* 0x00007100ff0477ac */ /* 0x000f620008000800 */
[----:B------:R-:W-:Y:S02]  /*d940*/  IMAD.MOV.U32 R18, RZ, RZ, RZ ;  /* 0x000000ffff127224 */ /* 0x000fe400078e00ff */
[----:B012-4-:R-:W-:Y:S02]  /*d950*/  IMAD.MOV.U32 R0, RZ, RZ, RZ ;  /* 0x000000ffff007224 */ /* 0x017fe400078e00ff */
[----:B------:R-:W-:Y:S01]  /*d960*/  IMAD.MOV.U32 R16, RZ, RZ, RZ ;  /* 0x000000ffff107224 */ /* 0x000fe200078e00ff */
[----:B-----5:R-:W-:-:S09]  /*d970*/  UISETP.NE.AND UP0, UPT, UR4, URZ, UPT ;  /* 0x000000ff0400728c */ /* 0x020fd2000bf05270 */
[----:B------:R-:W-:Y:S05]  /*d980*/  BRA.U !UP0, `(.L_x_1450) ;  /* 0x0000001508707547 */ /* 0x000fea000b800000 */
[----:B------:R-:W3:Y:S01]  /*d990*/  LDCU.64 UR4, c[0x0][0x390] ;  /* 0x00007200ff0477ac */ /* 0x000ee20008000a00 */
[----:B------:R-:W-:Y:S01]  /*d9a0*/  MOV R16, RZ ;  /* 0x000000ff00107202 */ /* 0x000fe20000000f00 */
[----:B------:R-:W0:Y:S01]  /*d9b0*/  LDCU UR6, c[0x0][0x38c] ;  /* 0x00007180ff0677ac */ /* 0x000e220008000800 */
[----:B------:R-:W1:Y:S01]  /*d9c0*/  LDCU.64 UR8, c[0x0][0x4b8] ;  /* 0x00009700ff0877ac */ /* 0x000e620008000a00 */
[----:B------:R-:W-:Y:S02]  /*d9d0*/  UISETP.NE.AND UP0, UPT, UR39, URZ, UPT ;  /* 0x000000ff2700728c */ /* 0x000fe4000bf05270 */
[----:B---3--:R-:W-:Y:S01]  /*d9e0*/  IMAD.HI.U32 R2, R17, UR4, R16 ;  /* 0x0000000411027c27 */ /* 0x008fe2000f8e0010 */
        /* <DEDUP_REMOVED lines=342> */
.L_x_1450:
[----:B------:R-:W0:Y:S01]  /*ef50*/  LDCU.64 UR6, c[0x0][0x5e8] ;  /* 0x0000bd00ff0677ac */ /* 0x000e220008000a00 */
[----:B------:R-:W3:Y:S01]  /*ef60*/  LDCU.64 UR8, c[0x0][0x5f0] ;  /* 0x0000be00ff0877ac */ /* 0x000ee20008000a00 */
[----:B------:R-:W-:-:S04]  /*ef70*/  UPRMT UR4, UR41, 0x7771, URZ ;  /* 0x0000777129047896 */ /* 0x000fc800080000ff */
[----:B------:R-:W-:Y:S01]  /*ef80*/  UISETP.GT.AND UP0, UPT, UR4, 0x9, UPT ;  /* 0x000000090400788c */ /* 0x000fe2000bf04270 */
[----:B0-----:R-:W-:Y:S02]  /*ef90*/  IADD3 R16, P0, PT, R16, UR6, RZ ;  /* 0x0000000610107c10 */ /* 0x001fe4000ff1e0ff */
[----:B---3--:R-:W-:-:S03]  /*efa0*/  IADD3 R2, P1, PT, R0, UR8, RZ ;  /* 0x0000000800027c10 */ /* 0x008fc6000ff3e0ff */
[----:B------:R-:W-:Y:S02]  /*efb0*/  IMAD.X R17, RZ, RZ, UR7, P0 ;  /* 0x00000007ff117e24 */ /* 0x000fe400080e06ff */
[----:B------:R-:W-:Y:S01]  /*efc0*/  IMAD.X R3, RZ, RZ, UR9, P1 ;  /* 0x00000009ff037e24 */ /* 0x000fe200088e06ff */
        /* <DEDUP_REMOVED lines=14> */
.L_x_1454:
[----:B------:R-:W2:Y:S02]  /*f0b0*/  LDG.E.U8 R2, desc[UR36][R2.64] ;  /* 0x0000002402027981 */ /* 0x000ea4000c1e1100 */
[----:B--2---:R-:W-:-:S04]  /*f0c0*/  I2FP.F32.U32 R0, R2 ;  /* 0x0000000200007245 */ /* 0x004fc80000201000 */
[----:B------:R-:W-:-:S04]  /*f0d0*/  F2FP.F16.F32.PACK_AB R0, RZ, R0 ;  /* 0x00000000ff00723e */ /* 0x000fc800000000ff */
[----:B------:R-:W-:Y:S01]  /*f0e0*/  PRMT R19, R0, 0x7610, R19 ;  /* 0x0000761000137816 */ /* 0x000fe20000000013 */
[----:B------:R-:W-:Y:S06]  /*f0f0*/  BRA `(.L_x_1456) ;  /* 0x0000000c00d47947 */ /* 0x000fec0003800000 */
.L_x_1453:
        /* <DEDUP_REMOVED lines=11> */
.L_x_1458:
[----:B------:R-:W2:Y:S02]  /*f1b0*/  LDG.E R2, desc[UR36][R2.64] ;  /* 0x0000002402027981 */ /* 0x000ea4000c1e1900 */
[----:B--2---:R-:W-:-:S04]  /*f1c0*/  I2FP.F32.S32 R0, R2 ;  /* 0x0000000200007245 */ /* 0x004fc80000201400 */
[----:B------:R-:W-:-:S04]  /*f1d0*/  F2FP.F16.F32.PACK_AB R0, RZ, R0 ;  /* 0x00000000ff00723e */ /* 0x000fc800000000ff */
[----:B------:R-:W-:Y:S01]  /*f1e0*/  PRMT R19, R0, 0x7610, R19 ;  /* 0x0000761000137816 */ /* 0x000fe20000000013 */
[----:B------:R-:W-:Y:S06]  /*f1f0*/  BRA `(.L_x_1456) ;  /* 0x0000000c00947947 */ /* 0x000fec0003800000 */
.L_x_1457:
[----:B------:R-:W2:Y:S02]  /*f200*/  LDG.E.U16 R2, desc[UR36][R2.64] ;  /* 0x0000002402027981 */ /* 0x000ea4000c1e1500 */
[----:B--2---:R-:W0:Y:S02]  /*f210*/  I2F.S16 R0, R2 ;  /* 0x0000000200007306 */ /* 0x004e240000101400 */
[----:B0-----:R-:W-:-:S04]  /*f220*/  F2FP.F16.F32.PACK_AB R0, RZ, R0 ;  /* 0x00000000ff00723e */ /* 0x001fc800000000ff */
[----:B------:R-:W-:Y:S01]  /*f230*/  PRMT R19, R0, 0x7610, R19 ;  /* 0x0000761000137816 */ /* 0x000fe20000000013 */
[----:B------:R-:W-:Y:S06]  /*f240*/  BRA `(.L_x_1456) ;  /* 0x0000000c00807947 */ /* 0x000fec0003800000 */
.L_x_1452:
        /* <DEDUP_REMOVED lines=9> */
.L_x_1460:
[----:B------:R1:W5:Y:S01]  /*f2e0*/  LDG.E.U16 R19, desc[UR36][R2.64] ;  /* 0x0000002402137981 */ /* 0x000362000c1e1500 */
[----:B------:R-:W-:Y:S05]  /*f2f0*/  BRA `(.L_x_1456) ;  /* 0x0000000c00547947 */ /* 0x000fea0003800000 */
.L_x_1459:
        /* <DEDUP_REMOVED lines=9> */
.L_x_1462:
[----:B------:R0:W5:Y:S01]  /*f390*/  LDG.E.U16 R19, desc[UR36][R2.64] ;  /* 0x0000002402137981 */ /* 0x000162000c1e1500 */
[----:B------:R-:W-:Y:S05]  /*f3a0*/  BRA `(.L_x_1456) ;  /* 0x0000000c00287947 */ /* 0x000fea0003800000 */
.L_x_1461:
        /* <DEDUP_REMOVED lines=13> */
.L_x_1451:
        /* <DEDUP_REMOVED lines=14> */
.L_x_1465:
        /* <DEDUP_REMOVED lines=13> */
.L_x_1464:
        /* <DEDUP_REMOVED lines=27> */
.L_x_1467:
        /* <DEDUP_REMOVED lines=14> */
.L_x_1466:
[----:B------:R-:W2:Y:S02]  /*f8c0*/  LDG.E.U16 R0, desc[UR36][R2.64] ;  /* 0x0000002402007981 */ /* 0x000ea4000c1e1500 */
[----:B--2---:R-:W-:-:S05]  /*f8d0*/  IMAD.U32 R0, R0, 0x10000, RZ ;  /* 0x0001000000007824 */ /* 0x004fca00078e00ff */
[----:B------:R-:W-:-:S04]  /*f8e0*/  F2FP.F16.F32.PACK_AB R0, RZ, R0 ;  /* 0x00000000ff00723e */ /* 0x000fc800000000ff */
[----:B------:R-:W-:Y:S01]  /*f8f0*/  PRMT R19, R0, 0x7610, R19 ;  /* 0x0000761000137816 */ /* 0x000fe20000000013 */
[----:B------:R-:W-:Y:S06]  /*f900*/  BRA `(.L_x_1456) ;  /* 0x0000000400d07947 */ /* 0x000fec0003800000 */
.L_x_1463:
        /* <DEDUP_REMOVED lines=13> */
.L_x_1470:
        /* <DEDUP_REMOVED lines=21> */
.L_x_1474:
[----:B------:R-:W-:Y:S05]  /*fb30*/  BSYNC.RECONVERGENT B1 ;  /* 0x0000000000017941 */ /* 0x000fea0003800200 */
.L_x_1473:
[----:B------:R-:W-:Y:S01]  /*fb40*/  IMAD.SHL.U32 R0, R0, 0x100000, RZ ;  /* 0x0010000000007824 */ /* 0x000fe200078e00ff */
[----:B------:R-:W-:-:S04]  /*fb50*/  LEA R2, R2, 0x3b800000, 0x17 ;  /* 0x3b80000002027811 */ /* 0x000fc800078eb8ff */
[----:B------:R-:W-:-:S07]  /*fb60*/  LOP3.LUT R0, R2, R0, R7, 0xfe, !PT ;  /* 0x0000000002007212 */ /* 0x000fce00078efe07 */
.L_x_1472:
[----:B------:R-:W-:Y:S05]  /*fb70*/  BSYNC.RECONVERGENT B0 ;  /* 0x0000000000007941 */ /* 0x000fea0003800200 */
.L_x_1471:
[----:B------:R-:W-:-:S04]  /*fb80*/  F2FP.F16.F32.PACK_AB R0, RZ, R0 ;  /* 0x00000000ff00723e */ /* 0x000fc800000000ff */
[----:B------:R-:W-:Y:S01]  /*fb90*/  PRMT R19, R0, 0x7610, R19 ;  /* 0x0000761000137816 */ /* 0x000fe20000000013 */
[----:B------:R-:W-:Y:S06]  /*fba0*/  BRA `(.L_x_1456) ;  /* 0x0000000400287947 */ /* 0x000fec0003800000 */
.L_x_1469:
        /* <DEDUP_REMOVED lines=21> */
.L_x_1478:
[----:B------:R-:W-:Y:S05]  /*fd00*/  BSYNC.RECONVERGENT B1 ;  /* 0x0000000000017941 */ /* 0x000fea0003800200 */
.L_x_1477:
[----:B------:R-:W-:Y:S01]  /*fd10*/  IMAD.SHL.U32 R0, R0, 0x200000, RZ ;  /* 0x0020000000007824 */ /* 0x000fe200078e00ff */
[----:B------:R-:W-:-:S04]  /*fd20*/  LEA R2, R2, 0x37800000, 0x17 ;  /* 0x3780000002027811 */ /* 0x000fc800078eb8ff */
[----:B------:R-:W-:-:S07]  /*fd30*/  LOP3.LUT R0, R2, R0, R7, 0xfe, !PT ;  /* 0x0000000002007212 */ /* 0x000fce00078efe07 */
.L_x_1476:
[----:B------:R-:W-:Y:S05]  /*fd40*/  BSYNC.RECONVERGENT B0 ;  /* 0x0000000000007941 */ /* 0x000fea0003800200 */
.L_x_1475:
[----:B------:R-:W-:-:S04]  /*fd50*/  F2FP.F16.F32.PACK_AB R0, RZ, R0 ;  /* 0x00000000ff00723e */ /* 0x000fc800000000ff */
[----:B------:R-:W-:Y:S01]  /*fd60*/  PRMT R19, R0, 0x7610, R19 ;  /* 0x0000761000137816 */ /* 0x000fe20000000013 */
[----:B------:R-:W-:Y:S06]  /*fd70*/  BRA `(.L_x_1456) ;  /* 0x0000000000b47947 */ /* 0x000fec0003800000 */
.L_x_1468:
        /* <DEDUP_REMOVED lines=8> */
[----:B------:R-:W-:Y:S01]  /*fe00*/  HFMA2 R0, -RZ, RZ, 3.814697265625e-06, 0 ;  /* 0x00400000ff007431 */ /* 0x000fe200000001ff */
[----:B--2---:R-:W-:-:S13]  /*fe10*/  ISETP.NE.AND P0, PT, R2, RZ, PT ;  /* 0x000000ff0200720c */ /* 0x004fda0003f05270 */
[----:B------:R-:W-:Y:S05]  /*fe20*/  @!P0 BRA `(.L_x_1482) ;  /* 0x00000000000c8947 */ /* 0x000fea0003800000 */
[----:B------:R-:W-:-:S13]  /*fe30*/  ISETP.NE.AND P0, PT, R2, 0xff, PT ;  /* 0x000000ff0200780c */ /* 0x000fda0003f05270 */
[----:B------:R-:W-:Y:S02]  /*fe40*/  @!P0 IMAD.MOV.U32 R0, RZ, RZ, 0x7f800001 ;  /* 0x7f800001ff008424 */ /* 0x000fe400078e00ff */
[----:B------:R-:W-:-:S07]  /*fe50*/  @P0 IMAD.SHL.U32 R0, R2, 0x800000, RZ ;  /* 0x0080000002000824 */ /* 0x000fce00078e00ff */
.L_x_1482:
[----:B------:R-:W-:Y:S05]  /*fe60*/  BSYNC.RECONVERGENT B0 ;  /* 0x0000000000007941 */ /* 0x000fea0003800200 */
.L_x_1481:
[----:B------:R-:W-:-:S04]  /*fe70*/  F2FP.F16.F32.PACK_AB R0, RZ, R0 ;  /* 0x00000000ff00723e */ /* 0x000fc800000000ff */
[----:B------:R-:W-:Y:S01]  /*fe80*/  PRMT R19, R0, 0x7610, R19 ;  /* 0x0000761000137816 */ /* 0x000fe20000000013 */
[----:B------:R-:W-:Y:S06]  /*fe90*/  BRA `(.L_x_1456) ;  /* 0x00000000006c7947 */ /* 0x000fec0003800000 */
.L_x_1455:
        /* <DEDUP_REMOVED lines=8> */
[----:B0-----:R-:W-:Y:S01]  /*ff20*/  IMAD.U32 R4, RZ, RZ, UR4 ;  /* 0x00000004ff047e24 */ /* 0x001fe2000f8e00ff */
[----:B------:R-:W-:Y:S01]  /*ff30*/  MOV R5, UR5 ;  /* 0x0000000500057c02 */ /* 0x000fe20008000f00 */
[----:B-1----:R-:W-:-:S02]  /*ff40*/  IMAD.U32 R6, RZ, RZ, UR6 ;  /* 0x00000006ff067e24 */ /* 0x002fc4000f8e00ff */
[----:B------:R-:W-:Y:S02]  /*ff50*/  IMAD.U32 R7, RZ, RZ, UR7 ;  /* 0x00000007ff077e24 */ /* 0x000fe4000f8e00ff */
[----:B---3--:R-:W-:Y:S01]  /*ff60*/  IMAD.U32 R10, RZ, RZ, UR8 ;  /* 0x00000008ff0a7e24 */ /* 0x008fe2000f8e00ff */
[----:B------:R-:W-:-:S07]  /*ff70*/  MOV R11, UR9 ;  /* 0x00000009000b7c02 */ /* 0x000fce0008000f00 */
[----:B------:R-:W-:-:S07]  /*ff80*/  LEPC R20, `(.L_x_1483) ;  /* 0x000000001014794e */ /* 0x000fce0000000000 */
[----:B--2---:R-:W-:Y:S05]  /*ff90*/  CALL.ABS.NOINC R2 ;  /* 0x0000000002007343 */ /* 0x004fea0003c00000 */
.L_x_1483:
[----:B------:R-:W-:Y:S01]  /*ffa0*/  PRMT R19, RZ, 0x7610, R19 ;  /* 0x00007610ff137816 */ /* 0x000fe20000000013 */
[----:B------:R-:W-:Y:S06]  /*ffb0*/  BRA `(.L_x_1456) ;  /* 0x0000000000247947 */ /* 0x000fec0003800000 */
.L_x_1480:
[----:B------:R-:W2:Y:S02]  /*ffc0*/  LDG.E.64 R2, desc[UR36][R2.64] ;  /* 0x0000002402027981 */ /* 0x000ea4000c1e1b00 */
[----:B--2---:R-:W0:Y:S02]  /*ffd0*/  I2F.U64 R0, R2 ;  /* 0x0000000200007312 */ /* 0x004e240000301000 */
[----:B0-----:R-:W-:-:S04]  /*ffe0*/  F2FP.F16.F32.PACK_AB R0, RZ, R0 ;  /* 0x00000000ff00723e */ /* 0x001fc800000000ff */
[----:B------:R-:W-:Y:S01]  /*fff0*/  PRMT R19, R0, 0x7610, R19 ;  /* 0x0000761000137816 */ /* 0x000fe20000000013 */
[----:B------:R-:W-:Y:S06]  /*10000*/  BRA `(.L_x_1456) ;  /* 0x0000000000107947 */ /* 0x000fec0003800000 */
.L_x_1479:
[----:B------:R-:W2:Y:S02]  /*10010*/  LDG.E R2, desc[UR36][R2.64] ;  /* 0x0000002402027981 */ /* 0x000ea4000c1e1900 */
[----:B--2---:R-:W-:-:S04]  /*10020*/  I2FP.F32.U32 R0, R2 ;  /* 0x0000000200007245 */ /* 0x004fc80000201000 */
[----:B------:R-:W-:-:S04]  /*10030*/  F2FP.F16.F32.PACK_AB R0, RZ, R0 ;  /* 0x00000000ff00723e */ /* 0x000fc800000000ff */
[----:B------:R-:W-:-:S07]  /*10040*/  PRMT R19, R0, 0x7610, R19 ;  /* 0x0000761000137816 */ /* 0x000fce0000000013 */
.L_x_1456:
[----:B------:R-:W0:Y:S01]  /*10050*/  LDCU.64 UR6, c[0x0][0x5f8] ;  /* 0x0000bf00ff0677ac */ /* 0x000e220008000a00 */
[----:B------:R-:W-:-:S04]  /*10060*/  UPRMT UR4, UR41, 0x7772, URZ ;  /* 0x0000777229047896 */ /* 0x000fc800080000ff */
        /* <DEDUP_REMOVED lines=16> */
.L_x_1487:
[----:B------:R-:W2:Y:S02]  /*10170*/  LDG.E.U8 R2, desc[UR36][R2.64] ;  /* 0x0000002402027981 */ /* 0x000ea4000c1e1100 */
[----:B--2---:R-:W-:-:S04]  /*10180*/  I2FP.F32.U32 R0, R2 ;  /* 0x0000000200007245 */ /* 0x004fc80000201000 */
[----:B------:R-:W-:Y:S01]  /*10190*/  F2FP.F16.F32.PACK_AB R0, RZ, R0 ;  /* 0x00000000ff00723e */ /* 0x000fe200000000ff */
[----:B------:R-:W-:Y:S06]  /*101a0*/  BRA `(.L_x_1489) ;  /* 0x0000000c009c7947 */ /* 0x000fec0003800000 */
.L_x_1486:
        /* <DEDUP_REMOVED lines=10> */
.L_x_1491:
[----:B------:R-:W2:Y:S02]  /*10250*/  LDG.E R2, desc[UR36][R2.64] ;  /* 0x0000002402027981 */ /* 0x000ea4000c1e1900 */
[----:B--2---:R-:W-:-:S04]  /*10260*/  I2FP.F32.S32 R0, R2 ;  /* 0x0000000200007245 */ /* 0x004fc80000201400 */
[----:B------:R-:W-:Y:S01]  /*10270*/  F2FP.F16.F32.PACK_AB R0, RZ, R0 ;  /* 0x00000000ff00723e */ /* 0x000fe200000000ff */
[----:B------:R-:W-:Y:S06]  /*10280*/  BRA `(.L_x_1489) ;  /* 0x0000000c00647947 */ /* 0x000fec0003800000 */
.L_x_1490:
[----:B------:R-:W2:Y:S02]  /*10290*/  LDG.E.U16 R2, desc[UR36][R2.64] ;  /* 0x0000002402027981 */ /* 0x000ea4000c1e1500 */
[----:B--2---:R-:W0:Y:S02]  /*102a0*/  I2F.S16 R0, R2 ;  /* 0x0000000200007306 */ /* 0x004e240000101400 */
[----:B0-----:R-:W-:Y:S01]  /*102b0*/  F2FP.F16.F32.PACK_AB R0, RZ, R0 ;  /* 0x00000000ff00723e */ /* 0x001fe200000000ff */
[----:B------:R-:W-:Y:S06]  /*102c0*/  BRA `(.L_x_1489) ;  /* 0x0000000c00547947 */ /* 0x000fec0003800000 */
.L_x_1485:
        /* <DEDUP_REMOVED lines=9> */
.L_x_1493:
[----:B------:R0:W5:Y:S01]  /*10360*/  LDG.E.U16 R0, desc[UR36][R2.64] ;  /* 0x0000002402007981 */ /* 0x000162000c1e1500 */
[----:B------:R-:W-:Y:S05]  /*10370*/  BRA `(.L_x_1489) ;  /* 0x0000000c00287947 */ /* 0x000fea0003800000 */
.L_x_1492:
        /* <DEDUP_REMOVED lines=9> */
.L_x_1495:
[----:B------:R1:W5:Y:S01]  /*10410*/  LDG.E.U16 R0, desc[UR36][R2.64] ;  /* 0x0000002402007981 */ /* 0x000362000c1e1500 */
[----:B------:R-:W-:Y:S05]  /*10420*/  BRA `(.L_x_1489) ;  /* 0x0000000800fc7947 */ /* 0x000fea0003800000 */
.L_x_1494:
        /* <DEDUP_REMOVED lines=12> */
.L_x_1484:
        /* <DEDUP_REMOVED lines=13> */
.L_x_1498:
        /* <DEDUP_REMOVED lines=12> */
.L_x_1497:
        /* <DEDUP_REMOVED lines=27> */
.L_x_1500:
        /* <DEDUP_REMOVED lines=13> */
.L_x_1499:
[----:B------:R-:W2:Y:S02]  /*10900*/  LDG.E.U16 R0, desc[UR36][R2.64] ;  /* 0x0000002402007981 */ /* 0x000ea4000c1e1500 */
[----:B--2---:R-:W-:-:S05]  /*10910*/  IMAD.U32 R0, R0, 0x10000, RZ ;  /* 0x0001000000007824 */ /* 0x004fca00078e00ff */
[----:B------:R-:W-:Y:S01]  /*10920*/  F2FP.F16.F32.PACK_AB R0, RZ, R0 ;  /* 0x00000000ff00723e */ /* 0x000fe200000000ff */
[----:B------:R-:W-:Y:S06]  /*10930*/  BRA `(.L_x_1489) ;  /* 0x0000000400b87947 */ /* 0x000fec0003800000 */
.L_x_1496:
        /* <DEDUP_REMOVED lines=12> */
.L_x_1503:
        /* <DEDUP_REMOVED lines=21> */
.L_x_1507:
[----:B------:R-:W-:Y:S05]  /*10b50*/  BSYNC.RECONVERGENT B1 ;  /* 0x0000000000017941 */ /* 0x000fea0003800200 */
.L_x_1506:
[----:B------:R-:W-:Y:S01]  /*10b60*/  IMAD.SHL.U32 R0, R0, 0x100000, RZ ;  /* 0x0010000000007824 */ /* 0x000fe200078e00ff */
[----:B------:R-:W-:-:S04]  /*10b70*/  LEA R2, R2, 0x3b800000, 0x17 ;  /* 0x3b80000002027811 */ /* 0x000fc800078eb8ff */
[----:B------:R-:W-:-:S07]  /*10b80*/  LOP3.LUT R0, R2, R0, R7, 0xfe, !PT ;  /* 0x0000000002007212 */ /* 0x000fce00078efe07 */
.L_x_1505:
[----:B------:R-:W-:Y:S05]  /*10b90*/  BSYNC.RECONVERGENT B0 ;  /* 0x0000000000007941 */ /* 0x000fea0003800200 */
.L_x_1504:
[----:B------:R-:W-:Y:S01]  /*10ba0*/  F2FP.F16.F32.PACK_AB R0, RZ, R0 ;  /* 0x00000000ff00723e */ /* 0x000fe200000000ff */
[----:B------:R-:W-:Y:S06]  /*10bb0*/  BRA `(.L_x_1489) ;  /* 0x0000000400187947 */ /* 0x000fec0003800000 */
.L_x_1502:
        /* <DEDUP_REMOVED lines=21> */
.L_x_1511:
[----:B------:R-:W-:Y:S05]  /*10d10*/  BSYNC.RECONVERGENT B1 ;  /* 0x0000000000017941 */ /* 0x000fea0003800200 */
.L_x_1510:
[----:B------:R-:W-:Y:S02]  /*10d20*/  SHF.L.U32 R0, R0, 0x15, RZ ;  /* 0x0000001500007819 */ /* 0x000fe400000006ff */
[----:B------:R-:W-:-:S04]  /*10d30*/  LEA R2, R2, 0x37800000, 0x17 ;  /* 0x3780000002027811 */ /* 0x000fc800078eb8ff */
[----:B------:R-:W-:-:S07]  /*10d40*/  LOP3.LUT R0, R2, R0, R7, 0xfe, !PT ;  /* 0x0000000002007212 */ /* 0x000fce00078efe07 */
.L_x_1509:
[----:B------:R-:W-:Y:S05]  /*10d50*/  BSYNC.RECONVERGENT B0 ;  /* 0x0000000000007941 */ /* 0x000fea0003800200 */
.L_x_1508:
[----:B------:R-:W-:Y:S01]  /*10d60*/  F2FP.F16.F32.PACK_AB R0, RZ, R0 ;  /* 0x00000000ff00723e */ /* 0x000fe200000000ff */
[----:B------:R-:W-:Y:S06]  /*10d70*/  BRA `(.L_x_1489) ;  /* 0x0000000000a87947 */ /* 0x000fec0003800000 */
.L_x_1501:
        /* <DEDUP_REMOVED lines=14> */
.L_x_1515:
[----:B------:R-:W-:Y:S05]  /*10e60*/  BSYNC.RECONVERGENT B0 ;  /* 0x0000000000007941 */ /* 0x000fea0003800200 */
.L_x_1514:
[----:B------:R-:W-:Y:S01]  /*10e70*/  F2FP.F16.F32.PACK_AB R0, RZ, R0 ;  /* 0x00000000ff00723e */ /* 0x000fe200000000ff */
[----:B------:R-:W-:Y:S06]  /*10e80*/  BRA `(.L_x_1489) ;  /* 0x0000000000647947 */ /* 0x000fec0003800000 */
.L_x_1488:
        /* <DEDUP_REMOVED lines=8> */
[----:B0-----:R-:W-:Y:S01]  /*10f10*/  MOV R4, UR4 ;  /* 0x0000000400047c02 */ /* 0x001fe20008000f00 */
[----:B------:R-:W-:-:S02]  /*10f20*/  IMAD.U32 R5, RZ, RZ, UR5 ;  /* 0x00000005ff057e24 */ /* 0x000fc4000f8e00ff */
[----:B-1----:R-:W-:Y:S02]  /*10f30*/  IMAD.U32 R6, RZ, RZ, UR6 ;  /* 0x00000006ff067e24 */ /* 0x002fe4000f8e00ff */
[----:B------:R-:W-:Y:S01]  /*10f40*/  IMAD.U32 R7, RZ, RZ, UR7 ;  /* 0x00000007ff077e24 */ /* 0x000fe2000f8e00ff */
[----:B---3--:R-:W-:Y:S01]  /*10f50*/  MOV R10, UR8 ;  /* 0x00000008000a7c02 */ /* 0x008fe20008000f00 */
[----:B------:R-:W-:-:S07]  /*10f60*/  IMAD.U32 R11, RZ, RZ, UR9 ;  /* 0x00000009ff0b7e24 */ /* 0x000fce000f8e00ff */
[----:B------:R-:W-:-:S07]  /*10f70*/  LEPC R20, `(.L_x_1516) ;  /* 0x000000001014794e */ /* 0x000fce0000000000 */
[----:B--2--5:R-:W-:Y:S05]  /*10f80*/  CALL.ABS.NOINC R2 ;  /* 0x0000000002007343 */ /* 0x024fea0003c00000 */
.L_x_1516:
[----:B------:R-:W-:Y:S01]  /*10f90*/  PRMT R0, RZ, 0x7610, R0 ;  /* 0x00007610ff007816 */ /* 0x000fe20000000000 */
[----:B------:R-:W-:Y:S06]  /*10fa0*/  BRA `(.L_x_1489) ;  /* 0x00000000001c7947 */ /* 0x000fec0003800000 */
.L_x_1513:
[----:B------:R-:W2:Y:S02]  /*10fb0*/  LDG.E.64 R2, desc[UR36][R2.64] ;  /* 0x0000002402027981 */ /* 0x000ea4000c1e1b00 */
[----:B--2---:R-:W0:Y:S02]  /*10fc0*/  I2F.U64 R0, R2 ;  /* 0x0000000200007312 */ /* 0x004e240000301000 */
[----:B0-----:R-:W-:Y:S01]  /*10fd0*/  F2FP.F16.F32.PACK_AB R0, RZ, R0 ;  /* 0x00000000ff00723e */ /* 0x001fe200000000ff */
[----:B------:R-:W-:Y:S06]  /*10fe0*/  BRA `(.L_x_1489) ;  /* 0x00000000000c7947 */ /* 0x000fec0003800000 */
.L_x_1512:
[----:B------:R-:W2:Y:S02]  /*10ff0*/  LDG.E R2, desc[UR36][R2.64] ;  /* 0x0000002402027981 */ /* 0x000ea4000c1e1900 */
[----:B--2---:R-:W-:-:S04]  /*11000*/  I2FP.F32.U32 R0, R2 ;  /* 0x0000000200007245 */ /* 0x004fc80000201000 */
[----:B------:R-:W-:-:S07]  /*11010*/  F2FP.F16.F32.PACK_AB R0, RZ, R0 ;  /* 0x00000000ff00723e */ /* 0x000fce00000000ff */
.L_x_1489:
        /* <DEDUP_REMOVED lines=13> */
.L_x_1517:
        /* <DEDUP_REMOVED lines=12> */
.L_x_1520:
[----:B------:R-:W2:Y:S02]  /*111b0*/  LDCU UR4, c[0x0][0x604] ;  /* 0x0000c080ff0477ac */ /* 0x000ea40008000800 */
[----:B--2---:R-:W-:-:S07]  /*111c0*/  FMUL.FTZ R0, R19, UR4 ;  /* 0x0000000413007c20 */ /* 0x004fce0008410000 */
.L_x_1521:
[----:B------:R-:W-:Y:S05]  /*111d0*/  BSYNC.RECONVERGENT B0 ;  /* 0x0000000000007941 */ /* 0x000fea0003800200 */
.L_x_1519:
[----:B------:R-:W-:-:S07]  /*111e0*/  F2FP.F16.F32.PACK_AB R0, RZ, R0 ;  /* 0x00000000ff00723e */ /* 0x000fce00000000ff */
.L_x_1518:
        /* <DEDUP_REMOVED lines=12> */
[----:B01----:R-:W0:Y:S02]  /*112b0*/  F2I.FTZ.TRUNC.NTZ R3, R0 ;  /* 0x0000000000037305 */ /* 0x003e24000021f100 */
[----:B0-----:R-:W-:Y:S01]  /*112c0*/  STG.E.U8 desc[UR36][R16.64], R3 ;  /* 0x0000000310007986 */ /* 0x001fe2000c101124 */
[----:B------:R-:W-:Y:S05]  /*112d0*/  EXIT ;  /* 0x000000000000794d */ /* 0x000fea0003800000 */
.L_x_1525:
[----:B01----:R-:W-:-:S06]  /*112e0*/  HADD2.F32 R3, -RZ, R0.H0_H0 ;  /* 0x20000000ff037230 */ /* 0x003fcc0000004100 */
[----:B------:R-:W0:Y:S02]  /*112f0*/  F2I.S64.TRUNC R2, R3 ;  /* 0x0000000300027311 */ /* 0x000e24000020d900 */
[----:B0-----:R-:W-:Y:S01]  /*11300*/  STG.E.U8 desc[UR36][R16.64], R2 ;  /* 0x0000000210007986 */ /* 0x001fe2000c101124 */
[----:B------:R-:W-:Y:S05]  /*11310*/  EXIT ;  /* 0x000000000000794d */ /* 0x000fea0003800000 */
.L_x_1524:
[----:B------:R-:W-:-:S09]  /*11320*/  UISETP.NE.AND UP0, UPT, UR4, 0x2, UPT ;  /* 0x000000020400788c */ /* 0x000fd2000bf05270 */
[----:B------:R-:W-:Y:S05]  /*11330*/  BRA.U !UP0, `(.L_x_1527) ;  /* 0x0000000108307547 */ /* 0x000fea000b800000 */
[----:B------:R-:W-:-:S09]  /*11340*/  UISETP.NE.AND UP0, UPT, UR4, 0x3, UPT ;  /* 0x000000030400788c */ /* 0x000fd2000bf05270 */
[----:B------:R-:W-:Y:S05]  /*11350*/  BRA.U !UP0, `(.L_x_1528) ;  /* 0x0000000108187547 */ /* 0x000fea000b800000 */
[----:B------:R-:W-:-:S09]  /*11360*/  UISETP.NE.AND UP0, UPT, UR4, 0x4, UPT ;  /* 0x000000040400788c */ /* 0x000fd2000bf05270 */
[----:B------:R-:W-:Y:S05]  /*11370*/  BRA.U UP0, `(.L_x_1526) ;  /* 0x0000000900707547 */ /* 0x000fea000b800000 */
[----:B01----:R-:W-:-:S06]  /*11380*/  HADD2.F32 R2, -RZ, R0.H0_H0 ;  /* 0x20000000ff027230 */ /* 0x003fcc0000004100 */
[----:B------:R-:W0:Y:S02]  /*11390*/  F2I.S64.TRUNC R2, R2 ;  /* 0x0000000200027311 */ /* 0x000e24000020d900 */
[----:B0-----:R-:W-:Y:S01]  /*113a0*/  STG.E.64 desc[UR36][R16.64], R2 ;  /* 0x0000000210007986 */ /* 0x001fe2000c101b24 */
[----:B------:R-:W-:Y:S05]  /*113b0*/  EXIT ;  /* 0x000000000000794d */ /* 0x000fea0003800000 */
.L_x_1528:
[----:B------:R-:W-:-:S04]  /*113c0*/  HADD2.F32 R0, -RZ, R0.H0_H0 ;  /* 0x20000000ff007230 */ /* 0x000fc80000004100 */
[----:B01----:R-:W0:Y:S02]  /*113d0*/  F2I.FTZ.TRUNC.NTZ R3, R0 ;  /* 0x0000000000037305 */ /* 0x003e24000021f100 */
[----:B0-----:R-:W-:Y:S01]  /*113e0*/  STG.E desc[UR36][R16.64], R3 ;  /* 0x0000000310007986 */ /* 0x001fe2000c101924 */
[----:B------:R-:W-:Y:S05]  /*113f0*/  EXIT ;  /* 0x000000000000794d */ /* 0x000fea0003800000 */
.L_x_1527:
[----:B------:R-:W-:-:S04]  /*11400*/  HADD2.F32 R0, -RZ, R0.H0_H0 ;  /* 0x20000000ff007230 */ /* 0x000fc80000004100 */
[----:B01----:R-:W0:Y:S02]  /*11410*/  F2I.FTZ.TRUNC.NTZ R3, R0 ;  /* 0x0000000000037305 */ /* 0x003e24000021f100 */
[----:B0-----:R-:W-:Y:S01]  /*11420*/  STG.E.U16 desc[UR36][R16.64], R3 ;  /* 0x0000000310007986 */ /* 0x001fe2000c101524 */
[----:B------:R-:W-:Y:S05]  /*11430*/  EXIT ;  /* 0x000000000000794d */ /* 0x000fea0003800000 */
.L_x_1523:
[----:B------:R-:W-:-:S09]  /*11440*/  UISETP.GT.AND UP0, UPT, UR4, 0x6, UPT ;  /* 0x000000060400788c */ /* 0x000fd2000bf04270 */
[----:B------:R-:W-:Y:S05]  /*11450*/  BRA.U UP0, `(.L_x_1529) ;  /* 0x0000000100247547 */ /* 0x000fea000b800000 */
[----:B------:R-:W-:-:S09]  /*11460*/  UISETP.NE.AND UP0, UPT, UR4, 0x5, UPT ;  /* 0x000000050400788c */ /* 0x000fd2000bf05270 */
[----:B------:R-:W-:Y:S05]  /*11470*/  BRA.U !UP0, `(.L_x_1530) ;  /* 0x0000000108147547 */ /* 0x000fea000b800000 */
[----:B------:R-:W-:-:S09]  /*11480*/  UISETP.NE.AND UP0, UPT, UR4, 0x6, UPT ;  /* 0x000000060400788c */ /* 0x000fd2000bf05270 */
[----:B------:R-:W-:Y:S05]  /*11490*/  BRA.U UP0, `(.L_x_1526) ;  /* 0x0000000900287547 */ /* 0x000fea000b800000 */
[----:B01----:R-:W-:-:S05]  /*114a0*/  HADD2.F32 R3, -RZ, R0.H0_H0 ;  /* 0x20000000ff037230 */ /* 0x003fca0000004100 */
[----:B------:R-:W-:Y:S01]  /*114b0*/  STG.E desc[UR36][R16.64], R3 ;  /* 0x0000000310007986 */ /* 0x000fe2000c101924 */
[----:B------:R-:W-:Y:S05]  /*114c0*/  EXIT ;  /* 0x000000000000794d */ /* 0x000fea0003800000 */
.L_x_1530:
[----:B------:R-:W-:Y:S01]  /*114d0*/  STG.E.U16 desc[UR36][R16.64], R0 ;  /* 0x0000000010007986 */ /* 0x000fe2000c101524 */
[----:B------:R-:W-:Y:S05]  /*114e0*/  EXIT ;  /* 0x000000000000794d */ /* 0x000fea0003800000 */
.L_x_1529:
[----:B------:R-:W-:-:S09]  /*114f0*/  UISETP.NE.AND UP0, UPT, UR4, 0x7, UPT ;  /* 0x000000070400788c */ /* 0x000fd2000bf05270 */
[----:B------:R-:W-:Y:S05]  /*11500*/  BRA.U !UP0, `(.L_x_1531) ;  /* 0x0000000108347547 */ /* 0x000fea000b800000 */
[----:B------:R-:W-:-:S09]  /*11510*/  UISETP.NE.AND UP0, UPT, UR4, 0x8, UPT ;  /* 0x000000080400788c */ /* 0x000fd2000bf05270 */
[----:B------:R-:W-:Y:S05]  /*11520*/  BRA.U !UP0, `(.L_x_1532) ;  /* 0x0000000108187547 */ /* 0x000fea000b800000 */
[----:B------:R-:W-:-:S09]  /*11530*/  UISETP.NE.AND UP0, UPT, UR4, 0x9, UPT ;  /* 0x000000090400788c */ /* 0x000fd2000bf05270 */
[----:B------:R-:W-:Y:S05]  /*11540*/  BRA.U UP0, `(.L_x_1526) ;  /* 0x0000000500fc7547 */ /* 0x000fea000b800000 */
[----:B01----:R-:W-:Y:S02]  /*11550*/  HADD2.F32 R2, -RZ, R0.H0_H0 ;  /* 0x20000000ff027230 */ /* 0x003fe40000004100 */
[----:B------:R-:W-:-:S05]  /*11560*/  IMAD.MOV.U32 R3, RZ, RZ, RZ ;  /* 0x000000ffff037224 */ /* 0x000fca00078e00ff */
[----:B------:R-:W-:Y:S01]  /*11570*/  STG.E.64 desc[UR36][R16.64], R2 ;  /* 0x0000000210007986 */ /* 0x000fe2000c101b24 */
[----:B------:R-:W-:Y:S05]  /*11580*/  EXIT ;  /* 0x000000000000794d */ /* 0x000fea0003800000 */
.L_x_1532:
[----:B------:R-:W-:-:S05]  /*11590*/  HADD2.F32 R0, -RZ, R0.H0_H0 ;  /* 0x20000000ff007230 */ /* 0x000fca0000004100 */
[----:B------:R-:W-:-:S04]  /*115a0*/  F2FP.F16.F32.PACK_AB R0, RZ, R0 ;  /* 0x00000000ff00723e */ /* 0x000fc800000000ff */
[----:B------:R-:W-:-:S05]  /*115b0*/  PRMT R0, R0, 0x5410, RZ ;  /* 0x0000541000007816 */ /* 0x000fca00000000ff */
[----:B------:R-:W-:Y:S01]  /*115c0*/  STG.E desc[UR36][R16.64], R0 ;  /* 0x0000000010007986 */ /* 0x000fe2000c101924 */
[----:B------:R-:W-:Y:S05]  /*115d0*/  EXIT ;  /* 0x000000000000794d */ /* 0x000fea0003800000 */
.L_x_1531:
[----:B01----:R-:W-:-:S05]  /*115e0*/  HADD2.F32 R2, -RZ, R0.H0_H0 ;  /* 0x20000000ff027230 */ /* 0x003fca0000004100 */
[----:B------:R-:W-:-:S06]  /*115f0*/  FMUL.FTZ R2, R2, 1 ;  /* 0x3f80000002027820 */ /* 0x000fcc0000410000 */
[----:B------:R-:W0:Y:S02]  /*11600*/  F2F.F64.F32 R2, R2 ;  /* 0x0000000200027310 */ /* 0x000e240000201800 */
[----:B0-----:R-:W-:Y:S01]  /*11610*/  STG.E.64 desc[UR36][R16.64], R2 ;  /* 0x0000000210007986 */ /* 0x001fe2000c101b24 */
[----:B------:R-:W-:Y:S05]  /*11620*/  EXIT ;  /* 0x000000000000794d */ /* 0x000fea0003800000 */
.L_x_1522:
        /* <DEDUP_REMOVED lines=10> */
[----:B01----:R-:W-:-:S06]  /*116d0*/  HADD2.F32 R3, -RZ, R0.H0_H0 ;  /* 0x20000000ff037230 */ /* 0x003fcc0000004100 */
[----:B------:R-:W0:Y:S02]  /*116e0*/  F2I.FTZ.U32.TRUNC.NTZ R3, R3 ;  /* 0x0000000300037305 */ /* 0x000e24000021f000 */
[----:B0-----:R-:W-:Y:S01]  /*116f0*/  STG.E.U16 desc[UR36][R16.64], R3 ;  /* 0x0000000310007986 */ /* 0x001fe2000c101524 */
[----:B------:R-:W-:Y:S05]  /*11700*/  EXIT ;  /* 0x000000000000794d */ /* 0x000fea0003800000 */
.L_x_1536:
[----:B01----:R-:W-:Y:S01]  /*11710*/  HADD2.F32 R3, -RZ, R0.H0_H0 ;  /* 0x20000000ff037230 */ /* 0x003fe20000004100 */
        /* <DEDUP_REMOVED lines=16> */
.L_x_1539:
[----:B------:R-:W-:-:S04]  /*11820*/  SHF.R.U32.HI R3, RZ, 0x18, R3 ;  /* 0x00000018ff037819 */ /* 0x000fc80000011603 */
[----:B------:R-:W-:-:S04]  /*11830*/  LOP3.LUT R0, R0, 0x80, R3, 0xf8, !PT ;  /* 0x0000008000007812 */ /* 0x000fc800078ef803 */
[----:B------:R-:W-:-:S07]  /*11840*/  PRMT R8, R0, 0x7610, R8 ;  /* 0x0000761000087816 */ /* 0x000fce0000000008 */
.L_x_1538:
[----:B------:R-:W-:Y:S05]  /*11850*/  BSYNC.RECONVERGENT B0 ;  /* 0x0000000000007941 */ /* 0x000fea0003800200 */
.L_x_1537:
[----:B------:R-:W-:Y:S01]  /*11860*/  STG.E.U8 desc[UR36][R16.64], R8 ;  /* 0x0000000810007986 */ /* 0x000fe2000c101124 */
[----:B------:R-:W-:Y:S05]  /*11870*/  EXIT ;  /* 0x000000000000794d */ /* 0x000fea0003800000 */
.L_x_1535:
        /* <DEDUP_REMOVED lines=17> */
.L_x_1542:
[----:B------:R-:W-:-:S04]  /*11990*/  SHF.R.U32.HI R3, RZ, 0x18, R3 ;  /* 0x00000018ff037819 */ /* 0x000fc80000011603 */
[----:B------:R-:W-:-:S04]  /*119a0*/  LOP3.LUT R0, R0, 0x80, R3, 0xf8, !PT ;  /* 0x0000008000007812 */ /* 0x000fc800078ef803 */
[----:B------:R-:W-:-:S07]  /*119b0*/  PRMT R8, R0, 0x7610, R8 ;  /* 0x0000761000087816 */ /* 0x000fce0000000008 */
.L_x_1541:
[----:B------:R-:W-:Y:S05]  /*119c0*/  BSYNC.RECONVERGENT B0 ;  /* 0x0000000000007941 */ /* 0x000fea0003800200 */
.L_x_1540:
[----:B------:R-:W-:Y:S01]  /*119d0*/  STG.E.U8 desc[UR36][R16.64], R8 ;  /* 0x0000000810007986 */ /* 0x000fe2000c101124 */
[----:B------:R-:W-:Y:S05]  /*119e0*/  EXIT ;  /* 0x000000000000794d */ /* 0x000fea0003800000 */
.L_x_1534:
[----:B------:R-:W-:-:S09]  /*119f0*/  UISETP.NE.AND UP0, UPT, UR4, 0x1c, UPT ;  /* 0x0000001c0400788c */ /* 0x000fd2000bf05270 */
[----:B------:R-:W-:Y:S05]  /*11a00*/  BRA.U !UP0, `(.L_x_1543) ;  /* 0x0000000108607547 */ /* 0x000fea000b800000 */
[----:B------:R-:W-:-:S09]  /*11a10*/  UISETP.NE.AND UP0, UPT, UR4, 0x1d, UPT ;  /* 0x0000001d0400788c */ /* 0x000fd2000bf05270 */
[----:B------:R-:W-:Y:S05]  /*11a20*/  BRA.U !UP0, `(.L_x_1544) ;  /* 0x0000000108487547 */ /* 0x000fea000b800000 */
[----:B------:R-:W-:-:S09]  /*11a30*/  UISETP.NE.AND UP0, UPT, UR4, 0x2c, UPT ;  /* 0x0000002c0400788c */ /* 0x000fd2000bf05270 */
[----:B------:R-:W-:Y:S05]  /*11a40*/  BRA.U UP0, `(.L_x_1526) ;  /* 0x0000000100bc7547 */ /* 0x000fea000b800000 */
[----:B01----:R-:W-:-:S05]  /*11a50*/  HADD2.F32 R3, -RZ, R0.H0_H0 ;  /* 0x20000000ff037230 */ /* 0x003fca0000004100 */
        /* <DEDUP_REMOVED lines=15> */
.L_x_1544:
[----:B01----:R-:W-:-:S06]  /*11b50*/  HADD2.F32 R2, -RZ, R0.H0_H0 ;  /* 0x20000000ff027230 */ /* 0x003fcc0000004100 */
[----:B------:R-:W0:Y:S02]  /*11b60*/  F2I.U64.TRUNC R2, R2 ;  /* 0x0000000200027311 */ /* 0x000e24000020d800 */
[----:B0-----:R-:W-:Y:S01]  /*11b70*/  STG.E.64 desc[UR36][R16.64], R2 ;  /* 0x0000000210007986 */ /* 0x001fe2000c101b24 */
[----:B------:R-:W-:Y:S05]  /*11b80*/  EXIT ;  /* 0x000000000000794d */ /* 0x000fea0003800000 */
.L_x_1543:
[----:B------:R-:W-:-:S04]  /*11b90*/  HADD2.F32 R0, -RZ, R0.H0_H0 ;  /* 0x20000000ff007230 */ /* 0x000fc80000004100 */
[----:B01----:R-:W0:Y:S02]  /*11ba0*/  F2I.FTZ.U32.TRUNC.NTZ R3, R0 ;  /* 0x0000000000037305 */ /* 0x003e24000021f000 */
[----:B0-----:R-:W-:Y:S01]  /*11bb0*/  STG.E desc[UR36][R16.64], R3 ;  /* 0x0000000310007986 */ /* 0x001fe2000c101924 */
[----:B------:R-:W-:Y:S05]  /*11bc0*/  EXIT ;  /* 0x000000000000794d */ /* 0x000fea0003800000 */
.L_x_1533:
        /* <DEDUP_REMOVED lines=8> */
[----:B01----:R-:W-:-:S05]  /*11c50*/  SEL R3, RZ, 0x1, !P0 ;  /* 0x00000001ff037807 */ /* 0x003fca0004000000 */
[----:B------:R-:W-:Y:S01]  /*11c60*/  STG.E.U8 desc[UR36][R16.64], R3 ;  /* 0x0000000310007986 */ /* 0x000fe2000c101124 */
[----:B------:R-:W-:Y:S05]  /*11c70*/  EXIT ;  /* 0x000000000000794d */ /* 0x000fea0003800000 */
.L_x_1546:
[----:B------:R-:W-:Y:S01]  /*11c80*/  HADD2.F32 R0, -RZ, R0.H0_H0 ;  /* 0x20000000ff007230 */ /* 0x000fe20000004100 */
[----:B------:R-:W-:-:S04]  /*11c90*/  CS2R R6, SRZ ;  /* 0x0000000000067805 */ /* 0x000fc8000001ff00 */
[----:B------:R-:W-:-:S04]  /*11ca0*/  FMUL.FTZ R0, R0, 1 ;  /* 0x3f80000000007820 */ /* 0x000fc80000410000 */
[----:B------:R-:W2:Y:S02]  /*11cb0*/  F2F.F64.F32 R4, R0 ;  /* 0x0000000000047310 */ /* 0x000ea40000201800 */
[----:B--2---:R-:W-:Y:S01]  /*11cc0*/  STG.E.128 desc[UR36][R16.64], R4 ;  /* 0x0000000410007986 */ /* 0x004fe2000c101d24 */
[----:B------:R-:W-:Y:S05]  /*11cd0*/  EXIT ;  /* 0x000000000000794d */ /* 0x000fea0003800000 */
.L_x_1545:
[----:B------:R-:W-:-:S09]  /*11ce0*/  UISETP.NE.AND UP0, UPT, UR4, 0xf, UPT ;  /* 0x0000000f0400788c */ /* 0x000fd2000bf05270 */
[----:B------:R-:W-:Y:S05]  /*11cf0*/  BRA.U !UP0, `(.L_x_1547) ;  /* 0x0000000108e87547 */ /* 0x000fea000b800000 */
[----:B------:R-:W-:-:S09]  /*11d00*/  UISETP.NE.AND UP0, UPT, UR4, 0x17, UPT ;  /* 0x000000170400788c */ /* 0x000fd2000bf05270 */
[----:B------:R-:W-:Y:S05]  /*11d10*/  BRA.U !UP0, `(.L_x_1548) ;  /* 0x0000000108907547 */ /* 0x000fea000b800000 */
[----:B------:R-:W-:-:S09]  /*11d20*/  UISETP.NE.AND UP0, UPT, UR4, 0x18, UPT ;  /* 0x000000180400788c */ /* 0x000fd2000bf05270 */
[----:B------:R-:W-:Y:S05]  /*11d30*/  BRA.U !UP0, `(.L_x_1549) ;  /* 0x0000000108447547 */ /* 0x000fea000b800000 */
.L_x_1526:
[----:B------:R-:W-:Y:S01]  /*11d40*/  MOV R0, 0x0 ;  /* 0x0000000000007802 */ /* 0x000fe20000000f00 */
[----:B------:R-:W2:Y:S01]  /*11d50*/  LDCU.64 UR4, c[0x4][0x128] ;  /* 0x01002500ff0477ac */ /* 0x000ea20008000a00 */
[----:B------:R-:W-:Y:S02]  /*11d60*/  HFMA2 R13, -RZ, RZ, 0, 0 ;  /* 0x00000000ff0d7431 */ /* 0x000fe400000001ff */
[----:B------:R-:W-:Y:S01]  /*11d70*/  IMAD.MOV.U32 R8, RZ, RZ, 0x65 ;  /* 0x00000065ff087424 */ /* 0x000fe200078e00ff */
[----:B01----:R0:W1:Y:S01]  /*11d80*/  LDC.64 R2, c[0x4][R0] ;  /* 0x0100000000027b82 */ /* 0x0030620000000a00 */
[----:B------:R-:W3:Y:S01]  /*11d90*/  LDCU.64 UR6, c[0x4][0x130] ;  /* 0x01002600ff0677ac */ /* 0x000ee20008000a00 */
[----:B------:R-:W-:Y:S01]  /*11da0*/  IMAD.MOV.U32 R12, RZ, RZ, 0x1 ;  /* 0x00000001ff0c7424 */ /* 0x000fe200078e00ff */
[----:B------:R-:W4:Y:S01]  /*11db0*/  LDCU.64 UR8, c[0x4][0x30] ;  /* 0x01000600ff0877ac */ /* 0x000f220008000a00 */
[----:B--2---:R-:W-:Y:S01]  /*11dc0*/  MOV R4, UR4 ;  /* 0x0000000400047c02 */ /* 0x004fe20008000f00 */
[----:B------:R-:W-:-:S02]  /*11dd0*/  IMAD.U32 R5, RZ, RZ, UR5 ;  /* 0x00000005ff057e24 */ /* 0x000fc4000f8e00ff */
[----:B---3--:R-:W-:Y:S02]  /*11de0*/  IMAD.U32 R6, RZ, RZ, UR6 ;  /* 0x00000006ff067e24 */ /* 0x008fe4000f8e00ff */
[----:B------:R-:W-:Y:S01]  /*11df0*/  IMAD.U32 R7, RZ, RZ, UR7 ;  /* 0x00000007ff077e24 */ /* 0x000fe2000f8e00ff */
[----:B----4-:R-:W-:Y:S01]  /*11e00*/  MOV R10, UR8 ;  /* 0x00000008000a7c02 */ /* 0x010fe20008000f00 */
[----:B0-----:R-:W-:-:S07]  /*11e10*/  IMAD.U32 R11, RZ, RZ, UR9 ;  /* 0x00000009ff0b7e24 */ /* 0x001fce000f8e00ff */
[----:B------:R-:W-:-:S07]  /*11e20*/  LEPC R20, `(.L_x_1550) ;  /* 0x000000001014794e */ /* 0x000fce0000000000 */
[----:B-1----:R-:W-:Y:S05]  /*11e30*/  CALL.ABS.NOINC R2 ;  /* 0x0000000002007343 */ /* 0x002fea0003c00000 */
.L_x_1550:
[----:B------:R-:W-:Y:S05]  /*11e40*/  EXIT ;  /* 0x000000000000794d */ /* 0x000fea0003800000 */
.L_x_1549:
[----:B------:R-:W-:Y:S01]  /*11e50*/  HADD2.F32 R5, -RZ, R0.H0_H0 ;  /* 0x20000000ff057230 */ /* 0x000fe20000004100 */
[----:B------:R-:W-:Y:S01]  /*11e60*/  BSSY.RECONVERGENT B0, `(.L_x_1551) ;  /* 0x000000c000007945 */ /* 0x000fe20003800200 */
[----:B------:R-:W-:-:S03]  /*11e70*/  IMAD.MOV.U32 R0, RZ, RZ, 0x7f ;  /* 0x0000007fff007424 */ /* 0x000fc600078e00ff */
[----:B01----:R-:W-:Y:S02]  /*11e80*/  LOP3.LUT R2, R5, 0x7fffffff, RZ, 0xc0, !PT ;  /* 0x7fffffff05027812 */ /* 0x003fe400078ec0ff */
        /* <DEDUP_REMOVED lines=9> */
.L_x_1552:
[----:B------:R-:W-:Y:S05]  /*11f20*/  BSYNC.RECONVERGENT B0 ;  /* 0x0000000000007941 */ /* 0x000fea0003800200 */
.L_x_1551:
[----:B------:R-:W-:-:S05]  /*11f30*/  LOP3.LUT R3, R0, 0x80, R3, 0xf8, !PT ;  /* 0x0000008000037812 */ /* 0x000fca00078ef803 */
[----:B------:R-:W-:Y:S01]  /*11f40*/  STG.E.U8 desc[UR36][R16.64], R3 ;  /* 0x0000000310007986 */ /* 0x000fe2000c101124 */
[----:B------:R-:W-:Y:S05]  /*11f50*/  EXIT ;  /* 0x000000000000794d */ /* 0x000fea0003800000 */
.L_x_1548:
[----:B01----:R-:W-:Y:S01]  /*11f60*/  HADD2.F32 R3, -RZ, R0.H0_H0 ;  /* 0x20000000ff037230 */ /* 0x003fe20000004100 */
        /* <DEDUP_REMOVED lines=11> */
.L_x_1554:
[----:B------:R-:W-:Y:S01]  /*12020*/  IMAD.MOV.U32 R0, RZ, RZ, 0x7f ;  /* 0x0000007fff007424 */ /* 0x000fe200078e00ff */
[----:B------:R-:W-:-:S04]  /*12030*/  ISETP.GT.U32.AND P0, PT, R2, 0x7f800000, PT ;  /* 0x7f8000000200780c */ /* 0x000fc80003f04070 */
[----:B------:R-:W-:-:S09]  /*12040*/  SEL R0, R0, 0x7c, P0 ;  /* 0x0000007c00007807 */ /* 0x000fd20000000000 */
.L_x_1555:
[----:B------:R-:W-:Y:S05]  /*12050*/  BSYNC.RECONVERGENT B0 ;  /* 0x0000000000007941 */ /* 0x000fea0003800200 */
.L_x_1553:
[----:B------:R-:W-:-:S04]  /*12060*/  SHF.R.U32.HI R3, RZ, 0x18, R3 ;  /* 0x00000018ff037819 */ /* 0x000fc80000011603 */
[----:B------:R-:W-:-:S05]  /*12070*/  LOP3.LUT R3, R0, 0x80, R3, 0xf8, !PT ;  /* 0x0000008000037812 */ /* 0x000fca00078ef803 */
[----:B------:R-:W-:Y:S01]  /*12080*/  STG.E.U8 desc[UR36][R16.64], R3 ;  /* 0x0000000310007986 */ /* 0x000fe2000c101124 */
[----:B------:R-:W-:Y:S05]  /*12090*/  EXIT ;  /* 0x000000000000794d */ /* 0x000fea0003800000 */
.L_x_1547:
[----:B------:R-:W-:-:S05]  /*120a0*/  HADD2.F32 R0, -RZ, R0.H0_H0 ;  /* 0x20000000ff007230 */ /* 0x000fca0000004100 */
[----:B------:R-:W-:-:S05]  /*120b0*/  F2FP.BF16.F32.PACK_AB R0, RZ, R0 ;  /* 0x00000000ff00723e */ /* 0x000fca00000010ff */
[----:B------:R-:W-:Y:S01]  /*120c0*/  STG.E.U16 desc[UR36][R16.64], R0 ;  /* 0x0000000010007986 */ /* 0x000fe2000c101524 */
[----:B------:R-:W-:Y:S05]  /*120d0*/  EXIT ;  /* 0x000000000000794d */ /* 0x000fea0003800000 */
.L_x_1556:
        /* <DEDUP_REMOVED lines=10> */
.L_x_7344:


//--------------------- .text._ZN2at6native27unrolled_elementwise_kernelIZZZNS0_60_GLOBAL__N__171e0b9f_22_ActivationEluKernel_cu_1520ed90_290019elu_backward_kernelERNS_18TensorIteratorBaseERKN3c106ScalarES8_S8_bENKUlvE_clEvENKUlvE1_clEvEUlNS5_4HalfESB_E_St5arrayIPcLm3EELi4E23TrivialOffsetCalculatorILi2EjESG_ILi1EjENS0_6memory12LoadWithCastILi2EEENSJ_13StoreWithCastILi1EEEEEviT_T0_T2_T3_T4_T5_ --------------------------
	.section	.text._ZN2at6native27unrolled_elementwise_kernelIZZZNS0_60_GLOBAL__N__171e0b9f_22_ActivationEluKernel_cu_1520ed90_290019elu_backward_kernelERNS_18TensorIteratorBaseERKN3c106ScalarES8_S8_bENKUlvE_clEvENKUlvE1_clEvEUlNS5_4HalfESB_E_St5arrayIPcLm3EELi4E23TrivialOffsetCalculatorILi2EjESG_ILi1EjENS0_6memory12LoadWithCastILi2EEENSJ_13StoreWithCastILi1EEEEEviT_T0_T2_T3_T4_T5_,"ax",@progbits
	.align	128
        .global         _ZN2at6native27unrolled_elementwise_kernelIZZZNS0_60_GLOBAL__N__171e0b9f_22_ActivationEluKernel_cu_1520ed90_290019elu_backward_kernelERNS_18TensorIteratorBaseERKN3c106ScalarES8_S8_bENKUlvE_clEvENKUlvE1_clEvEUlNS5_4HalfESB_E_St5arrayIPcLm3EELi4E23TrivialOffsetCalculatorILi2EjESG_ILi1EjENS0_6memory12LoadWithCastILi2EEENSJ_13StoreWithCastILi1EEEEEviT_T0_T2_T3_T4_T5_
        .type           _ZN2at6native27unrolled_elementwise_kernelIZZZNS0_60_GLOBAL__N__171e0b9f_22_ActivationEluKernel_cu_1520ed90_290019elu_backward_kernelERNS_18TensorIteratorBaseERKN3c106ScalarES8_S8_bENKUlvE_clEvENKUlvE1_clEvEUlNS5_4HalfESB_E_St5arrayIPcLm3EELi4E23TrivialOffsetCalculatorILi2EjESG_ILi1EjENS0_6memory12LoadWithCastILi2EEENSJ_13StoreWithCastILi1EEEEEviT_T0_T2_T3_T4_T5_,@function
        .size           _ZN2at6native27unrolled_elementwise_kernelIZZZNS0_60_GLOBAL__N__171e0b9f_22_ActivationEluKernel_cu_1520ed90_290019elu_backward_kernelERNS_18TensorIteratorBaseERKN3c106ScalarES8_S8_bENKUlvE_clEvENKUlvE1_clEvEUlNS5_4HalfESB_E_St5arrayIPcLm3EELi4E23TrivialOffsetCalculatorILi2EjESG_ILi1EjENS0_6memory12LoadWithCastILi2EEENSJ_13StoreWithCastILi1EEEEEviT_T0_T2_T3_T4_T5_,(.L_x_7345 - _ZN2at6native27unrolled_elementwise_kernelIZZZNS0_60_GLOBAL__N__171e0b9f_22_ActivationEluKernel_cu_1520ed90_290019elu_backward_kernelERNS_18TensorIteratorBaseERKN3c106ScalarES8_S8_bENKUlvE_clEvENKUlvE1_clEvEUlNS5_4HalfESB_E_St5arrayIPcLm3EELi4E23TrivialOffsetCalculatorILi2EjESG_ILi1EjENS0_6memory12LoadWithCastILi2EEENSJ_13StoreWithCastILi1EEEEEviT_T0_T2_T3_T4_T5_)
        .other          _ZN2at6native27unrolled_elementwise_kernelIZZZNS0_60_GLOBAL__N__171e0b9f_22_ActivationEluKernel_cu_1520ed90_290019elu_backward_kernelERNS_18TensorIteratorBaseERKN3c106ScalarES8_S8_bENKUlvE_clEvENKUlvE1_clEvEUlNS5_4HalfESB_E_St5arrayIPcLm3EELi4E23TrivialOffsetCalculatorILi2EjESG_ILi1EjENS0_6memory12LoadWithCastILi2EEENSJ_13StoreWithCastILi1EEEEEviT_T0_T2_T3_T4_T5_,@"STO_CUDA_ENTRY STV_DEFAULT"
_ZN2at6native27unrolled_elementwise_kernelIZZZNS0_60_GLOBAL__N__171e0b9f_22_ActivationEluKernel_cu_1520ed90_290019elu_backward_kernelERNS_18TensorIteratorBaseERKN3c106ScalarES8_S8_bENKUlvE_clEvENKUlvE1_clEvEUlNS5_4HalfESB_E_St5arrayIPcLm3EELi4E23TrivialOffsetCalculatorILi2EjESG_ILi1EjENS0_6memory12LoadWithCastILi2EEENSJ_13StoreWithCastILi1EEEEEviT_T0_T2_T3_T4_T5_:
.text._ZN2at6native27unrolled_elementwise_kernelIZZZNS0_60_GLOBAL__N__171e0b9f_22_ActivationEluKernel_cu_1520ed90_290019elu_backward_kernelERNS_18TensorIteratorBaseERKN3c106ScalarES8_S8_bENKUlvE_clEvENKUlvE1_clEvEUlNS5_4HalfESB_E_St5arrayIPcLm3EELi4E23TrivialOffsetCalculatorILi2EjESG_ILi1EjENS0_6memory12LoadWithCastILi2EEENSJ_13StoreWithCastILi1EEEEEviT_T0_T2_T3_T4_T5_:
        /* <DEDUP_REMOVED lines=36> */
.L_x_1562:
[----:B------:R-:W2:Y:S02]  /*0240*/  LDG.E.U8 R4, desc[UR36][R4.64] ;  /* 0x0000002404047981 */ /* 0x000ea4000c1e1100 */
[----:B--2---:R-:W-:-:S04]  /*0250*/  I2FP.F32.U32 R0, R4 ;  /* 0x0000000400007245 */ /* 0x004fc80000201000 */
[----:B------:R-:W-:-:S04]  /*0260*/  F2FP.F16.F32.PACK_AB R0, RZ, R0 ;  /* 0x00000000ff00723e */ /* 0x000fc800000000ff */
[----:B------:R-:W-:Y:S01]  /*0270*/  PRMT R16, R0, 0x7610, R16 ;  /* 0x0000761000107816 */ /* 0x000fe20000000010 */
[----:B------:R-:W-:Y:S06]  /*0280*/  BRA `(.L_x_1564) ;  /* 0x0000000c00d87947 */ /* 0x000fec0003800000 */
.L_x_1561:
        /* <DEDUP_REMOVED lines=11> */
.L_x_1566:
[----:B------:R-:W2:Y:S02]  /*0340*/  LDG.E R4, desc[UR36][R4.64] ;  /* 0x0000002404047981 */ /* 0x000ea4000c1e1900 */
[----:B--2---:R-:W-:-:S04]  /*0350*/  I2FP.F32.S32 R0, R4 ;  /* 0x0000000400007245 */ /* 0x004fc80000201400 */
[----:B------:R-:W-:-:S04]  /*0360*/  F2FP.F16.F32.PACK_AB R0, RZ, R0 ;  /* 0x00000000ff00723e */ /* 0x000fc800000000ff */
[----:B------:R-:W-:Y:S01]  /*0370*/  PRMT R16, R0, 0x7610, R16 ;  /* 0x0000761000107816 */ /* 0x000fe20000000010 */
[----:B------:R-:W-:Y:S06]  /*0380*/  BRA `(.L_x_1564) ;  /* 0x0000000c00987947 */ /* 0x000fec0003800000 */
.L_x_1565:
[----:B------:R-:W2:Y:S02]  /*0390*/  LDG.E.U16 R4, desc[UR36][R4.64] ;  /* 0x0000002404047981 */ /* 0x000ea4000c1e1500 */
[----:B--2---:R-:W0:Y:S02]  /*03a0*/  I2F.S16 R0, R4 ;  /* 0x0000000400007306 */ /* 0x004e240000101400 */
[----:B0-----:R-:W-:-:S04]  /*03b0*/  F2FP.F16.F32.PACK_AB R0, RZ, R0 ;  /* 0x00000000ff00723e */ /* 0x001fc800000000ff */
[----:B------:R-:W-:Y:S01]  /*03c0*/  PRMT R16, R0, 0x7610, R16 ;  /* 0x0000761000107816 */ /* 0x000fe20000000010 */
[----:B------:R-:W-:Y:S06]  /*03d0*/  BRA `(.L_x_1564) ;  /* 0x0000000c00847947 */ /* 0x000fec0003800000 */
.L_x_1560:
        /* <DEDUP_REMOVED lines=9> */
.L_x_1568:
[----:B------:R1:W5:Y:S01]  /*0470*/  LDG.E.U16 R16, desc[UR36][R4.64] ;  /* 0x0000002404107981 */ /* 0x000362000c1e1500 */
[----:B------:R-:W-:Y:S05]  /*0480*/  BRA `(.L_x_1564) ;  /* 0x0000000c00587947 */ /* 0x000fea0003800000 */
.L_x_1567:
        /* <DEDUP_REMOVED lines=9> */
.L_x_1570:
[----:B------:R0:W5:Y:S01]  /*0520*/  LDG.E.U16 R16, desc[UR36][R4.64] ;  /* 0x0000002404107981 */ /* 0x000162000c1e1500 */
[----:B------:R-:W-:Y:S05]  /*0530*/  BRA `(.L_x_1564) ;  /* 0x0000000c002c7947 */ /* 0x000fea0003800000 */
.L_x_1569:
        /* <DEDUP_REMOVED lines=13> */
.L_x_1559:
        /* <DEDUP_REMOVED lines=14> */
.L_x_1573:
        /* <DEDUP_REMOVED lines=13> */
.L_x_1572:
        /* <DEDUP_REMOVED lines=27> */
.L_x_1575:
        /* <DEDUP_REMOVED lines=12> */
[----:B------:R-:W-:-:S04]  /*0a30*/  F2FP.F16.F32.PACK_AB R0, RZ, R0 ;  /* 0x00000000ff00723e */ /* 0x000fc800000000ff */
[----:B------:R-:W-:Y:S01]  /*0a40*/  PRMT R16, R0, 0x7610, R16 ;  /* 0x0000761000107816 */ /* 0x000fe20000000010 */
[----:B------:R-:W-:Y:S06]  /*0a50*/  BRA `(.L_x_1564) ;  /* 0x0000000400e47947 */ /* 0x000fec0003800000 */
.L_x_1574:
[----:B------:R-:W2:Y:S02]  /*0a60*/  LDG.E.U16 R0, desc[UR36][R4.64] ;  /* 0x0000002404007981 */ /* 0x000ea4000c1e1500 */
[----:B--2---:R-:W-:-:S05]  /*0a70*/  IMAD.U32 R0, R0, 0x10000, RZ ;  /* 0x0001000000007824 */ /* 0x004fca00078e00ff */
[----:B------:R-:W-:-:S04]  /*0a80*/  F2FP.F16.F32.PACK_AB R0, RZ, R0 ;  /* 0x00000000ff00723e */ /* 0x000fc800000000ff */
[----:B------:R-:W-:Y:S01]  /*0a90*/  PRMT R16, R0, 0x7610, R16 ;  /* 0x0000761000107816 */ /* 0x000fe20000000010 */
[----:B------:R-:W-:Y:S06]  /*0aa0*/  BRA `(.L_x_1564) ;  /* 0x0000000400d07947 */ /* 0x000fec0003800000 */
.L_x_1571:
        /* <DEDUP_REMOVED lines=13> */
.L_x_1578:
        /* <DEDUP_REMOVED lines=21> */
.L_x_1582:
[----:B------:R-:W-:Y:S05]  /*0cd0*/  BSYNC.RECONVERGENT B1 ;  /* 0x0000000000017941 */ /* 0x000fea0003800200 */
.L_x_1581:
[----:B------:R-:W-:Y:S01]  /*0ce0*/  IMAD.SHL.U32 R0, R0, 0x100000, RZ ;  /* 0x0010000000007824 */ /* 0x000fe200078e00ff */
[----:B------:R-:W-:-:S04]  /*0cf0*/  LEA R3, R3, 0x3b800000, 0x17 ;  /* 0x3b80000003037811 */ /* 0x000fc800078eb8ff */
[----:B------:R-:W-:-:S07]  /*0d00*/  LOP3.LUT R0, R3, R0, R7, 0xfe, !PT ;  /* 0x0000000003007212 */ /* 0x000fce00078efe07 */
.L_x_1580:
[----:B------:R-:W-:Y:S05]  /*0d10*/  BSYNC.RECONVERGENT B0 ;  /* 0x0000000000007941 */ /* 0x000fea0003800200 */
.L_x_1579:
[----:B------:R-:W-:-:S04]  /*0d20*/  F2FP.F16.F32.PACK_AB R0, RZ, R0 ;  /* 0x00000000ff00723e */ /* 0x000fc800000000ff */
[----:B------:R-:W-:Y:S01]  /*0d30*/  PRMT R16, R0, 0x7610, R16 ;  /* 0x0000761000107816 */ /* 0x000fe20000000010 */
[----:B------:R-:W-:Y:S06]  /*0d40*/  BRA `(.L_x_1564) ;  /* 0x0000000400287947 */ /* 0x000fec0003800000 */
.L_x_1577:
        /* <DEDUP_REMOVED lines=21> */
.L_x_1586:
[----:B------:R-:W-:Y:S05]  /*0ea0*/  BSYNC.RECONVERGENT B1 ;  /* 0x0000000000017941 */ /* 0x000fea0003800200 */
.L_x_1585:
[----:B------:R-:W-:Y:S01]  /*0eb0*/  IMAD.SHL.U32 R0, R0, 0x200000, RZ ;  /* 0x0020000000007824 */ /* 0x000fe200078e00ff */
[----:B------:R-:W-:-:S04]  /*0ec0*/  LEA R3, R3, 0x37800000, 0x17 ;  /* 0x3780000003037811 */ /* 0x000fc800078eb8ff */
[----:B------:R-:W-:-:S07]  /*0ed0*/  LOP3.LUT R0, R3, R0, R7, 0xfe, !PT ;  /* 0x0000000003007212 */ /* 0x000fce00078efe07 */
.L_x_1584:
[----:B------:R-:W-:Y:S05]  /*0ee0*/  BSYNC.RECONVERGENT B0 ;  /* 0x0000000000007941 */ /* 0x000fea0003800200 */
.L_x_1583:
[----:B------:R-:W-:-:S04]  /*0ef0*/  F2FP.F16.F32.PACK_AB R0, RZ, R0 ;  /* 0x00000000ff00723e */ /* 0x000fc800000000ff */
[----:B------:R-:W-:Y:S01]  /*0f00*/  PRMT R16, R0, 0x7610, R16 ;  /* 0x0000761000107816 */ /* 0x000fe20000000010 */
[----:B------:R-:W-:Y:S06]  /*0f10*/  BRA `(.L_x_1564) ;  /* 0x0000000000b47947 */ /* 0x000fec0003800000 */
.L_x_1576:
[----:B------:R-:W-:-:S09]  /*0f20*/  UISETP.NE.AND UP0, UPT, UR4, 0x1c, UPT ;  /* 0x0000001c0400788c */ /* 0x000fd2000bf05270 */
[----:B------:R-:W-:Y:S05]  /*0f30*/  BRA.U !UP0, `(.L_x_1587) ;  /* 0x00000001089c7547 */ /* 0x000fea000b800000 */
[----:B------:R-:W-:-:S09]  /*0f40*/  UISETP.NE.AND UP0, UPT, UR4, 0x1d, UPT ;  /* 0x0000001d0400788c */ /* 0x000fd2000bf05270 */
[----:B------:R-:W-:Y:S05]  /*0f50*/  BRA.U !UP0, `(.L_x_1588) ;  /* 0x0000000108807547 */ /* 0x000fea000b800000 */
[----:B------:R-:W-:-:S09]  /*0f60*/  UISETP.NE.AND UP0, UPT, UR4, 0x2c, UPT ;  /* 0x0000002c0400788c */ /* 0x000fd2000bf05270 */
[----:B------:R-:W-:Y:S05]  /*0f70*/  BRA.U !UP0, `(.L_x_1589) ;  /* 0x0000000108487547 */ /* 0x000fea000b800000 */
.L_x_1563:
        /* <DEDUP_REMOVED lines=16> */
.L_x_1590:
[----:B------:R-:W-:Y:S01]  /*1080*/  PRMT R16, RZ, 0x7610, R16 ;  /* 0x00007610ff107816 */ /* 0x000fe20000000010 */
[----:B------:R-:W-:Y:S06]  /*1090*/  BRA `(.L_x_1564) ;  /* 0x0000000000547947 */ /* 0x000fec0003800000 */
.L_x_1589:
        /* <DEDUP_REMOVED lines=8> */
.L_x_1592:
[----:B------:R-:W-:Y:S05]  /*1120*/  BSYNC.RECONVERGENT B0 ;  /* 0x0000000000007941 */ /* 0x000fea0003800200 */
.L_x_1591:
[----:B------:R-:W-:-:S04]  /*1130*/  F2FP.F16.F32.PACK_AB R0, RZ, R0 ;  /* 0x00000000ff00723e */ /* 0x000fc800000000ff */
[----:B------:R-:W-:Y:S01]  /*1140*/  PRMT R16, R0, 0x7610, R16 ;  /* 0x0000761000107816 */ /* 0x000fe20000000010 */
[----:B------:R-:W-:Y:S06]  /*1150*/  BRA `(.L_x_1564) ;  /* 0x0000000000247947 */ /* 0x000fec0003800000 */
.L_x_1588:
[----:B------:R-:W2:Y:S02]  /*1160*/  LDG.E.64 R4, desc[UR36][R4.64] ;  /* 0x0000002404047981 */ /* 0x000ea4000c1e1b00 */
[----:B--2---:R-:W0:Y:S02]  /*1170*/  I2F.U64 R0, R4 ;  /* 0x0000000400007312 */ /* 0x004e240000301000 */
[----:B0-----:R-:W-:-:S04]  /*1180*/  F2FP.F16.F32.PACK_AB R0, RZ, R0 ;  /* 0x00000000ff00723e */ /* 0x001fc800000000ff */
[----:B------:R-:W-:Y:S01]  /*1190*/  PRMT R16, R0, 0x7610, R16 ;  /* 0x0000761000107816 */ /* 0x000fe20000000010 */
[----:B------:R-:W-:Y:S06]  /*11a0*/  BRA `(.L_x_1564) ;  /* 0x0000000000107947 */ /* 0x000fec0003800000 */
.L_x_1587:
[----:B------:R-:W2:Y:S02]  /*11b0*/  LDG.E R4, desc[UR36][R4.64] ;  /* 0x0000002404047981 */ /* 0x000ea4000c1e1900 */
[----:B--2---:R-:W-:-:S04]  /*11c0*/  I2FP.F32.U32 R0, R4 ;  /* 0x0000000400007245 */ /* 0x004fc80000201000 */
[----:B------:R-:W-:-:S04]  /*11d0*/  F2FP.F16.F32.PACK_AB R0, RZ, R0 ;  /* 0x00000000ff00723e */ /* 0x000fc800000000ff */
[----:B------:R-:W-:-:S07]  /*11e0*/  PRMT R16, R0, 0x7610, R16 ;  /* 0x0000761000107816 */ /* 0x000fce0000000010 */
.L_x_1564:
[----:B01----:R-:W0:Y:S01]  /*11f0*/  LDC.64 R4, c[0x0][0x3b0] ;  /* 0x0000ec00ff047b82 */ /* 0x003e220000000a00 */
        /* <DEDUP_REMOVED lines=20> */
.L_x_1596:
[----:B------:R-:W2:Y:S02]  /*1340*/  LDG.E.U8 R4, desc[UR36][R4.64] ;  /* 0x0000002404047981 */ /* 0x000ea4000c1e1100 */
[----:B--2---:R-:W-:-:S04]  /*1350*/  I2FP.F32.U32 R0, R4 ;  /* 0x0000000400007245 */ /* 0x004fc80000201000 */
[----:B------:R-:W-:-:S04]  /*1360*/  F2FP.F16.F32.PACK_AB R0, RZ, R0 ;  /* 0x00000000ff00723e */ /* 0x000fc800000000ff */
[----:B------:R-:W-:Y:S01]  /*1370*/  PRMT R17, R0, 0x7610, R17 ;  /* 0x0000761000117816 */ /* 0x000fe20000000011 */
[----:B------:R-:W-:Y:S06]  /*1380*/  BRA `(.L_x_1598) ;  /* 0x0000000c00d87947 */ /* 0x000fec0003800000 */
.L_x_1595:
        /* <DEDUP_REMOVED lines=11> */
.L_x_1600:
[----:B------:R-:W2:Y:S02]  /*1440*/  LDG.E R4, desc[UR36][R4.64] ;  /* 0x0000002404047981 */ /* 0x000ea4000c1e1900 */
[----:B--2---:R-:W-:-:S04]  /*1450*/  I2FP.F32.S32 R0, R4 ;  /* 0x0000000400007245 */ /* 0x004fc80000201400 */
[----:B------:R-:W-:-:S04]  /*1460*/  F2FP.F16.F32.PACK_AB R0, RZ, R0 ;  /* 0x00000000ff00723e */ /* 0x000fc800000000ff */
[----:B------:R-:W-:Y:S01]  /*1470*/  PRMT R17, R0, 0x7610, R17 ;  /* 0x0000761000117816 */ /* 0x000fe20000000011 */
[----:B------:R-:W-:Y:S06]  /*1480*/  BRA `(.L_x_1598) ;  /* 0x0000000c00987947 */ /* 0x000fec0003800000 */
.L_x_1599:
[----:B------:R-:W2:Y:S02]  /*1490*/  LDG.E.U16 R4, desc[UR36][R4.64] ;  /* 0x0000002404047981 */ /* 0x000ea4000c1e1500 */
[----:B--2---:R-:W0:Y:S02]  /*14a0*/  I2F.S16 R0, R4 ;  /* 0x0000000400007306 */ /* 0x004e240000101400 */
[----:B0-----:R-:W-:-:S04]  /*14b0*/  F2FP.F16.F32.PACK_AB R0, RZ, R0 ;  /* 0x00000000ff00723e */ /* 0x001fc800000000ff */
[----:B------:R-:W-:Y:S01]  /*14c0*/  PRMT R17, R0, 0x7610, R17 ;  /* 0x0000761000117816 */ /* 0x000fe20000000011 */
[----:B------:R-:W-:Y:S06]  /*14d0*/  BRA `(.L_x_1598) ;  /* 0x0000000c00847947 */ /* 0x000fec0003800000 */
.L_x_1594:
        /* <DEDUP_REMOVED lines=9> */
.L_x_1602:
[----:B------:R1:W5:Y:S01]  /*1570*/  LDG.E.U16 R17, desc[UR36][R4.64] ;  /* 0x0000002404117981 */ /* 0x000362000c1e1500 */
[----:B------:R-:W-:Y:S05]  /*1580*/  BRA `(.L_x_1598) ;  /* 0x0000000c00587947 */ /* 0x000fea0003800000 */
.L_x_1601:
        /* <DEDUP_REMOVED lines=9> */
.L_x_1604:
[----:B------:R0:W5:Y:S01]  /*1620*/  LDG.E.U16 R17, desc[UR36][R4.64] ;  /* 0x0000002404117981 */ /* 0x000162000c1e1500 */
[----:B------:R-:W-:Y:S05]  /*1630*/  BRA `(.L_x_1598) ;  /* 0x0000000c002c7947 */ /* 0x000fea0003800000 */
.L_x_1603:
        /* <DEDUP_REMOVED lines=13> */
.L_x_1593:
        /* <DEDUP_REMOVED lines=14> */
.L_x_1607:
        /* <DEDUP_REMOVED lines=13> */
.L_x_1606:
        /* <DEDUP_REMOVED lines=27> */
.L_x_1609:
        /* <DEDUP_REMOVED lines=15> */
.L_x_1608:
[----:B------:R-:W2:Y:S02]  /*1b60*/  LDG.E.U16 R0, desc[UR36][R4.64] ;  /* 0x0000002404007981 */ /* 0x000ea4000c1e1500 */
[----:B--2---:R-:W-:-:S05]  /*1b70*/  IMAD.U32 R0, R0, 0x10000, RZ ;  /* 0x0001000000007824 */ /* 0x004fca00078e00ff */
[----:B------:R-:W-:-:S04]  /*1b80*/  F2FP.F16.F32.PACK_AB R0, RZ, R0 ;  /* 0x00000000ff00723e */ /* 0x000fc800000000ff */
[----:B------:R-:W-:Y:S01]  /*1b90*/  PRMT R17, R0, 0x7610, R17 ;  /* 0x0000761000117816 */ /* 0x000fe20000000011 */
[----:B------:R-:W-:Y:S06]  /*1ba0*/  BRA `(.L_x_1598) ;  /* 0x0000000400d07947 */ /* 0x000fec0003800000 */
.L_x_1605:
        /* <DEDUP_REMOVED lines=13> */
.L_x_1612:
        /* <DEDUP_REMOVED lines=21> */
.L_x_1616:
[----:B------:R-:W-:Y:S05]  /*1dd0*/  BSYNC.RECONVERGENT B1 ;  /* 0x0000000000017941 */ /* 0x000fea0003800200 */
.L_x_1615:
[----:B------:R-:W-:Y:S01]  /*1de0*/  IMAD.SHL.U32 R0, R0, 0x100000, RZ ;  /* 0x0010000000007824 */ /* 0x000fe200078e00ff */
[----:B------:R-:W-:-:S04]  /*1df0*/  LEA R3, R3, 0x3b800000, 0x17 ;  /* 0x3b80000003037811 */ /* 0x000fc800078eb8ff */
[----:B------:R-:W-:-:S07]  /*1e00*/  LOP3.LUT R0, R3, R0, R7, 0xfe, !PT ;  /* 0x0000000003007212 */ /* 0x000fce00078efe07 */
.L_x_1614:
[----:B------:R-:W-:Y:S05]  /*1e10*/  BSYNC.RECONVERGENT B0 ;  /* 0x0000000000007941 */ /* 0x000fea0003800200 */
.L_x_1613:
[----:B------:R-:W-:-:S04]  /*1e20*/  F2FP.F16.F32.PACK_AB R0, RZ, R0 ;  /* 0x00000000ff00723e */ /* 0x000fc800000000ff */
[----:B------:R-:W-:Y:S01]  /*1e30*/  PRMT R17, R0, 0x7610, R17 ;  /* 0x0000761000117816 */ /* 0x000fe20000000011 */
[----:B------:R-:W-:Y:S06]  /*1e40*/  BRA `(.L_x_1598) ;  /* 0x0000000400287947 */ /* 0x000fec0003800000 */
.L_x_1611:
        /* <DEDUP_REMOVED lines=21> */
.L_x_1620:
[----:B------:R-:W-:Y:S05]  /*1fa0*/  BSYNC.RECONVERGENT B1 ;  /* 0x0000000000017941 */ /* 0x000fea0003800200 */
.L_x_1619:
[----:B------:R-:W-:Y:S01]  /*1fb0*/  IMAD.SHL.U32 R0, R0, 0x200000, RZ ;  /* 0x0020000000007824 */ /* 0x000fe200078e00ff */
[----:B------:R-:W-:-:S04]  /*1fc0*/  LEA R3, R3, 0x37800000, 0x17 ;  /* 0x3780000003037811 */ /* 0x000fc800078eb8ff */
[----:B------:R-:W-:-:S07]  /*1fd0*/  LOP3.LUT R0, R3, R0, R7, 0xfe, !PT ;  /* 0x0000000003007212 */ /* 0x000fce00078efe07 */
.L_x_1618:
[----:B------:R-:W-:Y:S05]  /*1fe0*/  BSYNC.RECONVERGENT B0 ;  /* 0x0000000000007941 */ /* 0x000fea0003800200 */
.L_x_1617:
[----:B------:R-:W-:-:S04]  /*1ff0*/  F2FP.F16.F32.PACK_AB R0, RZ, R0 ;  /* 0x00000000ff00723e */ /* 0x000fc800000000ff */
[----:B------:R-:W-:Y:S01]  /*2000*/  PRMT R17, R0, 0x7610, R17 ;  /* 0x0000761000117816 */ /* 0x000fe20000000011 */
[----:B------:R-:W-:Y:S06]  /*2010*/  BRA `(.L_x_1598) ;  /* 0x0000000000b47947 */ /* 0x000fec0003800000 */
.L_x_1610:
[----:B------:R-:W-:-:S09]  /*2020*/  UISETP.NE.AND UP0, UPT, UR4, 0x1c, UPT ;  /* 0x0000001c0400788c */ /* 0x000fd2000bf05270 */
[----:B------:R-:W-:Y:S05]  /*2030*/  BRA.U !UP0, `(.L_x_1621) ;  /* 0x00000001089c7547 */ /* 0x000fea000b800000 */
[----:B------:R-:W-:-:S09]  /*2040*/  UISETP.NE.AND UP0, UPT, UR4, 0x1d, UPT ;  /* 0x0000001d0400788c */ /* 0x000fd2000bf05270 */
[----:B------:R-:W-:Y:S05]  /*2050*/  BRA.U !UP0, `(.L_x_1622) ;  /* 0x0000000108807547 */ /* 0x000fea000b800000 */
[----:B------:R-:W-:-:S09]  /*2060*/  UISETP.NE.AND UP0, UPT, UR4, 0x2c, UPT ;  /* 0x0000002c0400788c */ /* 0x000fd2000bf05270 */
[----:B------:R-:W-:Y:S05]  /*2070*/  BRA.U !UP0, `(.L_x_1623) ;  /* 0x0000000108487547 */ /* 0x000fea000b800000 */
.L_x_1597:
        /* <DEDUP_REMOVED lines=16> */
.L_x_1624:
[----:B------:R-:W-:Y:S01]  /*2180*/  PRMT R17, RZ, 0x7610, R17 ;  /* 0x00007610ff117816 */ /* 0x000fe20000000011 */
[----:B------:R-:W-:Y:S06]  /*2190*/  BRA `(.L_x_1598) ;  /* 0x0000000000547947 */ /* 0x000fec0003800000 */
.L_x_1623:
        /* <DEDUP_REMOVED lines=8> */
.L_x_1626:
[----:B------:R-:W-:Y:S05]  /*2220*/  BSYNC.RECONVERGENT B0 ;  /* 0x0000000000007941 */ /* 0x000fea0003800200 */
.L_x_1625:
[----:B------:R-:W-:-:S04]  /*2230*/  F2FP.F16.F32.PACK_AB R0, RZ, R0 ;  /* 0x00000000ff00723e */ /* 0x000fc800000000ff */
[----:B------:R-:W-:Y:S01]  /*2240*/  PRMT R17, R0, 0x7610, R17 ;  /* 0x0000761000117816 */ /* 0x000fe20000000011 */
[----:B------:R-:W-:Y:S06]  /*2250*/  BRA `(.L_x_1598) ;  /* 0x0000000000247947 */ /* 0x000fec0003800000 */
.L_x_1622:
[----:B------:R-:W2:Y:S02]  /*2260*/  LDG.E.64 R4, desc[UR36][R4.64] ;  /* 0x0000002404047981 */ /* 0x000ea4000c1e1b00 */
[----:B--2---:R-:W0:Y:S02]  /*2270*/  I2F.U64 R0, R4 ;  /* 0x0000000400007312 */ /* 0x004e240000301000 */
[----:B0-----:R-:W-:-:S04]  /*2280*/  F2FP.F16.F32.PACK_AB R0, RZ, R0 ;  /* 0x00000000ff00723e */ /* 0x001fc800000000ff */
[----:B------:R-:W-:Y:S01]  /*2290*/  PRMT R17, R0, 0x7610, R17 ;  /* 0x0000761000117816 */ /* 0x000fe20000000011 */
[----:B------:R-:W-:Y:S06]  /*22a0*/  BRA `(.L_x_1598) ;  /* 0x0000000000107947 */ /* 0x000fec0003800000 */
.L_x_1621:
[----:B------:R-:W2:Y:S02]  /*22b0*/  LDG.E R4, desc[UR36][R4.64] ;  /* 0x0000002404047981 */ /* 0x000ea4000c1e1900 */
[----:B--2---:R-:W-:-:S04]  /*22c0*/  I2FP.F32.U32 R0, R4 ;  /* 0x0000000400007245 */ /* 0x004fc80000201000 */
[----:B------:R-:W-:-:S04]  /*22d0*/  F2FP.F16.F32.PACK_AB R0, RZ, R0 ;  /* 0x00000000ff00723e */ /* 0x000fc800000000ff */
[----:B------:R-:W-:-:S07]  /*22e0*/  PRMT R17, R0, 0x7610, R17 ;  /* 0x0000761000117816 */ /* 0x000fce0000000011 */
.L_x_1598:
[----:B------:R-:W-:-:S07]  /*22f0*/  VIADD R27, R19, 0x80 ;  /* 0x00000080131b7836 */ /* 0x000fce0000000000 */
.L_x_1558:
[----:B------:R-:W-:Y:S05]  /*2300*/  BSYNC.RECONVERGENT B6 ;  /* 0x0000000000067941 */ /* 0x000fea0003800200 */
.L_x_1557:
[----:B------:R-:W-:Y:S01]  /*2310*/  ISETP.GE.AND P0, PT, R27, R28, PT ;  /* 0x0000001c1b00720c */ /* 0x000fe20003f06270 */
[----:B------:R-:W-:Y:S01]  /*2320*/  BSSY.RECONVERGENT B6, `(.L_x_1627) ;  /* 0x0000226000067945 */ /* 0x000fe20003800200 */
[----:B------:R-:W-:Y:S02]  /*2330*/  PRMT R18, RZ, 0x7610, R18 ;  /* 0x00007610ff127816 */ /* 0x000fe40000000012 */
[----:B------:R-:W-:-:S09]  /*2340*/  PRMT R22, RZ, 0x7610, R22 ;  /* 0x00007610ff167816 */ /* 0x000fd20000000016 */
[----:B------:R-:W-:Y:S05]  /*2350*/  @P0 BRA `(.L_x_1628) ;  /* 0x0000002000880947 */ /* 0x000fea0003800000 */
[----:B01----:R-:W0:Y:S01]  /*2360*/  LDC.64 R4, c[0x0][0x3a8] ;  /* 0x0000ea00ff047b82 */ /* 0x003e220000000a00 */
        /* <DEDUP_REMOVED lines=21> */
.L_x_1632:
[----:B------:R-:W2:Y:S02]  /*24c0*/  LDG.E.U8 R4, desc[UR36][R4.64] ;  /* 0x0000002404047981 */ /* 0x000ea4000c1e1100 */
[----:B--2---:R-:W-:-:S04]  /*24d0*/  I2FP.F32.U32 R0, R4 ;  /* 0x0000000400007245 */ /* 0x004fc80000201000 */
[----:B------:R-:W-:-:S04]  /*24e0*/  F2FP.F16.F32.PACK_AB R0, RZ, R0 ;  /* 0x00000000ff00723e */ /* 0x000fc800000000ff */
[----:B------:R-:W-:Y:S01]  /*24f0*/  PRMT R18, R0, 0x7610, R18 ;  /* 0x0000761000127816 */ /* 0x000fe20000000012 */
[----:B------:R-:W-:Y:S06]  /*2500*/  BRA `(.L_x_1634) ;  /* 0x0000000c00d87947 */ /* 0x000fec0003800000 */
.L_x_1631:
        /* <DEDUP_REMOVED lines=11> */
.L_x_1636:
[----:B------:R-:W2:Y:S02]  /*25c0*/  LDG.E R4, desc[UR36][R4.64] ;  /* 0x0000002404047981 */ /* 0x000ea4000c1e1900 */
[----:B--2---:R-:W-:-:S04]  /*25d0*/  I2FP.F32.S32 R0, R4 ;  /* 0x0000000400007245 */ /* 0x004fc80000201400 */
[----:B------:R-:W-:-:S04]  /*25e0*/  F2FP.F16.F32.PACK_AB R0, RZ, R0 ;  /* 0x00000000ff00723e */ /* 0x000fc800000000ff */
[----:B------:R-:W-:Y:S01]  /*25f0*/  PRMT R18, R0, 0x7610, R18 ;  /* 0x0000761000127816 */ /* 0x000fe20000000012 */
[----:B------:R-:W-:Y:S06]  /*2600*/  BRA `(.L_x_1634) ;  /* 0x0000000c00987947 */ /* 0x000fec0003800000 */
.L_x_1635:
[----:B------:R-:W2:Y:S02]  /*2610*/  LDG.E.U16 R4, desc[UR36][R4.64] ;  /* 0x0000002404047981 */ /* 0x000ea4000c1e1500 */
[----:B--2---:R-:W0:Y:S02]  /*2620*/  I2F.S16 R0, R4 ;  /* 0x0000000400007306 */ /* 0x004e240000101400 */
[----:B0-----:R-:W-:-:S04]  /*2630*/  F2FP.F16.F32.PACK_AB R0, RZ, R0 ;  /* 0x00000000ff00723e */ /* 0x001fc800000000ff */
[----:B------:R-:W-:Y:S01]  /*2640*/  PRMT R18, R0, 0x7610, R18 ;  /* 0x0000761000127816 */ /* 0x000fe20000000012 */
[----:B------:R-:W-:Y:S06]  /*2650*/  BRA `(.L_x_1634) ;  /* 0x0000000c00847947 */ /* 0x000fec0003800000 */
.L_x_1630:
        /* <DEDUP_REMOVED lines=9> */
.L_x_1638:
[----:B------:R1:W5:Y:S01]  /*26f0*/  LDG.E.U16 R18, desc[UR36][R4.64] ;  /* 0x0000002404127981 */ /* 0x000362000c1e1500 */
[----:B------:R-:W-:Y:S05]  /*2700*/  BRA `(.L_x_1634) ;  /* 0x0000000c00587947 */ /* 0x000fea0003800000 */
.L_x_1637:
        /* <DEDUP_REMOVED lines=9> */
.L_x_1640:
[----:B------:R0:W5:Y:S01]  /*27a0*/  LDG.E.U16 R18, desc[UR36][R4.64] ;  /* 0x0000002404127981 */ /* 0x000162000c1e1500 */
[----:B------:R-:W-:Y:S05]  /*27b0*/  BRA `(.L_x_1634) ;  /* 0x0000000c002c7947 */ /* 0x000fea0003800000 */
.L_x_1639:
        /* <DEDUP_REMOVED lines=13> */
.L_x_1629:
        /* <DEDUP_REMOVED lines=14> */
.L_x_1643:
        /* <DEDUP_REMOVED lines=13> */
.L_x_1642:
        /* <DEDUP_REMOVED lines=27> */
.L_x_1645:
        /* <DEDUP_REMOVED lines=12> */
[----:B------:R-:W-:-:S04]  /*2cb0*/  F2FP.F16.F32.PACK_AB R0, RZ, R0 ;  /* 0x00000000ff00723e */ /* 0x000fc800000000ff */
[----:B------:R-:W-:Y:S01]  /*2cc0*/  PRMT R18, R0, 0x7610, R18 ;  /* 0x0000761000127816 */ /* 0x000fe20000000012 */
[----:B------:R-:W-:Y:S06]  /*2cd0*/  BRA `(.L_x_1634) ;  /* 0x0000000400e47947 */ /* 0x000fec0003800000 */
.L_x_1644:
[----:B------:R-:W2:Y:S02]  /*2ce0*/  LDG.E.U16 R0, desc[UR36][R4.64] ;  /* 0x0000002404007981 */ /* 0x000ea4000c1e1500 */
[----:B--2---:R-:W-:-:S05]  /*2cf0*/  IMAD.U32 R0, R0, 0x10000, RZ ;  /* 0x0001000000007824 */ /* 0x004fca00078e00ff */
[----:B------:R-:W-:-:S04]  /*2d00*/  F2FP.F16.F32.PACK_AB R0, RZ, R0 ;  /* 0x00000000ff00723e */ /* 0x000fc800000000ff */
[----:B------:R-:W-:Y:S01]  /*2d10*/  PRMT R18, R0, 0x7610, R18 ;  /* 0x0000761000127816 */ /* 0x000fe20000000012 */
[----:B------:R-:W-:Y:S06]  /*2d20*/  BRA `(.L_x_1634) ;  /* 0x0000000400d07947 */ /* 0x000fec0003800000 */
.L_x_1641:
        /* <DEDUP_REMOVED lines=13> */
.L_x_1648:
        /* <DEDUP_REMOVED lines=21> */
.L_x_1652:
[----:B------:R-:W-:Y:S05]  /*2f50*/  BSYNC.RECONVERGENT B1 ;  /* 0x0000000000017941 */ /* 0x000fea0003800200 */
.L_x_1651:
[----:B------:R-:W-:Y:S01]  /*2f60*/  IMAD.SHL.U32 R0, R0, 0x100000, RZ ;  /* 0x0010000000007824 */ /* 0x000fe200078e00ff */
[----:B------:R-:W-:-:S04]  /*2f70*/  LEA R3, R3, 0x3b800000, 0x17 ;  /* 0x3b80000003037811 */ /* 0x000fc800078eb8ff */
[----:B------:R-:W-:-:S07]  /*2f80*/  LOP3.LUT R0, R3, R0, R7, 0xfe, !PT ;  /* 0x0000000003007212 */ /* 0x000fce00078efe07 */
.L_x_1650:
[----:B------:R-:W-:Y:S05]  /*2f90*/  BSYNC.RECONVERGENT B0 ;  /* 0x0000000000007941 */ /* 0x000fea0003800200 */
.L_x_1649:
[----:B------:R-:W-:-:S04]  /*2fa0*/  F2FP.F16.F32.PACK_AB R0, RZ, R0 ;  /* 0x00000000ff00723e */ /* 0x000fc800000000ff */
[----:B------:R-:W-:Y:S01]  /*2fb0*/  PRMT R18, R0, 0x7610, R18 ;  /* 0x0000761000127816 */ /* 0x000fe20000000012 */
[----:B------:R-:W-:Y:S06]  /*2fc0*/  BRA `(.L_x_1634) ;  /* 0x0000000400287947 */ /* 0x000fec0003800000 */
.L_x_1647:
        /* <DEDUP_REMOVED lines=21> */
.L_x_1656:
[----:B------:R-:W-:Y:S05]  /*3120*/  BSYNC.RECONVERGENT B1 ;  /* 0x0000000000017941 */ /* 0x000fea0003800200 */
.L_x_1655:
[----:B------:R-:W-:Y:S01]  /*3130*/  IMAD.SHL.U32 R0, R0, 0x200000, RZ ;  /* 0x0020000000007824 */ /* 0x000fe200078e00ff */
[----:B------:R-:W-:-:S04]  /*3140*/  LEA R3, R3, 0x37800000, 0x17 ;  /* 0x3780000003037811 */ /* 0x000fc800078eb8ff */
[----:B------:R-:W-:-:S07]  /*3150*/  LOP3.LUT R0, R3, R0, R7, 0xfe, !PT ;  /* 0x0000000003007212 */ /* 0x000fce00078efe07 */
.L_x_1654:
[----:B------:R-:W-:Y:S05]  /*3160*/  BSYNC.RECONVERGENT B0 ;  /* 0x0000000000007941 */ /* 0x000fea0003800200 */
.L_x_1653:
[----:B------:R-:W-:-:S04]  /*3170*/  F2FP.F16.F32.PACK_AB R0, RZ, R0 ;  /* 0x00000000ff00723e */ /* 0x000fc800000000ff */
[----:B------:R-:W-:Y:S01]  /*3180*/  PRMT R18, R0, 0x7610, R18 ;  /* 0x0000761000127816 */ /* 0x000fe20000000012 */
[----:B------:R-:W-:Y:S06]  /*3190*/  BRA `(.L_x_1634) ;  /* 0x0000000000b47947 */ /* 0x000fec0003800000 */
.L_x_1646:
        /* <DEDUP_REMOVED lines=14> */
.L_x_1660:
[----:B------:R-:W-:Y:S05]  /*3280*/  BSYNC.RECONVERGENT B0 ;  /* 0x0000000000007941 */ /* 0x000fea0003800200 */
.L_x_1659:
[----:B------:R-:W-:-:S04]  /*3290*/  F2FP.F16.F32.PACK_AB R0, RZ, R0 ;  /* 0x00000000ff00723e */ /* 0x000fc800000000ff */
[----:B------:R-:W-:Y:S01]  /*32a0*/  PRMT R18, R0, 0x7610, R18 ;  /* 0x0000761000127816 */ /* 0x000fe20000000012 */
[----:B------:R-:W-:Y:S06]  /*32b0*/  BRA `(.L_x_1634) ;  /* 0x00000000006c7947 */ /* 0x000fec0003800000 */
.L_x_1633:
        /* <DEDUP_REMOVED lines=16> */
.L_x_1661:
[----:B------:R-:W-:Y:S01]  /*33c0*/  PRMT R18, RZ, 0x7610, R18 ;  /* 0x00007610ff127816 */ /* 0x000fe20000000012 */
[----:B------:R-:W-:Y:S06]  /*33d0*/  BRA `(.L_x_1634) ;  /* 0x0000000000247947 */ /* 0x000fec0003800000 */
.L_x_1658:
[----:B------:R-:W2:Y:S02]  /*33e0*/  LDG.E.64 R4, desc[UR36][R4.64] ;  /* 0x0000002404047981 */ /* 0x000ea4000c1e1b00 */
[----:B--2---:R-:W0:Y:S02]  /*33f0*/  I2F.U64 R0, R4 ;  /* 0x0000000400007312 */ /* 0x004e240000301000 */
[----:B0-----:R-:W-:-:S04]  /*3400*/  F2FP.F16.F32.PACK_AB R0, RZ, R0 ;  /* 0x00000000ff00723e */ /* 0x001fc800000000ff */
[----:B------:R-:W-:Y:S01]  /*3410*/  PRMT R18, R0, 0x7610, R18 ;  /* 0x0000761000127816 */ /* 0x000fe20000000012 */
[----:B------:R-:W-:Y:S06]  /*3420*/  BRA `(.L_x_1634) ;  /* 0x0000000000107947 */ /* 0x000fec0003800000 */
.L_x_1657:
[----:B------:R-:W2:Y:S02]  /*3430*/  LDG.E R4, desc[UR36][R4.64] ;  /* 0x0000002404047981 */ /* 0x000ea4000c1e1900 */
[----:B--2---:R-:W-:-:S04]  /*3440*/  I2FP.F32.U32 R0, R4 ;  /* 0x0000000400007245 */ /* 0x004fc80000201000 */
[----:B------:R-:W-:-:S04]  /*3450*/  F2FP.F16.F32.PACK_AB R0, RZ, R0 ;  /* 0x00000000ff00723e */ /* 0x000fc800000000ff */
[----:B------:R-:W-:-:S07]  /*3460*/  PRMT R18, R0, 0x7610, R18 ;  /* 0x0000761000127816 */ /* 0x000fce0000000012 */
.L_x_1634:
        /* <DEDUP_REMOVED lines=21> */
.L_x_1665:
[----:B------:R-:W2:Y:S02]  /*35c0*/  LDG.E.U8 R4, desc[UR36][R4.64] ;  /* 0x0000002404047981 */ /* 0x000ea4000c1e1100 */
[----:B--2---:R-:W-:-:S04]  /*35d0*/  I2FP.F32.U32 R0, R4 ;  /* 0x0000000400007245 */ /* 0x004fc80000201000 */
[----:B------:R-:W-:-:S04]  /*35e0*/  F2FP.F16.F32.PACK_AB R0, RZ, R0 ;  /* 0x00000000ff00723e */ /* 0x000fc800000000ff */
[----:B------:R-:W-:Y:S01]  /*35f0*/  PRMT R22, R0, 0x7610, R22 ;  /* 0x0000761000167816 */ /* 0x000fe20000000016 */
[----:B------:R-:W-:Y:S06]  /*3600*/  BRA `(.L_x_1667) ;  /* 0x0000000c00d87947 */ /* 0x000fec0003800000 */
.L_x_1664:
        /* <DEDUP_REMOVED lines=11> */
.L_x_1669:
[----:B------:R-:W2:Y:S02]  /*36c0*/  LDG.E R4, desc[UR36][R4.64] ;  /* 0x0000002404047981 */ /* 0x000ea4000c1e1900 */
[----:B--2---:R-:W-:-:S04]  /*36d0*/  I2FP.F32.S32 R0, R4 ;  /* 0x0000000400007245 */ /* 0x004fc80000201400 */
[----:B------:R-:W-:-:S04]  /*36e0*/  F2FP.F16.F32.PACK_AB R0, RZ, R0 ;  /* 0x00000000ff00723e */ /* 0x000fc800000000ff */
[----:B------:R-:W-:Y:S01]  /*36f0*/  PRMT R22, R0, 0x7610, R22 ;  /* 0x0000761000167816 */ /* 0x000fe20000000016 */
[----:B------:R-:W-:Y:S06]  /*3700*/  BRA `(.L_x_1667) ;  /* 0x0000000c00987947 */ /* 0x000fec0003800000 */
.L_x_1668:
[----:B------:R-:W2:Y:S02]  /*3710*/  LDG.E.U16 R4, desc[UR36][R4.64] ;  /* 0x0000002404047981 */ /* 0x000ea4000c1e1500 */
[----:B--2---:R-:W0:Y:S02]  /*3720*/  I2F.S16 R0, R4 ;  /* 0x0000000400007306 */ /* 0x004e240000101400 */
[----:B0-----:R-:W-:-:S04]  /*3730*/  F2FP.F16.F32.PACK_AB R0, RZ, R0 ;  /* 0x00000000ff00723e */ /* 0x001fc800000000ff */
[----:B------:R-:W-:Y:S01]  /*3740*/  PRMT R22, R0, 0x7610, R22 ;  /* 0x0000761000167816 */ /* 0x000fe20000000016 */
[----:B------:R-:W-:Y:S06]  /*3750*/  BRA `(.L_x_1667) ;  /* 0x0000000c00847947 */ /* 0x000fec0003800000 */
.L_x_1663:
        /* <DEDUP_REMOVED lines=9> */
.L_x_1671:
[----:B------:R1:W5:Y:S01]  /*37f0*/  LDG.E.U16 R22, desc[UR36][R4.64] ;  /* 0x0000002404167981 */ /* 0x000362000c1e1500 */
[----:B------:R-:W-:Y:S05]  /*3800*/  BRA `(.L_x_1667) ;  /* 0x0000000c00587947 */ /* 0x000fea0003800000 */
.L_x_1670:
        /* <DEDUP_REMOVED lines=9> */
.L_x_1673:
[----:B------:R0:W5:Y:S01]  /*38a0*/  LDG.E.U16 R22, desc[UR36][R4.64] ;  /* 0x0000002404167981 */ /* 0x000162000c1e1500 */
[----:B------:R-:W-:Y:S05]  /*38b0*/  BRA `(.L_x_1667) ;  /* 0x0000000c002c7947 */ /* 0x000fea0003800000 */
.L_x_1672:
        /* <DEDUP_REMOVED lines=13> */
.L_x_1662:
        /* <DEDUP_REMOVED lines=14> */
.L_x_1676:
        /* <DEDUP_REMOVED lines=13> */
.L_x_1675:
        /* <DEDUP_REMOVED lines=27> */
.L_x_1678:
        /* <DEDUP_REMOVED lines=15> */
.L_x_1677:
[----:B------:R-:W2:Y:S02]  /*3de0*/  LDG.E.U16 R0, desc[UR36][R4.64] ;  /* 0x0000002404007981 */ /* 0x000ea4000c1e1500 */
[----:B--2---:R-:W-:-:S05]  /*3df0*/  IMAD.U32 R0, R0, 0x10000, RZ ;  /* 0x0001000000007824 */ /* 0x004fca00078e00ff */
[----:B------:R-:W-:-:S04]  /*3e00*/  F2FP.F16.F32.PACK_AB R0, RZ, R0 ;  /* 0x00000000ff00723e */ /* 0x000fc800000000ff */
[----:B------:R-:W-:Y:S01]  /*3e10*/  PRMT R22, R0, 0x7610, R22 ;  /* 0x0000761000167816 */ /* 0x000fe20000000016 */
[----:B------:R-:W-:Y:S06]  /*3e20*/  BRA `(.L_x_1667) ;  /* 0x0000000400d07947 */ /* 0x000fec0003800000 */
.L_x_1674:
        /* <DEDUP_REMOVED lines=13> */
.L_x_1681:
        /* <DEDUP_REMOVED lines=21> */
.L_x_1685:
[----:B------:R-:W-:Y:S05]  /*4050*/  BSYNC.RECONVERGENT B1 ;  /* 0x0000000000017941 */ /* 0x000fea0003800200 */
.L_x_1684:
[----:B------:R-:W-:Y:S01]  /*4060*/  IMAD.SHL.U32 R0, R0, 0x100000, RZ ;  /* 0x0010000000007824 */ /* 0x000fe200078e00ff */
[----:B------:R-:W-:-:S04]  /*4070*/  LEA R3, R3, 0x3b800000, 0x17 ;  /* 0x3b80000003037811 */ /* 0x000fc800078eb8ff */
[----:B------:R-:W-:-:S07]  /*4080*/  LOP3.LUT R0, R3, R0, R7, 0xfe, !PT ;  /* 0x0000000003007212 */ /* 0x000fce00078efe07 */
.L_x_1683:
[----:B------:R-:W-:Y:S05]  /*4090*/  BSYNC.RECONVERGENT B0 ;  /* 0x0000000000007941 */ /* 0x000fea0003800200 */
.L_x_1682:
[----:B------:R-:W-:-:S04]  /*40a0*/  F2FP.F16.F32.PACK_AB R0, RZ, R0 ;  /* 0x00000000ff00723e */ /* 0x000fc800000000ff */
[----:B------:R-:W-:Y:S01]  /*40b0*/  PRMT R22, R0, 0x7610, R22 ;  /* 0x0000761000167816 */ /* 0x000fe20000000016 */
[----:B------:R-:W-:Y:S06]  /*40c0*/  BRA `(.L_x_1667) ;  /* 0x0000000400287947 */ /* 0x000fec0003800000 */
.L_x_1680:
        /* <DEDUP_REMOVED lines=21> */
.L_x_1689:
[----:B------:R-:W-:Y:S05]  /*4220*/  BSYNC.RECONVERGENT B1 ;  /* 0x0000000000017941 */ /* 0x000fea0003800200 */
.L_x_1688:
[----:B------:R-:W-:Y:S01]  /*4230*/  IMAD.SHL.U32 R0, R0, 0x200000, RZ ;  /* 0x0020000000007824 */ /* 0x000fe200078e00ff */
[----:B------:R-:W-:-:S04]  /*4240*/  LEA R3, R3, 0x37800000, 0x17 ;  /* 0x3780000003037811 */ /* 0x000fc800078eb8ff */
[----:B------:R-:W-:-:S07]  /*4250*/  LOP3.LUT R0, R3, R0, R7, 0xfe, !PT ;  /* 0x0000000003007212 */ /* 0x000fce00078efe07 */
.L_x_1687:
[----:B------:R-:W-:Y:S05]  /*4260*/  BSYNC.RECONVERGENT B0 ;  /* 0x0000000000007941 */ /* 0x000fea0003800200 */
.L_x_1686:
[----:B------:R-:W-:-:S04]  /*4270*/  F2FP.F16.F32.PACK_AB R0, RZ, R0 ;  /* 0x00000000ff00723e */ /* 0x000fc800000000ff */
[----:B------:R-:W-:Y:S01]  /*4280*/  PRMT R22, R0, 0x7610, R22 ;  /* 0x0000761000167816 */ /* 0x000fe20000000016 */
[----:B------:R-:W-:Y:S06]  /*4290*/  BRA `(.L_x_1667) ;  /* 0x0000000000b47947 */ /* 0x000fec0003800000 */
.L_x_1679:
        /* <DEDUP_REMOVED lines=14> */
.L_x_1693:
[----:B------:R-:W-:Y:S05]  /*4380*/  BSYNC.RECONVERGENT B0 ;  /* 0x0000000000007941 */ /* 0x000fea0003800200 */
.L_x_1692:
[----:B------:R-:W-:-:S04]  /*4390*/  F2FP.F16.F32.PACK_AB R0, RZ, R0 ;  /* 0x00000000ff00723e */ /* 0x000fc800000000ff */
[----:B------:R-:W-:Y:S01]  /*43a0*/  PRMT R22, R0, 0x7610, R22 ;  /* 0x0000761000167816 */ /* 0x000fe20000000016 */
[----:B------:R-:W-:Y:S06]  /*43b0*/  BRA `(.L_x_1667) ;  /* 0x00000000006c7947 */ /* 0x000fec0003800000 */
.L_x_1666:
        /* <DEDUP_REMOVED lines=16> */
.L_x_1694:
[----:B------:R-:W-:Y:S01]  /*44c0*/  PRMT R22, RZ, 0x7610, R22 ;  /* 0x00007610ff167816 */ /* 0x000fe20000000016 */
[----:B------:R-:W-:Y:S06]  /*44d0*/  BRA `(.L_x_1667) ;  /* 0x0000000000247947 */ /* 0x000fec0003800000 */
.L_x_1691:
[----:B------:R-:W2:Y:S02]  /*44e0*/  LDG.E.64 R4, desc[UR36][R4.64] ;  /* 0x0000002404047981 */ /* 0x000ea4000c1e1b00 */
[----:B--2---:R-:W0:Y:S02]  /*44f0*/  I2F.U64 R0, R4 ;  /* 0x0000000400007312 */ /* 0x004e240000301000 */
[----:B0-----:R-:W-:-:S04]  /*4500*/  F2FP.F16.F32.PACK_AB R0, RZ, R0 ;  /* 0x00000000ff00723e */ /* 0x001fc800000000ff */
[----:B------:R-:W-:Y:S01]  /*4510*/  PRMT R22, R0, 0x7610, R22 ;  /* 0x0000761000167816 */ /* 0x000fe20000000016 */
[----:B------:R-:W-:Y:S06]  /*4520*/  BRA `(.L_x_1667) ;  /* 0x0000000000107947 */ /* 0x000fec0003800000 */
.L_x_1690:
[----:B------:R-:W2:Y:S02]  /*4530*/  LDG.E R4, desc[UR36][R4.64] ;  /* 0x0000002404047981 */ /* 0x000ea4000c1e1900 */
[----:B--2---:R-:W-:-:S04]  /*4540*/  I2FP.F32.U32 R0, R4 ;  /* 0x0000000400007245 */ /* 0x004fc80000201000 */
[----:B------:R-:W-:-:S04]  /*4550*/  F2FP.F16.F32.PACK_AB R0, RZ, R0 ;  /* 0x00000000ff00723e */ /* 0x000fc800000000ff */
[----:B------:R-:W-:-:S07]  /*4560*/  PRMT R22, R0, 0x7610, R22 ;  /* 0x0000761000167816 */ /* 0x000fce0000000016 */
.L_x_1667:
[----:B------:R-:W-:-:S07]  /*4570*/  VIADD R27, R27, 0x80 ;  /* 0x000000801b1b7836 */ /* 0x000fce0000000000 */
.L_x_1628:
[----:B------:R-:W-:Y:S05]  /*4580*/  BSYNC.RECONVERGENT B6 ;  /* 0x0000000000067941 */ /* 0x000fea0003800200 */
.L_x_1627:
        /* <DEDUP_REMOVED lines=27> */
.L_x_1700:
[----:B------:R-:W2:Y:S02]  /*4740*/  LDG.E.U8 R4, desc[UR36][R4.64] ;  /* 0x0000002404047981 */ /* 0x000ea4000c1e1100 */
[----:B--2---:R-:W-:-:S04]  /*4750*/  I2FP.F32.U32 R0, R4 ;  /* 0x0000000400007245 */ /* 0x004fc80000201000 */
[----:B------:R-:W-:-:S04]  /*4760*/  F2FP.F16.F32.PACK_AB R0, RZ, R0 ;  /* 0x00000000ff00723e */ /* 0x000fc800000000ff */
[----:B------:R-:W-:Y:S01]  /*4770*/  PRMT R23, R0, 0x7610, R23 ;  /* 0x0000761000177816 */ /* 0x000fe20000000017 */
[----:B------:R-:W-:Y:S06]  /*4780*/  BRA `(.L_x_1702) ;  /* 0x0000000c00d87947 */ /* 0x000fec0003800000 */
.L_x_1699:
        /* <DEDUP_REMOVED lines=11> */
.L_x_1704:
[----:B------:R-:W2:Y:S02]  /*4840*/  LDG.E R4, desc[UR36][R4.64] ;  /* 0x0000002404047981 */ /* 0x000ea4000c1e1900 */
[----:B--2---:R-:W-:-:S04]  /*4850*/  I2FP.F32.S32 R0, R4 ;  /* 0x0000000400007245 */ /* 0x004fc80000201400 */
[----:B------:R-:W-:-:S04]  /*4860*/  F2FP.F16.F32.PACK_AB R0, RZ, R0 ;  /* 0x00000000ff00723e */ /* 0x000fc800000000ff */
[----:B------:R-:W-:Y:S01]  /*4870*/  PRMT R23, R0, 0x7610, R23 ;  /* 0x0000761000177816 */ /* 0x000fe20000000017 */
[----:B------:R-:W-:Y:S06]  /*4880*/  BRA `(.L_x_1702) ;  /* 0x0000000c00987947 */ /* 0x000fec0003800000 */
.L_x_1703:
[----:B------:R-:W2:Y:S02]  /*4890*/  LDG.E.U16 R4, desc[UR36][R4.64] ;  /* 0x0000002404047981 */ /* 0x000ea4000c1e1500 */
[----:B--2---:R-:W0:Y:S02]  /*48a0*/  I2F.S16 R0, R4 ;  /* 0x0000000400007306 */ /* 0x004e240000101400 */
[----:B0-----:R-:W-:-:S04]  /*48b0*/  F2FP.F16.F32.PACK_AB R0, RZ, R0 ;  /* 0x00000000ff00723e */ /* 0x001fc800000000ff */
[----:B------:R-:W-:Y:S01]  /*48c0*/  PRMT R23, R0, 0x7610, R23 ;  /* 0x0000761000177816 */ /* 0x000fe20000000017 */
[----:B------:R-:W-:Y:S06]  /*48d0*/  BRA `(.L_x_1702) ;  /* 0x0000000c00847947 */ /* 0x000fec0003800000 */
.L_x_1698:
        /* <DEDUP_REMOVED lines=9> */
.L_x_1706:
[----:B------:R1:W5:Y:S01]  /*4970*/  LDG.E.U16 R23, desc[UR36][R4.64] ;  /* 0x0000002404177981 */ /* 0x000362000c1e1500 */
[----:B------:R-:W-:Y:S05]  /*4980*/  BRA `(.L_x_1702) ;  /* 0x0000000c00587947 */ /* 0x000fea0003800000 */
.L_x_1705:
        /* <DEDUP_REMOVED lines=9> */
.L_x_1708:
[----:B------:R0:W5:Y:S01]  /*4a20*/  LDG.E.U16 R23, desc[UR36][R4.64] ;  /* 0x0000002404177981 */ /* 0x000162000c1e1500 */
[----:B------:R-:W-:Y:S05]  /*4a30*/  BRA `(.L_x_1702) ;  /* 0x0000000c002c7947 */ /* 0x000fea0003800000 */
.L_x_1707:
        /* <DEDUP_REMOVED lines=13> */
.L_x_1697:
        /* <DEDUP_REMOVED lines=14> */
.L_x_1711:
        /* <DEDUP_REMOVED lines=13> */
.L_x_1710:
        /* <DEDUP_REMOVED lines=27> */
.L_x_1713:
        /* <DEDUP_REMOVED lines=15> */
.L_x_1712:
[----:B------:R-:W2:Y:S02]  /*4f60*/  LDG.E.U16 R0, desc[UR36][R4.64] ;  /* 0x0000002404007981 */ /* 0x000ea4000c1e1500 */
[----:B--2---:R-:W-:-:S05]  /*4f70*/  IMAD.U32 R0, R0, 0x10000, RZ ;  /* 0x0001000000007824 */ /* 0x004fca00078e00ff */
[----:B------:R-:W-:-:S04]  /*4f80*/  F2FP.F16.F32.PACK_AB R0, RZ, R0 ;  /* 0x00000000ff00723e */ /* 0x000fc800000000ff */
[----:B------:R-:W-:Y:S01]  /*4f90*/  PRMT R23, R0, 0x7610, R23 ;  /* 0x0000761000177816 */ /* 0x000fe20000000017 */
[----:B------:R-:W-:Y:S06]  /*4fa0*/  BRA `(.L_x_1702) ;  /* 0x0000000400d07947 */ /* 0x000fec0003800000 */
.L_x_1709:
        /* <DEDUP_REMOVED lines=13> */
.L_x_1716:
        /* <DEDUP_REMOVED lines=21> */
.L_x_1720:
[----:B------:R-:W-:Y:S05]  /*51d0*/  BSYNC.RECONVERGENT B1 ;  /* 0x0000000000017941 */ /* 0x000fea0003800200 */
.L_x_1719:
[----:B------:R-:W-:Y:S01]  /*51e0*/  IMAD.SHL.U32 R0, R0, 0x100000, RZ ;  /* 0x0010000000007824 */ /* 0x000fe200078e00ff */
[----:B------:R-:W-:-:S04]  /*51f0*/  LEA R3, R3, 0x3b800000, 0x17 ;  /* 0x3b80000003037811 */ /* 0x000fc800078eb8ff */
[----:B------:R-:W-:-:S07]  /*5200*/  LOP3.LUT R0, R3, R0, R7, 0xfe, !PT ;  /* 0x0000000003007212 */ /* 0x000fce00078efe07 */
.L_x_1718:
[----:B------:R-:W-:Y:S05]  /*5210*/  BSYNC.RECONVERGENT B0 ;  /* 0x0000000000007941 */ /* 0x000fea0003800200 */
.L_x_1717:
[----:B------:R-:W-:-:S04]  /*5220*/  F2FP.F16.F32.PACK_AB R0, RZ, R0 ;  /* 0x00000000ff00723e */ /* 0x000fc800000000ff */
[----:B------:R-:W-:Y:S01]  /*5230*/  PRMT R23, R0, 0x7610, R23 ;  /* 0x0000761000177816 */ /* 0x000fe20000000017 */
[----:B------:R-:W-:Y:S06]  /*5240*/  BRA `(.L_x_1702) ;  /* 0x0000000400287947 */ /* 0x000fec0003800000 */
.L_x_1715:
        /* <DEDUP_REMOVED lines=21> */
.L_x_1724:
[----:B------:R-:W-:Y:S05]  /*53a0*/  BSYNC.RECONVERGENT B1 ;  /* 0x0000000000017941 */ /* 0x000fea0003800200 */
.L_x_1723:
[----:B------:R-:W-:Y:S01]  /*53b0*/  IMAD.SHL.U32 R0, R0, 0x200000, RZ ;  /* 0x0020000000007824 */ /* 0x000fe200078e00ff */
[----:B------:R-:W-:-:S04]  /*53c0*/  LEA R3, R3, 0x37800000, 0x17 ;  /* 0x3780000003037811 */ /* 0x000fc800078eb8ff */
[----:B------:R-:W-:-:S07]  /*53d0*/  LOP3.LUT R0, R3, R0, R7, 0xfe, !PT ;  /* 0x0000000003007212 */ /* 0x000fce00078efe07 */
.L_x_1722:
[----:B------:R-:W-:Y:S05]  /*53e0*/  BSYNC.RECONVERGENT B0 ;  /* 0x0000000000007941 */ /* 0x000fea0003800200 */
.L_x_1721:
[----:B------:R-:W-:-:S04]  /*53f0*/  F2FP.F16.F32.PACK_AB R0, RZ, R0 ;  /* 0x00000000ff00723e */ /* 0x000fc800000000ff */
[----:B------:R-:W-:Y:S01]  /*5400*/  PRMT R23, R0, 0x7610, R23 ;  /* 0x0000761000177816 */ /* 0x000fe20000000017 */
[----:B------:R-:W-:Y:S06]  /*5410*/  BRA `(.L_x_1702) ;  /* 0x0000000000b47947 */ /* 0x000fec0003800000 */
.L_x_1714:
        /* <DEDUP_REMOVED lines=14> */
.L_x_1728:
[----:B------:R-:W-:Y:S05]  /*5500*/  BSYNC.RECONVERGENT B0 ;  /* 0x0000000000007941 */ /* 0x000fea0003800200 */
.L_x_1727:
[----:B------:R-:W-:-:S04]  /*5510*/  F2FP.F16.F32.PACK_AB R0, RZ, R0 ;  /* 0x00000000ff00723e */ /* 0x000fc800000000ff */
[----:B------:R-:W-:Y:S01]  /*5520*/  PRMT R23, R0, 0x7610, R23 ;  /* 0x0000761000177816 */ /* 0x000fe20000000017 */
[----:B------:R-:W-:Y:S06]  /*5530*/  BRA `(.L_x_1702) ;  /* 0x00000000006c7947 */ /* 0x000fec0003800000 */
.L_x_1701:
        /* <DEDUP_REMOVED lines=16> */
.L_x_1729:
[----:B------:R-:W-:Y:S01]  /*5640*/  PRMT R23, RZ, 0x7610, R23 ;  /* 0x00007610ff177816 */ /* 0x000fe20000000017 */
[----:B------:R-:W-:Y:S06]  /*5650*/  BRA `(.L_x_1702) ;  /* 0x0000000000247947 */ /* 0x000fec0003800000 */
.L_x_1726:
[----:B------:R-:W2:Y:S02]  /*5660*/  LDG.E.64 R4, desc[UR36][R4.64] ;  /* 0x0000002404047981 */ /* 0x000ea4000c1e1b00 */
[----:B--2---:R-:W0:Y:S02]  /*5670*/  I2F.U64 R0, R4 ;  /* 0x0000000400007312 */ /* 0x004e240000301000 */
[----:B0-----:R-:W-:-:S04]  /*5680*/  F2FP.F16.F32.PACK_AB R0, RZ, R0 ;  /* 0x00000000ff00723e */ /* 0x001fc800000000ff */
[----:B------:R-:W-:Y:S01]  /*5690*/  PRMT R23, R0, 0x7610, R23 ;  /* 0x0000761000177816 */ /* 0x000fe20000000017 */
[----:B------:R-:W-:Y:S06]  /*56a0*/  BRA `(.L_x_1702) ;  /* 0x0000000000107947 */ /* 0x000fec0003800000 */
.L_x_1725:
[----:B------:R-:W2:Y:S02]  /*56b0*/  LDG.E R4, desc[UR36][R4.64] ;  /* 0x0000002404047981 */ /* 0x000ea4000c1e1900 */
[----:B--2---:R-:W-:-:S04]  /*56c0*/  I2FP.F32.U32 R0, R4 ;  /* 0x0000000400007245 */ /* 0x004fc80000201000 */
[----:B------:R-:W-:-:S04]  /*56d0*/  F2FP.F16.F32.PACK_AB R0, RZ, R0 ;  /* 0x00000000ff00723e */ /* 0x000fc800000000ff */
[----:B------:R-:W-:-:S07]  /*56e0*/  PRMT R23, R0, 0x7610, R23 ;  /* 0x0000761000177816 */ /* 0x000fce0000000017 */
.L_x_1702:
[----:B------:R-:W2:Y:S01]  /*56f0*/  LDCU.U8 UR6, c[0x0][0x3bd] ;  /* 0x000077a0ff0677ac */ /* 0x000ea20008000000 */
[----:B01----:R-:W0:Y:S01]  /*5700*/  LDC.64 R4, c[0x0][0x3b0] ;  /* 0x0000ec00ff047b82 */ /* 0x003e220000000a00 */
[----:B------:R-:W1:Y:S01]  /*5710*/  LDCU UR5, c[0x0][0x3c4] ;  /* 0x00007880ff0577ac */ /* 0x000e620008000800 */
[----:B--2---:R-:W-:-:S04]  /*5720*/  UPRMT UR4, UR6, 0x9910, URZ ;  /* 0x0000991006047896 */ /* 0x004fc800080000ff */
        /* <DEDUP_REMOVED lines=18> */
.L_x_1733:
[----:B------:R-:W2:Y:S02]  /*5850*/  LDG.E.U8 R4, desc[UR36][R4.64] ;  /* 0x0000002404047981 */ /* 0x000ea4000c1e1100 */
[----:B--2---:R-:W-:-:S04]  /*5860*/  I2FP.F32.U32 R0, R4 ;  /* 0x0000000400007245 */ /* 0x004fc80000201000 */
[----:B------:R-:W-:-:S04]  /*5870*/  F2FP.F16.F32.PACK_AB R0, RZ, R0 ;  /* 0x00000000ff00723e */ /* 0x000fc800000000ff */
[----:B------:R-:W-:Y:S01]  /*5880*/  PRMT R24, R0, 0x7610, R24 ;  /* 0x0000761000187816 */ /* 0x000fe20000000018 */
[----:B------:R-:W-:Y:S06]  /*5890*/  BRA `(.L_x_1735) ;  /* 0x0000000c00d87947 */ /* 0x000fec0003800000 */
.L_x_1732:
        /* <DEDUP_REMOVED lines=11> */
.L_x_1737:
[----:B------:R-:W2:Y:S02]  /*5950*/  LDG.E R4, desc[UR36][R4.64] ;  /* 0x0000002404047981 */ /* 0x000ea4000c1e1900 */
[----:B--2---:R-:W-:-:S04]  /*5960*/  I2FP.F32.S32 R0, R4 ;  /* 0x0000000400007245 */ /* 0x004fc80000201400 */
[----:B------:R-:W-:-:S04]  /*5970*/  F2FP.F16.F32.PACK_AB R0, RZ, R0 ;  /* 0x00000000ff00723e */ /* 0x000fc800000000ff */
[----:B------:R-:W-:Y:S01]  /*5980*/  PRMT R24, R0, 0x7610, R24 ;  /* 0x0000761000187816 */ /* 0x000fe20000000018 */
[----:B------:R-:W-:Y:S06]  /*5990*/  BRA `(.L_x_1735) ;  /* 0x0000000c00987947 */ /* 0x000fec0003800000 */
.L_x_1736:
[----:B------:R-:W2:Y:S02]  /*59a0*/  LDG.E.U16 R4, desc[UR36][R4.64] ;  /* 0x0000002404047981 */ /* 0x000ea4000c1e1500 */
[----:B--2---:R-:W0:Y:S02]  /*59b0*/  I2F.S16 R0, R4 ;  /* 0x0000000400007306 */ /* 0x004e240000101400 */
[----:B0-----:R-:W-:-:S04]  /*59c0*/  F2FP.F16.F32.PACK_AB R0, RZ, R0 ;  /* 0x00000000ff00723e */ /* 0x001fc800000000ff */
[----:B------:R-:W-:Y:S01]  /*59d0*/  PRMT R24, R0, 0x7610, R24 ;  /* 0x0000761000187816 */ /* 0x000fe20000000018 */
[----:B------:R-:W-:Y:S06]  /*59e0*/  BRA `(.L_x_1735) ;  /* 0x0000000c00847947 */ /* 0x000fec0003800000 */
.L_x_1731:
        /* <DEDUP_REMOVED lines=9> */
.L_x_1739:
[----:B------:R1:W5:Y:S01]  /*5a80*/  LDG.E.U16 R24, desc[UR36][R4.64] ;  /* 0x0000002404187981 */ /* 0x000362000c1e1500 */
[----:B------:R-:W-:Y:S05]  /*5a90*/  BRA `(.L_x_1735) ;  /* 0x0000000c00587947 */ /* 0x000fea0003800000 */
.L_x_1738:
        /* <DEDUP_REMOVED lines=9> */
.L_x_1741:
[----:B------:R0:W5:Y:S01]  /*5b30*/  LDG.E.U16 R24, desc[UR36][R4.64] ;  /* 0x0000002404187981 */ /* 0x000162000c1e1500 */
[----:B------:R-:W-:Y:S05]  /*5b40*/  BRA `(.L_x_1735) ;  /* 0x0000000c002c7947 */ /* 0x000fea0003800000 */
.L_x_1740:
        /* <DEDUP_REMOVED lines=13> */
.L_x_1730:
        /* <DEDUP_REMOVED lines=14> */
.L_x_1744:
        /* <DEDUP_REMOVED lines=13> */
.L_x_1743:
        /* <DEDUP_REMOVED lines=27> */
.L_x_1746:
        /* <DEDUP_REMOVED lines=15> */
.L_x_1745:
[----:B------:R-:W2:Y:S02]  /*6070*/  LDG.E.U16 R0, desc[UR36][R4.64] ;  /* 0x0000002404007981 */ /* 0x000ea4000c1e1500 */
[----:B--2---:R-:W-:-:S05]  /*6080*/  IMAD.U32 R0, R0, 0x10000, RZ ;  /* 0x0001000000007824 */ /* 0x004fca00078e00ff */
[----:B------:R-:W-:-:S04]  /*6090*/  F2FP.F16.F32.PACK_AB R0, RZ, R0 ;  /* 0x00000000ff00723e */ /* 0x000fc800000000ff */
[----:B------:R-:W-:Y:S01]  /*60a0*/  PRMT R24, R0, 0x7610, R24 ;  /* 0x0000761000187816 */ /* 0x000fe20000000018 */
[----:B------:R-:W-:Y:S06]  /*60b0*/  BRA `(.L_x_1735) ;  /* 0x0000000400d07947 */ /* 0x000fec0003800000 */
.L_x_1742:
        /* <DEDUP_REMOVED lines=13> */
.L_x_1749:
        /* <DEDUP_REMOVED lines=21> */
.L_x_1753:
[----:B------:R-:W-:Y:S05]  /*62e0*/  BSYNC.RECONVERGENT B1 ;  /* 0x0000000000017941 */ /* 0x000fea0003800200 */
.L_x_1752:
[----:B------:R-:W-:Y:S01]  /*62f0*/  IMAD.SHL.U32 R0, R0, 0x100000, RZ ;  /* 0x0010000000007824 */ /* 0x000fe200078e00ff */
[----:B------:R-:W-:-:S04]  /*6300*/  LEA R3, R3, 0x3b800000, 0x17 ;  /* 0x3b80000003037811 */ /* 0x000fc800078eb8ff */
[----:B------:R-:W-:-:S07]  /*6310*/  LOP3.LUT R0, R3, R0, R7, 0xfe, !PT ;  /* 0x0000000003007212 */ /* 0x000fce00078efe07 */
.L_x_1751:
[----:B------:R-:W-:Y:S05]  /*6320*/  BSYNC.RECONVERGENT B0 ;  /* 0x0000000000007941 */ /* 0x000fea0003800200 */
.L_x_1750:
[----:B------:R-:W-:-:S04]  /*6330*/  F2FP.F16.F32.PACK_AB R0, RZ, R0 ;  /* 0x00000000ff00723e */ /* 0x000fc800000000ff */
[----:B------:R-:W-:Y:S01]  /*6340*/  PRMT R24, R0, 0x7610, R24 ;  /* 0x0000761000187816 */ /* 0x000fe20000000018 */
[----:B------:R-:W-:Y:S06]  /*6350*/  BRA `(.L_x_1735) ;  /* 0x0000000400287947 */ /* 0x000fec0003800000 */
.L_x_1748:
        /* <DEDUP_REMOVED lines=21> */
.L_x_1757:
[----:B------:R-:W-:Y:S05]  /*64b0*/  BSYNC.RECONVERGENT B1 ;  /* 0x0000000000017941 */ /* 0x000fea0003800200 */
.L_x_1756:
[----:B------:R-:W-:Y:S01]  /*64c0*/  IMAD.SHL.U32 R0, R0, 0x200000, RZ ;  /* 0x0020000000007824 */ /* 0x000fe200078e00ff */
[----:B------:R-:W-:-:S04]  /*64d0*/  LEA R3, R3, 0x37800000, 0x17 ;  /* 0x3780000003037811 */ /* 0x000fc800078eb8ff */
[----:B------:R-:W-:-:S07]  /*64e0*/  LOP3.LUT R0, R3, R0, R7, 0xfe, !PT ;  /* 0x0000000003007212 */ /* 0x000fce00078efe07 */
.L_x_1755:
[----:B------:R-:W-:Y:S05]  /*64f0*/  BSYNC.RECONVERGENT B0 ;  /* 0x0000000000007941 */ /* 0x000fea0003800200 */
.L_x_1754:
[----:B------:R-:W-:-:S04]  /*6500*/  F2FP.F16.F32.PACK_AB R0, RZ, R0 ;  /* 0x00000000ff00723e */ /* 0x000fc800000000ff */
[----:B------:R-:W-:Y:S01]  /*6510*/  PRMT R24, R0, 0x7610, R24 ;  /* 0x0000761000187816 */ /* 0x000fe20000000018 */
[----:B------:R-:W-:Y:S06]  /*6520*/  BRA `(.L_x_1735) ;  /* 0x0000000000b47947 */ /* 0x000fec0003800000 */
.L_x_1747:
        /* <DEDUP_REMOVED lines=14> */
.L_x_1761:
[----:B------:R-:W-:Y:S05]  /*6610*/  BSYNC.RECONVERGENT B0 ;  /* 0x0000000000007941 */ /* 0x000fea0003800200 */
.L_x_1760:
[----:B------:R-:W-:-:S04]  /*6620*/  F2FP.F16.F32.PACK_AB R0, RZ, R0 ;  /* 0x00000000ff00723e */ /* 0x000fc800000000ff */
[----:B------:R-:W-:Y:S01]  /*6630*/  PRMT R24, R0, 0x7610, R24 ;  /* 0x0000761000187816 */ /* 0x000fe20000000018 */
[----:B------:R-:W-:Y:S06]  /*6640*/  BRA `(.L_x_1735) ;  /* 0x00000000006c7947 */ /* 0x000fec0003800000 */
.L_x_1734:
        /* <DEDUP_REMOVED lines=16> */
.L_x_1762:
[----:B------:R-:W-:Y:S01]  /*6750*/  PRMT R24, RZ, 0x7610, R24 ;  /* 0x00007610ff187816 */ /* 0x000fe20000000018 */
[----:B------:R-:W-:Y:S06]  /*6760*/  BRA `(.L_x_1735) ;  /* 0x0000000000247947 */ /* 0x000fec0003800000 */
.L_x_1759:
[----:B------:R-:W2:Y:S02]  /*6770*/  LDG.E.64 R4, desc[UR36][R4.64] ;  /* 0x0000002404047981 */ /* 0x000ea4000c1e1b00 */
[----:B--2---:R-:W0:Y:S02]  /*6780*/  I2F.U64 R0, R4 ;  /* 0x0000000400007312 */ /* 0x004e240000301000 */
[----:B0-----:R-:W-:-:S04]  /*6790*/  F2FP.F16.F32.PACK_AB R0, RZ, R0 ;  /* 0x00000000ff00723e */ /* 0x001fc800000000ff */
[----:B------:R-:W-:Y:S01]  /*67a0*/  PRMT R24, R0, 0x7610, R24 ;  /* 0x0000761000187816 */ /* 0x000fe20000000018 */
[----:B------:R-:W-:Y:S06]  /*67b0*/  BRA `(.L_x_1735) ;  /* 0x0000000000107947 */ /* 0x000fec0003800000 */
.L_x_1758:
[----:B------:R-:W2:Y:S02]  /*67c0*/  LDG.E R4, desc[UR36][R4.64] ;  /* 0x0000002404047981 */ /* 0x000ea4000c1e1900 */
[----:B--2---:R-:W-:-:S04]  /*67d0*/  I2FP.F32.U32 R0, R4 ;  /* 0x0000000400007245 */ /* 0x004fc80000201000 */
[----:B------:R-:W-:-:S04]  /*67e0*/  F2FP.F16.F32.PACK_AB R0, RZ, R0 ;  /* 0x00000000ff00723e */ /* 0x000fc800000000ff */
[----:B------:R-:W-:-:S07]  /*67f0*/  PRMT R24, R0, 0x7610, R24 ;  /* 0x0000761000187816 */ /* 0x000fce0000000018 */
.L_x_1735:
[----:B------:R-:W-:-:S07]  /*6800*/  VIADD R27, R27, 0x80 ;  /* 0x000000801b1b7836 */ /* 0x000fce0000000000 */
.L_x_1696:
[----:B------:R-:W-:Y:S05]  /*6810*/  BSYNC.RECONVERGENT B6 ;  /* 0x0000000000067941 */ /* 0x000fea0003800200 */
.L_x_1695:
[----:B------:R-:W2:Y:S01]  /*6820*/  LDC.U8 R25, c[0x0][0x394] ;  /* 0x0000e500ff197b82 */ /* 0x000ea20000000000 */
        /* <DEDUP_REMOVED lines=22> */
[----:B------:R-:W3:Y:S02]  /*6990*/  LDG.E.S8 R4, desc[UR36][R4.64] ;  /* 0x0000002404047981 */ /* 0x000ee4000c1e1300 */
[----:B---3--:R-:W0:Y:S02]  /*69a0*/  I2F.S16 R0, R4 ;  /* 0x0000000400007306 */ /* 0x008e240000101400 */
[----:B0-----:R-:W-:-:S04]  /*69b0*/  F2FP.F16.F32.PACK_AB R0, RZ, R0 ;  /* 0x00000000ff00723e */ /* 0x001fc800000000ff */
[----:B------:R-:W-:Y:S01]  /*69c0*/  PRMT R26, R0, 0x7610, R26 ;  /* 0x00007610001a7816 */ /* 0x000fe2000000001a */
[----:B------:R-:W-:Y:S06]  /*69d0*/  BRA `(.L_x_1770) ;  /* 0x0000000c00ec7947 */ /* 0x000fec0003800000 */
.L_x_1768:
[----:B------:R-:W3:Y:S02]  /*69e0*/  LDG.E.U8 R4, desc[UR36][R4.64] ;  /* 0x0000002404047981 */ /* 0x000ee4000c1e1100 */
[----:B---3--:R-:W-:-:S04]  /*69f0*/  I2FP.F32.U32 R0, R4 ;  /* 0x0000000400007245 */ /* 0x008fc80000201000 */
[----:B------:R-:W-:-:S04]  /*6a00*/  F2FP.F16.F32.PACK_AB R0, RZ, R0 ;  /* 0x00000000ff00723e */ /* 0x000fc800000000ff */
[----:B------:R-:W-:Y:S01]  /*6a10*/  PRMT R26, R0, 0x7610, R26 ;  /* 0x00007610001a7816 */ /* 0x000fe2000000001a */
[----:B------:R-:W-:Y:S06]  /*6a20*/  BRA `(.L_x_1770) ;  /* 0x0000000c00d87947 */ /* 0x000fec0003800000 */
.L_x_1767:
[----:B------:R-:W-:-:S09]  /*6a30*/  UISETP.NE.AND UP0, UPT, UR4, 0x2, UPT ;  /* 0x000000020400788c */ /* 0x000fd2000bf05270 */
[----:B------:R-:W-:Y:S05]  /*6a40*/  BRA.U !UP0, `(.L_x_1771) ;  /* 0x0000000108387547 */ /* 0x000fea000b800000 */
[----:B------:R-:W-:-:S09]  /*6a50*/  UISETP.NE.AND UP0, UPT, UR4, 0x3, UPT ;  /* 0x000000030400788c */ /* 0x000fd2000bf05270 */
[----:B------:R-:W-:Y:S05]  /*6a60*/  BRA.U !UP0, `(.L_x_1772) ;  /* 0x00000001081c7547 */ /* 0x000fea000b800000 */
[----:B------:R-:W-:-:S09]  /*6a70*/  UISETP.NE.AND UP0, UPT, UR4, 0x4, UPT ;  /* 0x000000040400788c */ /* 0x000fd2000bf05270 */
[----:B------:R-:W-:Y:S05]  /*6a80*/  BRA.U UP0, `(.L_x_1769) ;  /* 0x0000000d00547547 */ /* 0x000fea000b800000 */
[----:B------:R-:W3:Y:S02]  /*6a90*/  LDG.E.64 R4, desc[UR36][R4.64] ;  /* 0x0000002404047981 */ /* 0x000ee4000c1e1b00 */
[----:B---3--:R-:W0:Y:S02]  /*6aa0*/  I2F.S64 R0, R4 ;  /* 0x0000000400007312 */ /* 0x008e240000301400 */
[----:B0-----:R-:W-:-:S04]  /*6ab0*/  F2FP.F16.F32.PACK_AB R0, RZ, R0 ;  /* 0x00000000ff00723e */ /* 0x001fc800000000ff */
[----:B------:R-:W-:Y:S01]  /*6ac0*/  PRMT R26, R0, 0x7610, R26 ;  /* 0x00007610001a7816 */ /* 0x000fe2000000001a */
[----:B------:R-:W-:Y:S06]  /*6ad0*/  BRA `(.L_x_1770) ;  /* 0x0000000c00ac7947 */ /* 0x000fec0003800000 */
.L_x_1772:
[----:B------:R-:W3:Y:S02]  /*6ae0*/  LDG.E R4, desc[UR36][R4.64] ;  /* 0x0000002404047981 */ /* 0x000ee4000c1e1900 */
[----:B---3--:R-:W-:-:S04]  /*6af0*/  I2FP.F32.S32 R0, R4 ;  /* 0x0000000400007245 */ /* 0x008fc80000201400 */
[----:B------:R-:W-:-:S04]  /*6b00*/  F2FP.F16.F32.PACK_AB R0, RZ, R0 ;  /* 0x00000000ff00723e */ /* 0x000fc800000000ff */
[----:B------:R-:W-:Y:S01]  /*6b10*/  PRMT R26, R0, 0x7610, R26 ;  /* 0x00007610001a7816 */ /* 0x000fe2000000001a */
[----:B------:R-:W-:Y:S06]  /*6b20*/  BRA `(.L_x_1770) ;  /* 0x0000000c00987947 */ /* 0x000fec0003800000 */
.L_x_1771:
[----:B------:R-:W3:Y:S02]  /*6b30*/  LDG.E.U16 R4, desc[UR36][R4.64] ;  /* 0x0000002404047981 */ /* 0x000ee4000c1e1500 */
[----:B---3--:R-:W0:Y:S02]  /*6b40*/  I2F.S16 R0, R4 ;  /* 0x0000000400007306 */ /* 0x008e240000101400 */
[----:B0-----:R-:W-:-:S04]  /*6b50*/  F2FP.F16.F32.PACK_AB R0, RZ, R0 ;  /* 0x00000000ff00723e */ /* 0x001fc800000000ff */
[----:B------:R-:W-:Y:S01]  /*6b60*/  PRMT R26, R0, 0x7610, R26 ;  /* 0x00007610001a7816 */ /* 0x000fe2000000001a */
[----:B------:R-:W-:Y:S06]  /*6b70*/  BRA `(.L_x_1770) ;  /* 0x0000000c00847947 */ /* 0x000fec0003800000 */
.L_x_1766:
[----:B------:R-:W-:-:S09]  /*6b80*/  UISETP.GT.AND UP0, UPT, UR4, 0x6, UPT ;  /* 0x000000060400788c */ /* 0x000fd2000bf04270 */
[----:B------:R-:W-:Y:S05]  /*6b90*/  BRA.U UP0, `(.L_x_1773) ;  /* 0x0000000100247547 */ /* 0x000fea000b800000 */
[----:B------:R-:W-:-:S09]  /*6ba0*/  UISETP.NE.AND UP0, UPT, UR4, 0x5, UPT ;  /* 0x000000050400788c */ /* 0x000fd2000bf05270 */
[----:B------:R-:W-:Y:S05]  /*6bb0*/  BRA.U !UP0, `(.L_x_1774) ;  /* 0x0000000108147547 */ /* 0x000fea000b800000 */
[----:B------:R-:W-:-:S09]  /*6bc0*/  UISETP.NE.AND UP0, UPT, UR4, 0x6, UPT ;  /* 0x000000060400788c */ /* 0x000fd2000bf05270 */
[----:B------:R-:W-:Y:S05]  /*6bd0*/  BRA.U UP0, `(.L_x_1769) ;  /* 0x0000000d00007547 */ /* 0x000fea000b800000 */
[----:B------:R-:W3:Y:S02]  /*6be0*/  LDG.E R4, desc[UR36][R4.64] ;  /* 0x0000002404047981 */ /* 0x000ee4000c1e1900 */
[----:B---3--:R-:W-:Y:S01]  /*6bf0*/  F2FP.F16.F32.PACK_AB R26, RZ, R4 ;  /* 0x00000004ff1a723e */ /* 0x008fe200000000ff */
[----:B------:R-:W-:Y:S06]  /*6c00*/  BRA `(.L_x_1770) ;  /* 0x0000000c00607947 */ /* 0x000fec0003800000 */
.L_x_1774:
[----:B------:R0:W5:Y:S01]  /*6c10*/  LDG.E.U16 R26, desc[UR36][R4.64] ;  /* 0x00000024041a7981 */ /* 0x000162000c1e1500 */
[----:B------:R-:W-:Y:S05]  /*6c20*/  BRA `(.L_x_1770) ;  /* 0x0000000c00587947 */ /* 0x000fea0003800000 */
.L_x_1773:
[----:B------:R-:W-:-:S09]  /*6c30*/  UISETP.NE.AND UP0, UPT, UR4, 0x7, UPT ;  /* 0x000000070400788c */ /* 0x000fd2000bf05270 */
[----:B------:R-:W-:Y:S05]  /*6c40*/  BRA.U !UP0, `(.L_x_1775) ;  /* 0x0000000108247547 */ /* 0x000fea000b800000 */
[----:B------:R-:W-:-:S09]  /*6c50*/  UISETP.NE.AND UP0, UPT, UR4, 0x8, UPT ;  /* 0x000000080400788c */ /* 0x000fd2000bf05270 */
[----:B------:R-:W-:Y:S05]  /*6c60*/  BRA.U !UP0, `(.L_x_1776) ;  /* 0x0000000108147547 */ /* 0x000fea000b800000 */
[----:B------:R-:W-:-:S09]  /*6c70*/  UISETP.NE.AND UP0, UPT, UR4, 0x9, UPT ;  /* 0x000000090400788c */ /* 0x000fd2000bf05270 */
[----:B------:R-:W-:Y:S05]  /*6c80*/  BRA.U UP0, `(.L_x_1769) ;  /* 0x0000000900d47547 */ /* 0x000fea000b800000 */
[----:B------:R-:W3:Y:S02]  /*6c90*/  LDG.E R4, desc[UR36][R4.64] ;  /* 0x0000002404047981 */ /* 0x000ee4000c1e1900 */
[----:B---3--:R-:W-:Y:S01]  /*6ca0*/  F2FP.F16.F32.PACK_AB R26, RZ, R4 ;  /* 0x00000004ff1a723e */ /* 0x008fe200000000ff */
[----:B------:R-:W-:Y:S06]  /*6cb0*/  BRA `(.L_x_1770) ;  /* 0x0000000c00347947 */ /* 0x000fec0003800000 */
.L_x_1776:
[----:B------:R1:W5:Y:S01]  /*6cc0*/  LDG.E.U16 R26, desc[UR36][R4.64] ;  /* 0x00000024041a7981 */ /* 0x000362000c1e1500 */
[----:B------:R-:W-:Y:S05]  /*6cd0*/  BRA `(.L_x_1770) ;  /* 0x0000000c002c7947 */ /* 0x000fea0003800000 */
.L_x_1775:
[----:B------:R-:W3:Y:S01]  /*6ce0*/  LDG.E.64 R4, desc[UR36][R4.64] ;  /* 0x0000002404047981 */ /* 0x000ee2000c1e1b00 */
[----:B------:R-:W-:Y:S01]  /*6cf0*/  UMOV UR4, 0xf0000000 ;  /* 0xf000000000047882 */ /* 0x000fe20000000000 */
[----:B------:R-:W-:Y:S02]  /*6d00*/  UMOV UR5, 0x380fffff ;  /* 0x380fffff00057882 */ /* 0x000fe40000000000 */
[----:B---3--:R-:W0:-:S15]  /*6d10*/  DSETP.GEU.AND P0, PT, |R4|, UR4, PT ;  /* 0x0000000404007e2a */ /* 0x008e1e000bf0e200 */
        /* <DEDUP_REMOVED lines=9> */
.L_x_1765:
        /* <DEDUP_REMOVED lines=8> */
[----:B------:R-:W3:Y:S02]  /*6e30*/  LDG.E.U8 R4, desc[UR36][R4.64] ;  /* 0x0000002404047981 */ /* 0x000ee4000c1e1100 */
[----:B---3--:R-:W-:-:S04]  /*6e40*/  ISETP.NE.AND P0, PT, R4, RZ, PT ;  /* 0x000000ff0400720c */ /* 0x008fc80003f05270 */
[----:B------:R-:W-:-:S04]  /*6e50*/  FSEL R0, RZ, 1, !P0 ;  /* 0x3f800000ff007808 */ /* 0x000fc80004000000 */
[----:B------:R-:W-:-:S04]  /*6e60*/  F2FP.F16.F32.PACK_AB R0, RZ, R0 ;  /* 0x00000000ff00723e */ /* 0x000fc800000000ff */
[----:B------:R-:W-:Y:S01]  /*6e70*/  PRMT R26, R0, 0x7610, R26 ;  /* 0x00007610001a7816 */ /* 0x000fe2000000001a */
[----:B------:R-:W-:Y:S06]  /*6e80*/  BRA `(.L_x_1770) ;  /* 0x0000000800c07947 */ /* 0x000fec0003800000 */
.L_x_1779:
        /* <DEDUP_REMOVED lines=13> */
.L_x_1778:
[----:B------:R-:W-:-:S09]  /*6f60*/  UISETP.NE.AND UP0, UPT, UR4, 0xf, UPT ;  /* 0x0000000f0400788c */ /* 0x000fd2000bf05270 */
[----:B------:R-:W-:Y:S05]  /*6f70*/  BRA.U !UP0, `(.L_x_1780) ;  /* 0x0000000108a07547 */ /* 0x000fea000b800000 */
[----:B------:R-:W-:-:S09]  /*6f80*/  UISETP.NE.AND UP0, UPT, UR4, 0x17, UPT ;  /* 0x000000170400788c */ /* 0x000fd2000bf05270 */
[----:B------:R-:W-:Y:S05]  /*6f90*/  BRA.U !UP0, `(.L_x_1781) ;  /* 0x00000001085c7547 */ /* 0x000fea000b800000 */
[----:B------:R-:W-:-:S09]  /*6fa0*/  UISETP.NE.AND UP0, UPT, UR4, 0x18, UPT ;  /* 0x000000180400788c */ /* 0x000fd2000bf05270 */
[----:B------:R-:W-:Y:S05]  /*6fb0*/  BRA.U UP0, `(.L_x_1769) ;  /* 0x0000000900087547 */ /* 0x000fea000b800000 */
[----:B------:R-:W3:Y:S01]  /*6fc0*/  LDG.E.U8 R0, desc[UR36][R4.64] ;  /* 0x0000002404007981 */ /* 0x000ee2000c1e1100 */
[----:B------:R-:W-:Y:S02]  /*6fd0*/  IMAD.MOV.U32 R7, RZ, RZ, 0x1f ;  /* 0x0000001fff077424 */ /* 0x000fe400078e00ff */
[----:B---3--:R-:W-:-:S05]  /*6fe0*/  IMAD.SHL.U32 R0, R0, 0x1000000, RZ ;  /* 0x0100000000007824 */ /* 0x008fca00078e00ff */
        /* <DEDUP_REMOVED lines=18> */
.L_x_1781:
[----:B------:R-:W3:Y:S02]  /*7110*/  LDG.E.U8 R4, desc[UR36][R4.64] ;  /* 0x0000002404047981 */ /* 0x000ee4000c1e1100 */
[C---:B---3--:R-:W-:Y:S02]  /*7120*/  IMAD.SHL.U32 R0, R4.reuse, 0x2000000, RZ ;  /* 0x0200000004007824 */ /* 0x048fe400078e00ff */
        /* <DEDUP_REMOVED lines=13> */
.L_x_1780:
[----:B------:R-:W3:Y:S02]  /*7200*/  LDG.E.U16 R0, desc[UR36][R4.64] ;  /* 0x0000002404007981 */ /* 0x000ee4000c1e1500 */
[----:B---3--:R-:W-:-:S05]  /*7210*/  IMAD.U32 R0, R0, 0x10000, RZ ;  /* 0x0001000000007824 */ /* 0x008fca00078e00ff */
[----:B------:R-:W-:-:S04]  /*7220*/  F2FP.F16.F32.PACK_AB R0, RZ, R0 ;  /* 0x00000000ff00723e */ /* 0x000fc800000000ff */
[----:B------:R-:W-:Y:S01]  /*7230*/  PRMT R26, R0, 0x7610, R26 ;  /* 0x00007610001a7816 */ /* 0x000fe2000000001a */
[----:B------:R-:W-:Y:S06]  /*7240*/  BRA `(.L_x_1770) ;  /* 0x0000000400d07947 */ /* 0x000fec0003800000 */
.L_x_1777:
        /* <DEDUP_REMOVED lines=8> */
[----:B------:R-:W3:Y:S02]  /*72d0*/  LDG.E.U16 R0, desc[UR36][R4.64] ;  /* 0x0000002404007981 */ /* 0x000ee4000c1e1500 */
[----:B---3--:R-:W-:-:S04]  /*72e0*/  I2FP.F32.U32 R0, R0 ;  /* 0x0000000000007245 */ /* 0x008fc80000201000 */
[----:B------:R-:W-:-:S04]  /*72f0*/  F2FP.F16.F32.PACK_AB R0, RZ, R0 ;  /* 0x00000000ff00723e */ /* 0x000fc800000000ff */
[----:B------:R-:W-:Y:S01]  /*7300*/  PRMT R26, R0, 0x7610, R26 ;  /* 0x00007610001a7816 */ /* 0x000fe2000000001a */
[----:B------:R-:W-:Y:S06]  /*7310*/  BRA `(.L_x_1770) ;  /* 0x00000004009c7947 */ /* 0x000fec0003800000 */
.L_x_1784:
[----:B------:R-:W3:Y:S01]  /*7320*/  LDG.E.U8 R4, desc[UR36][R4.64] ;  /* 0x0000002404047981 */ /* 0x000ee2000c1e1100 */
[----:B------:R-:W-:Y:S01]  /*7330*/  BSSY.RECONVERGENT B0, `(.L_x_1785) ;  /* 0x0000018000007945 */ /* 0x000fe20003800200 */
[----:B------:R-:W-:Y:S01]  /*7340*/  IMAD.MOV.U32 R0, RZ, RZ, RZ ;  /* 0x000000ffff007224 */ /* 0x000fe200078e00ff */
[----:B---3--:R-:W-:-:S13]  /*7350*/  ISETP.NE.AND P0, PT, R4, RZ, PT ;  /* 0x000000ff0400720c */ /* 0x008fda0003f05270 */
        /* <DEDUP_REMOVED lines=17> */
.L_x_1788:
[----:B------:R-:W-:Y:S05]  /*7470*/  BSYNC.RECONVERGENT B1 ;  /* 0x0000000000017941 */ /* 0x000fea0003800200 */
.L_x_1787:
[----:B------:R-:W-:Y:S01]  /*7480*/  IMAD.SHL.U32 R0, R0, 0x100000, RZ ;  /* 0x0010000000007824 */ /* 0x000fe200078e00ff */
[----:B------:R-:W-:-:S04]  /*7490*/  LEA R3, R3, 0x3b800000, 0x17 ;  /* 0x3b80000003037811 */ /* 0x000fc800078eb8ff */
[----:B------:R-:W-:-:S07]  /*74a0*/  LOP3.LUT R0, R3, R0, R7, 0xfe, !PT ;  /* 0x0000000003007212 */ /* 0x000fce00078efe07 */
.L_x_1786:
[----:B------:R-:W-:Y:S05]  /*74b0*/  BSYNC.RECONVERGENT B0 ;  /* 0x0000000000007941 */ /* 0x000fea0003800200 */
.L_x_1785:
[----:B------:R-:W-:-:S04]  /*74c0*/  F2FP.F16.F32.PACK_AB R0, RZ, R0 ;  /* 0x00000000ff00723e */ /* 0x000fc800000000ff */
[----:B------:R-:W-:Y:S01]  /*74d0*/  PRMT R26, R0, 0x7610, R26 ;  /* 0x00007610001a7816 */ /* 0x000fe2000000001a */
[----:B------:R-:W-:Y:S06]  /*74e0*/  BRA `(.L_x_1770) ;  /* 0x0000000400287947 */ /* 0x000fec0003800000 */
.L_x_1783:
        /* <DEDUP_REMOVED lines=21> */
.L_x_1792:
[----:B------:R-:W-:Y:S05]  /*7640*/  BSYNC.RECONVERGENT B1 ;  /* 0x0000000000017941 */ /* 0x000fea0003800200 */
.L_x_1791:
[----:B------:R-:W-:Y:S01]  /*7650*/  IMAD.SHL.U32 R0, R0, 0x200000, RZ ;  /* 0x0020000000007824 */ /* 0x000fe200078e00ff */
[----:B------:R-:W-:-:S04]  /*7660*/  LEA R3, R3, 0x37800000, 0x17 ;  /* 0x3780000003037811 */ /* 0x000fc800078eb8ff */
[----:B------:R-:W-:-:S07]  /*7670*/  LOP3.LUT R0, R3, R0, R7, 0xfe, !PT ;  /* 0x0000000003007212 */ /* 0x000fce00078efe07 */
.L_x_1790:
[----:B------:R-:W-:Y:S05]  /*7680*/  BSYNC.RECONVERGENT B0 ;  /* 0x0000000000007941 */ /* 0x000fea0003800200 */
.L_x_1789:
[----:B------:R-:W-:-:S04]  /*7690*/  F2FP.F16.F32.PACK_AB R0, RZ, R0 ;  /* 0x00000000ff00723e */ /* 0x000fc800000000ff */
[----:B------:R-:W-:Y:S01]  /*76a0*/  PRMT R26, R0, 0x7610, R26 ;  /* 0x00007610001a7816 */ /* 0x000fe2000000001a */
[----:B------:R-:W-:Y:S06]  /*76b0*/  BRA `(.L_x_1770) ;  /* 0x0000000000b47947 */ /* 0x000fec0003800000 */
.L_x_1782:
[----:B------:R-:W-:-:S09]  /*76c0*/  UISETP.NE.AND UP0, UPT, UR4, 0x1c, UPT ;  /* 0x0000001c0400788c */ /* 0x000fd2000bf05270 */
[----:B------:R-:W-:Y:S05]  /*76d0*/  BRA.U !UP0, `(.L_x_1793) ;  /* 0x00000001089c7547 */ /* 0x000fea000b800000 */
[----:B------:R-:W-:-:S09]  /*76e0*/  UISETP.NE.AND UP0, UPT, UR4, 0x1d, UPT ;  /* 0x0000001d0400788c */ /* 0x000fd2000bf05270 */
[----:B------:R-:W-:Y:S05]  /*76f0*/  BRA.U !UP0, `(.L_x_1794) ;  /* 0x0000000108807547 */ /* 0x000fea000b800000 */
[----:B------:R-:W-:-:S09]  /*7700*/  UISETP.NE.AND UP0, UPT, UR4, 0x2c, UPT ;  /* 0x0000002c0400788c */ /* 0x000fd2000bf05270 */
[----:B------:R-:W-:Y:S05]  /*7710*/  BRA.U UP0, `(.L_x_1769) ;  /* 0x0000000100307547 */ /* 0x000fea000b800000 */
[----:B------:R-:W3:Y:S01]  /*7720*/  LDG.E.U8 R4, desc[UR36][R4.64] ;  /* 0x0000002404047981 */ /* 0x000ee2000c1e1100 */
[----:B------:R-:W-:Y:S01]  /*7730*/  BSSY.RECONVERGENT B0, `(.L_x_1795) ;  /* 0x0000007000007945 */ /* 0x000fe20003800200 */
[----:B------:R-:W-:Y:S01]  /*7740*/  IMAD.MOV.U32 R0, RZ, RZ, 0x400000 ;  /* 0x00400000ff007424 */ /* 0x000fe200078e00ff */
[----:B---3--:R-:W-:-:S13]  /*7750*/  ISETP.NE.AND P0, PT, R4, RZ, PT ;  /* 0x000000ff0400720c */ /* 0x008fda0003f05270 */
[----:B------:R-:W-:Y:S05]  /*7760*/  @!P0 BRA `(.L_x_1796) ;  /* 0x00000000000c8947 */ /* 0x000fea0003800000 */
[----:B------:R-:W-:-:S13]  /*7770*/  ISETP.NE.AND P0, PT, R4, 0xff, PT ;  /* 0x000000ff0400780c */ /* 0x000fda0003f05270 */
[----:B------:R-:W-:Y:S02]  /*7780*/  @!P0 IMAD.MOV.U32 R0, RZ, RZ, 0x7f800001 ;  /* 0x7f800001ff008424 */ /* 0x000fe400078e00ff */
[----:B------:R-:W-:-:S07]  /*7790*/  @P0 IMAD.SHL.U32 R0, R4, 0x800000, RZ ;  /* 0x0080000004000824 */ /* 0x000fce00078e00ff */
.L_x_1796:
[----:B------:R-:W-:Y:S05]  /*77a0*/  BSYNC.RECONVERGENT B0 ;  /* 0x0000000000007941 */ /* 0x000fea0003800200 */
.L_x_1795:
[----:B------:R-:W-:-:S04]  /*77b0*/  F2FP.F16.F32.PACK_AB R0, RZ, R0 ;  /* 0x00000000ff00723e */ /* 0x000fc800000000ff */
[----:B------:R-:W-:Y:S01]  /*77c0*/  PRMT R26, R0, 0x7610, R26 ;  /* 0x00007610001a7816 */ /* 0x000fe2000000001a */
[----:B------:R-:W-:Y:S06]  /*77d0*/  BRA `(.L_x_1770) ;  /* 0x00000000006c7947 */ /* 0x000fec0003800000 */
.L_x_1769:
[----:B------:R-:W-:Y:S01]  /*77e0*/  MOV R14, 0x0 ;  /* 0x00000000000e7802 */ /* 0x000fe20000000f00 */
[----:B------:R-:W0:Y:S01]  /*77f0*/  LDCU.64 UR4, c[0x4][0x128] ;  /* 0x01002500ff0477ac */ /* 0x000e220008000a00 */
[----:B------:R-:W-:Y:S02]  /*7800*/  IMAD.MOV.U32 R8, RZ, RZ, 0x4e ;  /* 0x0000004eff087424 */ /* 0x000fe400078e00ff */
[----:B------:R-:W-:Y:S01]  /*7810*/  IMAD.MOV.U32 R12, RZ, RZ, 0x1 ;  /* 0x00000001ff0c7424 */ /* 0x000fe200078e00ff */
[----:B------:R-:W1:Y:S01]  /*7820*/  LDCU.64 UR6, c[0x4][0x130] ;  /* 0x01002600ff0677ac */ /* 0x000e620008000a00 */
[----:B------:R-:W3:Y:S01]  /*7830*/  LDC.64 R14, c[0x4][R14] ;  /* 0x010000000e0e7b82 */ /* 0x000ee20000000a00 */
[----:B------:R-:W-:Y:S01]  /*7840*/  IMAD.MOV.U32 R13, RZ, RZ, RZ ;  /* 0x000000ffff0d7224 */ /* 0x000fe200078e00ff */
[----:B------:R-:W4:Y:S01]  /*7850*/  LDCU.64 UR8, c[0x4][0x28] ;  /* 0x01000500ff0877ac */ /* 0x000f220008000a00 */
[----:B0-----:R-:W-:Y:S02]  /*7860*/  IMAD.U32 R4, RZ, RZ, UR4 ;  /* 0x00000004ff047e24 */ /* 0x001fe4000f8e00ff */
[----:B------:R-:W-:-:S02]  /*7870*/  IMAD.U32 R5, RZ, RZ, UR5 ;  /* 0x00000005ff057e24 */ /* 0x000fc4000f8e00ff */
[----:B-1----:R-:W-:Y:S02]  /*7880*/  IMAD.U32 R6, RZ, RZ, UR6 ;  /* 0x00000006ff067e24 */ /* 0x002fe4000f8e00ff */
[----:B------:R-:W-:Y:S02]  /*7890*/  IMAD.U32 R7, RZ, RZ, UR7 ;  /* 0x00000007ff077e24 */ /* 0x000fe4000f8e00ff */
[----:B----4-:R-:W-:Y:S02]  /*78a0*/  IMAD.U32 R10, RZ, RZ, UR8 ;  /* 0x00000008ff0a7e24 */ /* 0x010fe4000f8e00ff */
[----:B------:R-:W-:-:S07]  /*78b0*/  IMAD.U32 R11, RZ, RZ, UR9 ;  /* 0x00000009ff0b7e24 */ /* 0x000fce000f8e00ff */
[----:B------:R-:W-:-:S07]  /*78c0*/  LEPC R20, `(.L_x_1797) ;  /* 0x000000001014794e */ /* 0x000fce0000000000 */
[----:B--23-5:R-:W-:Y:S05]  /*78d0*/  CALL.ABS.NOINC R14 ;  /* 0x000000000e007343 */ /* 0x02cfea0003c00000 */
.L_x_1797:
[----:B------:R-:W-:Y:S01]  /*78e0*/  PRMT R26, RZ, 0x7610, R26 ;  /* 0x00007610ff1a7816 */ /* 0x000fe2000000001a */
[----:B------:R-:W-:Y:S06]  /*78f0*/  BRA `(.L_x_1770) ;  /* 0x0000000000247947 */ /* 0x000fec0003800000 */
.L_x_1794:
[----:B------:R-:W3:Y:S02]  /*7900*/  LDG.E.64 R4, desc[UR36][R4.64] ;  /* 0x0000002404047981 */ /* 0x000ee4000c1e1b00 */
[----:B---3--:R-:W0:Y:S02]  /*7910*/  I2F.U64 R0, R4 ;  /* 0x0000000400007312 */ /* 0x008e240000301000 */
[----:B0-----:R-:W-:-:S04]  /*7920*/  F2FP.F16.F32.PACK_AB R0, RZ, R0 ;  /* 0x00000000ff00723e */ /* 0x001fc800000000ff */
[----:B------:R-:W-:Y:S01]  /*7930*/  PRMT R26, R0, 0x7610, R26 ;  /* 0x00007610001a7816 */ /* 0x000fe2000000001a */
[----:B------:R-:W-:Y:S06]  /*7940*/  BRA `(.L_x_1770) ;  /* 0x0000000000107947 */ /* 0x000fec0003800000 */
.L_x_1793:
[----:B------:R-:W3:Y:S02]  /*7950*/  LDG.E R4, desc[UR36][R4.64] ;  /* 0x0000002404047981 */ /* 0x000ee4000c1e1900 */
[----:B---3--:R-:W-:-:S04]  /*7960*/  I2FP.F32.U32 R0, R4 ;  /* 0x0000000400007245 */ /* 0x008fc80000201000 */
[----:B------:R-:W-:-:S04]  /*7970*/  F2FP.F16.F32.PACK_AB R0, RZ, R0 ;  /* 0x00000000ff00723e */ /* 0x000fc800000000ff */
[----:B------:R-:W-:-:S07]  /*7980*/  PRMT R26, R0, 0x7610, R26 ;  /* 0x00007610001a7816 */ /* 0x000fce000000001a */
.L_x_1770:
[----:B------:R-:W3:Y:S01]  /*7990*/  LDCU.U8 UR6, c[0x0][0x3bd] ;  /* 0x000077a0ff0677ac */ /* 0x000ee20008000000 */
[----:B01----:R-:W0:Y:S01]  /*79a0*/  LDC.64 R4, c[0x0][0x3b0] ;  /* 0x0000ec00ff047b82 */ /* 0x003e220000000a00 */
[----:B------:R-:W1:Y:S01]  /*79b0*/  LDCU UR5, c[0x0][0x3c4] ;  /* 0x00007880ff0577ac */ /* 0x000e620008000800 */
[----:B---3--:R-:W-:-:S04]  /*79c0*/  UPRMT UR4, UR6, 0x9910, URZ ;  /* 0x0000991006047896 */ /* 0x008fc800080000ff */
        /* <DEDUP_REMOVED lines=15> */
[----:B0-----:R-:W-:Y:S01]  /*7ac0*/  F2FP.F16.F32.PACK_AB R0, RZ, R0 ;  /* 0x00000000ff00723e */ /* 0x001fe200000000ff */
[----:B------:R-:W-:Y:S06]  /*7ad0*/  BRA `(.L_x_1764) ;  /* 0x0000000c00b07947 */ /* 0x000fec0003800000 */
.L_x_1801:
[----:B------:R-:W3:Y:S02]  /*7ae0*/  LDG.E.U8 R4, desc[UR36][R4.64] ;  /* 0x0000002404047981 */ /* 0x000ee4000c1e1100 */
[----:B---3--:R-:W-:-:S04]  /*7af0*/  I2FP.F32.U32 R0, R4 ;  /* 0x0000000400007245 */ /* 0x008fc80000201000 */
[----:B------:R-:W-:Y:S01]  /*7b00*/  F2FP.F16.F32.PACK_AB R0, RZ, R0 ;  /* 0x00000000ff00723e */ /* 0x000fe200000000ff */
[----:B------:R-:W-:Y:S06]  /*7b10*/  BRA `(.L_x_1764) ;  /* 0x0000000c00a07947 */ /* 0x000fec0003800000 */
.L_x_1800:
        /* <DEDUP_REMOVED lines=8> */
[----:B0-----:R-:W-:Y:S01]  /*7ba0*/  F2FP.F16.F32.PACK_AB R0, RZ, R0 ;  /* 0x00000000ff00723e */ /* 0x001fe200000000ff */
[----:B------:R-:W-:Y:S06]  /*7bb0*/  BRA `(.L_x_1764) ;  /* 0x0000000c00787947 */ /* 0x000fec0003800000 */
.L_x_1804:
[----:B------:R-:W3:Y:S02]  /*7bc0*/  LDG.E R4, desc[UR36][R4.64] ;  /* 0x0000002404047981 */ /* 0x000ee4000c1e1900 */
[----:B---3--:R-:W-:-:S04]  /*7bd0*/  I2FP.F32.S32 R0, R4 ;  /* 0x0000000400007245 */ /* 0x008fc80000201400 */
[----:B------:R-:W-:Y:S01]  /*7be0*/  F2FP.F16.F32.PACK_AB R0, RZ, R0 ;  /* 0x00000000ff00723e */ /* 0x000fe200000000ff */
[----:B------:R-:W-:Y:S06]  /*7bf0*/  BRA `(.L_x_1764) ;  /* 0x0000000c00687947 */ /* 0x000fec0003800000 */
.L_x_1803:
[----:B------:R-:W3:Y:S02]  /*7c00*/  LDG.E.U16 R4, desc[UR36][R4.64] ;  /* 0x0000002404047981 */ /* 0x000ee4000c1e1500 */
[----:B---3--:R-:W0:Y:S02]  /*7c10*/  I2F.S16 R0, R4 ;  /* 0x0000000400007306 */ /* 0x008e240000101400 */
[----:B0-----:R-:W-:Y:S01]  /*7c20*/  F2FP.F16.F32.PACK_AB R0, RZ, R0 ;  /* 0x00000000ff00723e */ /* 0x001fe200000000ff */
[----:B------:R-:W-:Y:S06]  /*7c30*/  BRA `(.L_x_1764) ;  /* 0x0000000c00587947 */ /* 0x000fec0003800000 */
.L_x_1799:
        /* <DEDUP_REMOVED lines=9> */
.L_x_1806:
[----:B------:R3:W5:Y:S01]  /*7cd0*/  LDG.E.U16 R0, desc[UR36][R4.64] ;  /* 0x0000002404007981 */ /* 0x000762000c1e1500 */
[----:B------:R-:W-:Y:S05]  /*7ce0*/  BRA `(.L_x_1764) ;  /* 0x0000000c002c7947 */ /* 0x000fea0003800000 */
.L_x_1805:
        /* <DEDUP_REMOVED lines=9> */
.L_x_1808:
[----:B------:R4:W5:Y:S01]  /*7d80*/  LDG.E.U16 R0, desc[UR36][R4.64] ;  /* 0x0000002404007981 */ /* 0x000962000c1e1500 */
[----:B------:R-:W-:Y:S05]  /*7d90*/  BRA `(.L_x_1764) ;  /* 0x0000000c00007947 */ /* 0x000fea0003800000 */
.L_x_1807:
        /* <DEDUP_REMOVED lines=12> */
.L_x_1798:
        /* <DEDUP_REMOVED lines=11> */
[----:B------:R-:W-:Y:S01]  /*7f10*/  F2FP.F16.F32.PACK_AB R0, RZ, R0 ;  /* 0x00000000ff00723e */ /* 0x000fe200000000ff */
[----:B------:R-:W-:Y:S06]  /*7f20*/  BRA `(.L_x_1764) ;  /* 0x00000008009c7947 */ /* 0x000fec0003800000 */
.L_x_1811:
        /* <DEDUP_REMOVED lines=12> */
.L_x_1810:
        /* <DEDUP_REMOVED lines=27> */
.L_x_1813:
        /* <DEDUP_REMOVED lines=12> */
[----:B------:R-:W-:Y:S01]  /*8260*/  F2FP.F16.F32.PACK_AB R0, RZ, R0 ;  /* 0x00000000ff00723e */ /* 0x000fe200000000ff */
[----:B------:R-:W-:Y:S06]  /*8270*/  BRA `(.L_x_1764) ;  /* 0x0000000400c87947 */ /* 0x000fec0003800000 */
.L_x_1812:
[----:B------:R-:W3:Y:S02]  /*8280*/  LDG.E.U16 R0, desc[UR36][R4.64] ;  /* 0x0000002404007981 */ /* 0x000ee4000c1e1500 */
[----:B---3--:R-:W-:-:S05]  /*8290*/  IMAD.U32 R0, R0, 0x10000, RZ ;  /* 0x0001000000007824 */ /* 0x008fca00078e00ff */
[----:B------:R-:W-:Y:S01]  /*82a0*/  F2FP.F16.F32.PACK_AB R0, RZ, R0 ;  /* 0x00000000ff00723e */ /* 0x000fe200000000ff */
[----:B------:R-:W-:Y:S06]  /*82b0*/  BRA `(.L_x_1764) ;  /* 0x0000000400b87947 */ /* 0x000fec0003800000 */
.L_x_1809:
        /* <DEDUP_REMOVED lines=10> */
[----:B------:R-:W-:Y:S01]  /*8360*/  F2FP.F16.F32.PACK_AB R0, RZ, R0 ;  /* 0x00000000ff00723e */ /* 0x000fe200000000ff */
[----:B------:R-:W-:Y:S06]  /*8370*/  BRA `(.L_x_1764) ;  /* 0x0000000400887947 */ /* 0x000fec0003800000 */
.L_x_1816:
        /* <DEDUP_REMOVED lines=21> */
.L_x_1820:
[----:B------:R-:W-:Y:S05]  /*84d0*/  BSYNC.RECONVERGENT B1 ;  /* 0x0000000000017941 */ /* 0x000fea0003800200 */
.L_x_1819:
[----:B------:R-:W-:Y:S01]  /*84e0*/  IMAD.SHL.U32 R0, R0, 0x100000, RZ ;  /* 0x0010000000007824 */ /* 0x000fe200078e00ff */
[----:B------:R-:W-:-:S04]  /*84f0*/  LEA R3, R3, 0x3b800000, 0x17 ;  /* 0x3b80000003037811 */ /* 0x000fc800078eb8ff */
[----:B------:R-:W-:-:S07]  /*8500*/  LOP3.LUT R0, R3, R0, R7, 0xfe, !PT ;  /* 0x0000000003007212 */ /* 0x000fce00078efe07 */
.L_x_1818:
[----:B------:R-:W-:Y:S05]  /*8510*/  BSYNC.RECONVERGENT B0 ;  /* 0x0000000000007941 */ /* 0x000fea0003800200 */
.L_x_1817:
[----:B------:R-:W-:Y:S01]  /*8520*/  F2FP.F16.F32.PACK_AB R0, RZ, R0 ;  /* 0x00000000ff00723e */ /* 0x000fe200000000ff */
[----:B------:R-:W-:Y:S06]  /*8530*/  BRA `(.L_x_1764) ;  /* 0x0000000400187947 */ /* 0x000fec0003800000 */
.L_x_1815:
        /* <DEDUP_REMOVED lines=21> */
.L_x_1824:
[----:B------:R-:W-:Y:S05]  /*8690*/  BSYNC.RECONVERGENT B1 ;  /* 0x0000000000017941 */ /* 0x000fea0003800200 */
.L_x_1823:
[----:B------:R-:W-:Y:S01]  /*86a0*/  IMAD.SHL.U32 R0, R0, 0x200000, RZ ;  /* 0x0020000000007824 */ /* 0x000fe200078e00ff */
[----:B------:R-:W-:-:S04]  /*86b0*/  LEA R3, R3, 0x37800000, 0x17 ;  /* 0x3780000003037811 */ /* 0x000fc800078eb8ff */
[----:B------:R-:W-:-:S07]  /*86c0*/  LOP3.LUT R0, R3, R0, R7, 0xfe, !PT ;  /* 0x0000000003007212 */ /* 0x000fce00078efe07 */
.L_x_1822:
[----:B------:R-:W-:Y:S05]  /*86d0*/  BSYNC.RECONVERGENT B0 ;  /* 0x0000000000007941 */ /* 0x000fea0003800200 */
.L_x_1821:
[----:B------:R-:W-:Y:S01]  /*86e0*/  F2FP.F16.F32.PACK_AB R0, RZ, R0 ;  /* 0x00000000ff00723e */ /* 0x000fe200000000ff */
[----:B------:R-:W-:Y:S06]  /*86f0*/  BRA `(.L_x_1764) ;  /* 0x0000000000a87947 */ /* 0x000fec0003800000 */
.L_x_1814:
        /* <DEDUP_REMOVED lines=14> */
.L_x_1828:
[----:B------:R-:W-:Y:S05]  /*87e0*/  BSYNC.RECONVERGENT B0 ;  /* 0x0000000000007941 */ /* 0x000fea0003800200 */
.L_x_1827:
[----:B------:R-:W-:Y:S01]  /*87f0*/  F2FP.F16.F32.PACK_AB R0, RZ, R0 ;  /* 0x00000000ff00723e */ /* 0x000fe200000000ff */
[----:B------:R-:W-:Y:S06]  /*8800*/  BRA `(.L_x_1764) ;  /* 0x0000000000647947 */ /* 0x000fec0003800000 */
.L_x_1802:
        /* <DEDUP_REMOVED lines=16> */
.L_x_1829:
[----:B------:R-:W-:Y:S01]  /*8910*/  PRMT R0, RZ, 0x7610, R0 ;  /* 0x00007610ff007816 */ /* 0x000fe20000000000 */
[----:B------:R-:W-:Y:S06]  /*8920*/  BRA `(.L_x_1764) ;  /* 0x00000000001c7947 */ /* 0x000fec0003800000 */
.L_x_1826:
[----:B------:R-:W3:Y:S02]  /*8930*/  LDG.E.64 R4, desc[UR36][R4.64] ;  /* 0x0000002404047981 */ /* 0x000ee4000c1e1b00 */
[----:B---3--:R-:W0:Y:S02]  /*8940*/  I2F.U64 R0, R4 ;  /* 0x0000000400007312 */ /* 0x008e240000301000 */
[----:B0-----:R-:W-:Y:S01]  /*8950*/  F2FP.F16.F32.PACK_AB R0, RZ, R0 ;  /* 0x00000000ff00723e */ /* 0x001fe200000000ff */
[----:B------:R-:W-:Y:S06]  /*8960*/  BRA `(.L_x_1764) ;  /* 0x00000000000c7947 */ /* 0x000fec0003800000 */
.L_x_1825:
[----:B------:R-:W3:Y:S02]  /*8970*/  LDG.E R4, desc[UR36][R4.64] ;  /* 0x0000002404047981 */ /* 0x000ee4000c1e1900 */
[----:B---3--:R-:W-:-:S04]  /*8980*/  I2FP.F32.U32 R0, R4 ;  /* 0x0000000400007245 */ /* 0x008fc80000201000 */
[----:B------:R-:W-:-:S07]  /*8990*/  F2FP.F16.F32.PACK_AB R0, RZ, R0 ;  /* 0x00000000ff00723e */ /* 0x000fce00000000ff */
.L_x_1764:
[----:B------:R-:W-:Y:S05]  /*89a0*/  BSYNC.RECONVERGENT B6 ;  /* 0x0000000000067941 */ /* 0x000fea0003800200 */
.L_x_1763:
[----:B--2---:R-:W-:Y:S01]  /*89b0*/  ISETP.NE.AND P0, PT, R25, RZ, PT ;  /* 0x000000ff1900720c */ /* 0x004fe20003f05270 */
[----:B------:R-:W-:-:S12]  /*89c0*/  BSSY.RECONVERGENT B0, `(.L_x_1830) ;  /* 0x0000094000007945 */ /* 0x000fd80003800200 */
[----:B------:R-:W-:Y:S05]  /*89d0*/  @P0 BRA `(.L_x_1831) ;  /* 0x0000000400640947 */ /* 0x000fea0003800000 */
[----:B------:R-:W-:Y:S01]  /*89e0*/  ISETP.GE.AND P0, PT, R19, R28, PT ;  /* 0x0000001c1300720c */ /* 0x000fe20003f06270 */
[----:B------:R-:W-:-:S12]  /*89f0*/  BSSY.RECONVERGENT B1, `(.L_x_1832) ;  /* 0x0000014000017945 */ /* 0x000fd80003800200 */
[----:B------:R-:W-:Y:S05]  /*8a00*/  @P0 BRA `(.L_x_1833) ;  /* 0x0000000000480947 */ /* 0x000fea0003800000 */
[----:B-----5:R-:W-:Y:S01]  /*8a10*/  HADD2.F32 R3, -RZ, R17.H0_H0 ;  /* 0x20000011ff037230 */ /* 0x020fe20000004100 */
[----:B------:R-:W-:Y:S01]  /*8a20*/  BSSY.RECONVERGENT B2, `(.L_x_1834) ;  /* 0x000000f000027945 */ /* 0x000fe20003800200 */
[----:B------:R-:W-:-:S03]  /*8a30*/  HADD2.F32 R16, -RZ, R16.H0_H0 ;  /* 0x20000010ff107230 */ /* 0x000fc60000004100 */
[----:B------:R-:W-:-:S13]  /*8a40*/  FSETP.GTU.FTZ.AND P1, PT, R3, RZ, PT ;  /* 0x000000ff0300720b */ /* 0x000fda0003f3c000 */
[----:B------:R-:W-:Y:S05]  /*8a50*/  @P1 BRA `(.L_x_1835) ;  /* 0x0000000000241947 */ /* 0x000fea0003800000 */
[----:B------:R-:W2:Y:S01]  /*8a60*/  LDCU UR4, c[0x0][0x390] ;  /* 0x00007200ff0477ac */ /* 0x000ea20008000800 */
[----:B------:R-:W5:Y:S01]  /*8a70*/  LDCU UR5, c[0x0][0x388] ;  /* 0x00007100ff0577ac */ /* 0x000f620008000800 */
[----:B--2---:R-:W-:-:S04]  /*8a80*/  FMUL.FTZ R3, R3, UR4 ;  /* 0x0000000403037c20 */ /* 0x004fc80008410000 */
[----:B01-34-:R-:W-:Y:S01]  /*8a90*/  FMUL.FTZ R4, R3, 1.4426950216293334961 ;  /* 0x3fb8aa3b03047820 */ /* 0x01bfe20000410000 */
[----:B------:R-:W-:-:S04]  /*8aa0*/  FMUL.FTZ R3, R16, UR4 ;  /* 0x0000000410037c20 */ /* 0x000fc80008410000 */
[----:B-----5:R-:W-:Y:S01]  /*8ab0*/  FMUL.FTZ R3, R3, UR5 ;  /* 0x0000000503037c20 */ /* 0x020fe20008410000 */
[----:B------:R-:W0:Y:S03]  /*8ac0*/  MUFU.EX2 R4, R4 ;  /* 0x0000000400047308 */ /* 0x000e260000000800 */
[----:B0-----:R-:W-:Y:S01]  /*8ad0*/  FMUL.FTZ R3, R3, R4 ;  /* 0x0000000403037220 */ /* 0x001fe20000410000 */
[----:B------:R-:W-:Y:S06]  /*8ae0*/  BRA `(.L_x_1836) ;  /* 0x0000000000087947 */ /* 0x000fec0003800000 */
.L_x_1835:
[----:B------:R-:W2:Y:S02]  /*8af0*/  LDCU UR4, c[0x0][0x38c] ;  /* 0x00007180ff0477ac */ /* 0x000ea40008000800 */
[----:B--2---:R-:W-:-:S07]  /*8b00*/  FMUL.FTZ R3, R16, UR4 ;  /* 0x0000000410037c20 */ /* 0x004fce0008410000 */
.L_x_1836:
[----:B------:R-:W-:Y:S05]  /*8b10*/  BSYNC.RECONVERGENT B2 ;  /* 0x0000000000027941 */ /* 0x000fea0003800200 */
.L_x_1834:
[----:B------:R-:W-:-:S07]  /*8b20*/  F2FP.F16.F32.PACK_AB R3, RZ, R3 ;  /* 0x00000003ff03723e */ /* 0x000fce00000000ff */
.L_x_1833:
[----:B------:R-:W-:Y:S05]  /*8b30*/  BSYNC.RECONVERGENT B1 ;  /* 0x0000000000017941 */ /* 0x000fea0003800200 */
.L_x_1832:
[----:B01-34-:R-:W-:Y:S01]  /*8b40*/  VIADD R5, R19, 0x80 ;  /* 0x0000008013057836 */ /* 0x01bfe20000000000 */
[----:B------:R-:W-:Y:S04]  /*8b50*/  BSSY.RECONVERGENT B1, `(.L_x_1837) ;  /* 0x0000015000017945 */ /* 0x000fe80003800200 */
[----:B------:R-:W-:-:S13]  /*8b60*/  ISETP.GE.AND P1, PT, R5, R28, PT ;  /* 0x0000001c0500720c */ /* 0x000fda0003f26270 */
[----:B------:R-:W-:Y:S05]  /*8b70*/  @P1 BRA `(.L_x_1838) ;  /* 0x0000000000481947 */ /* 0x000fea0003800000 */
[----:B-----5:R-:W-:Y:S01]  /*8b80*/  HADD2.F32 R4, -RZ, R22.H0_H0 ;  /* 0x20000016ff047230 */ /* 0x020fe20000004100 */
[----:B------:R-:W-:Y:S01]  /*8b90*/  BSSY.RECONVERGENT B2, `(.L_x_1839) ;  /* 0x000000f000027945 */ /* 0x000fe20003800200 */
[----:B------:R-:W-:-:S03]  /*8ba0*/  HADD2.F32 R18, -RZ, R18.H0_H0 ;  /* 0x20000012ff127230 */ /* 0x000fc60000004100 */
        /* <DEDUP_REMOVED lines=11> */
.L_x_1840:
[----:B------:R-:W0:Y:S02]  /*8c60*/  LDCU UR4, c[0x0][0x38c] ;  /* 0x00007180ff0477ac */ /* 0x000e240008000800 */
[----:B0-----:R-:W-:-:S07]  /*8c70*/  FMUL.FTZ R22, R18, UR4 ;  /* 0x0000000412167c20 */ /* 0x001fce0008410000 */
.L_x_1841:
[----:B------:R-:W-:Y:S05]  /*8c80*/  BSYNC.RECONVERGENT B2 ;  /* 0x0000000000027941 */ /* 0x000fea0003800200 */
.L_x_1839:
[----:B------:R-:W-:-:S07]  /*8c90*/  F2FP.F16.F32.PACK_AB R22, RZ, R22 ;  /* 0x00000016ff16723e */ /* 0x000fce00000000ff */
.L_x_1838:
[----:B------:R-:W-:Y:S05]  /*8ca0*/  BSYNC.RECONVERGENT B1 ;  /* 0x0000000000017941 */ /* 0x000fea0003800200 */
.L_x_1837:
[----:B------:R-:W-:Y:S01]  /*8cb0*/  VIADD R5, R19, 0x100 ;  /* 0x0000010013057836 */ /* 0x000fe20000000000 */
        /* <DEDUP_REMOVED lines=17> */
.L_x_1845:
[----:B------:R-:W0:Y:S02]  /*8dd0*/  LDCU UR4, c[0x0][0x38c] ;  /* 0x00007180ff0477ac */ /* 0x000e240008000800 */
[----:B0-----:R-:W-:-:S07]  /*8de0*/  FMUL.FTZ R18, R18, UR4 ;  /* 0x0000000412127c20 */ /* 0x001fce0008410000 */
.L_x_1846:
[----:B------:R-:W-:Y:S05]  /*8df0*/  BSYNC.RECONVERGENT B2 ;  /* 0x0000000000027941 */ /* 0x000fea0003800200 */
.L_x_1844:
[----:B------:R-:W-:-:S07]  /*8e00*/  F2FP.F16.F32.PACK_AB R18, RZ, R18 ;  /* 0x00000012ff12723e */ /* 0x000fce00000000ff */
.L_x_1843:
[----:B------:R-:W-:Y:S05]  /*8e10*/  BSYNC.RECONVERGENT B1 ;  /* 0x0000000000017941 */ /* 0x000fea0003800200 */
.L_x_1842:
[----:B------:R-:W-:-:S05]  /*8e20*/  VIADD R5, R19, 0x180 ;  /* 0x0000018013057836 */ /* 0x000fca0000000000 */
[----:B------:R-:W-:-:S13]  /*8e30*/  ISETP.GE.AND P1, PT, R5, R28, PT ;  /* 0x0000001c0500720c */ /* 0x000fda0003f26270 */
[----:B------:R-:W-:Y:S05]  /*8e40*/  @P1 BRA `(.L_x_1847) ;  /* 0x00000004002c1947 */ /* 0x000fea0003800000 */
[----:B-----5:R-:W-:Y:S02]  /*8e50*/  HADD2.F32 R0, -RZ, R0.H0_H0 ;  /* 0x20000000ff007230 */ /* 0x020fe40000004100 */
[----:B------:R-:W-:-:S03]  /*8e60*/  HADD2.F32 R17, -RZ, R26.H0_H0 ;  /* 0x2000001aff117230 */ /* 0x000fc60000004100 */
        /* <DEDUP_REMOVED lines=10> */
[----:B------:R-:W-:Y:S01]  /*8f10*/  F2FP.F16.F32.PACK_AB R17, RZ, R0 ;  /* 0x00000000ff11723e */ /* 0x000fe200000000ff */
[----:B------:R-:W-:Y:S06]  /*8f20*/  BRA `(.L_x_1847) ;  /* 0x0000000000f47947 */ /* 0x000fec0003800000 */
.L_x_1848:
[----:B------:R-:W0:Y:S02]  /*8f30*/  LDCU UR4, c[0x0][0x38c] ;  /* 0x00007180ff0477ac */ /* 0x000e240008000800 */
[----:B0-----:R-:W-:-:S05]  /*8f40*/  FMUL.FTZ R17, R17, UR4 ;  /* 0x0000000411117c20 */ /* 0x001fca0008410000 */
[----:B------:R-:W-:Y:S01]  /*8f50*/  F2FP.F16.F32.PACK_AB R17, RZ, R17 ;  /* 0x00000011ff11723e */ /* 0x000fe200000000ff */
[----:B------:R-:W-:Y:S06]  /*8f60*/  BRA `(.L_x_1847) ;  /* 0x0000000000e47947 */ /* 0x000fec0003800000 */
.L_x_1831:
[CC--:B------:R-:W-:Y:S01]  /*8f70*/  ISETP.GE.AND P0, PT, R19.reuse, R28.reuse, PT ;  /* 0x0000001c1300720c */ /* 0x0c0fe20003f06270 */
[C---:B------:R-:W-:Y:S01]  /*8f80*/  VIADD R3, R19.reuse, 0x80 ;  /* 0x0000008013037836 */ /* 0x040fe20000000000 */
[----:B------:R-:W-:Y:S01]  /*8f90*/  BSSY.RECONVERGENT B1, `(.L_x_1849) ;  /* 0x0000011000017945 */ /* 0x000fe20003800200 */
[C---:B01-34-:R-:W-:Y:S02]  /*8fa0*/  VIADD R5, R19.reuse, 0x100 ;  /* 0x0000010013057836 */ /* 0x05bfe40000000000 */
[----:B------:R-:W-:Y:S01]  /*8fb0*/  VIADD R7, R19, 0x180 ;  /* 0x0000018013077836 */ /* 0x000fe20000000000 */
[-C--:B------:R-:W-:Y:S02]  /*8fc0*/  ISETP.GE.AND P4, PT, R3, R28.reuse, PT ;  /* 0x0000001c0300720c */ /* 0x080fe40003f86270 */
[-C--:B------:R-:W-:Y:S02]  /*8fd0*/  ISETP.GE.AND P2, PT, R5, R28.reuse, PT ;  /* 0x0000001c0500720c */ /* 0x080fe40003f46270 */
[----:B------:R-:W-:-:S03]  /*8fe0*/  ISETP.GE.AND P1, PT, R7, R28, PT ;  /* 0x0000001c0700720c */ /* 0x000fc60003f26270 */
[----:B------:R-:W-:Y:S10]  /*8ff0*/  @P0 BRA `(.L_x_1850) ;  /* 0x0000000000280947 */ /* 0x000ff40003800000 */
[----:B------:R-:W0:Y:S01]  /*9000*/  LDCU.64 UR6, c[0x0][0x388] ;  /* 0x00007100ff0677ac */ /* 0x000e220008000a00 */
[----:B-----5:R-:W-:Y:S02]  /*9010*/  HADD2.F32 R4, -RZ, R17.H0_H0 ;  /* 0x20000011ff047230 */ /* 0x020fe40000004100 */
[----:B------:R-:W-:Y:S01]  /*9020*/  HADD2.F32 R16, -RZ, R16.H0_H0 ;  /* 0x20000010ff107230 */ /* 0x000fe20000004100 */
[----:B------:R-:W1:Y:S02]  /*9030*/  LDCU UR4, c[0x0][0x390] ;  /* 0x00007200ff0477ac */ /* 0x000e640008000800 */
[C---:B------:R-:W-:Y:S01]  /*9040*/  FSETP.GTU.FTZ.AND P3, PT, R4.reuse, RZ, PT ;  /* 0x000000ff0400720b */ /* 0x040fe20003f7c000 */
[----:B0-----:R-:W-:Y:S01]  /*9050*/  FADD.FTZ R4, R4, UR6 ;  /* 0x0000000604047e21 */ /* 0x001fe20008010000 */
[----:B-1----:R-:W-:-:S04]  /*9060*/  FMUL.FTZ R3, R16, UR4 ;  /* 0x0000000410037c20 */ /* 0x002fc80008410000 */
[----:B------:R-:W-:-:S07]  /*9070*/  FMUL.FTZ R3, R3, R4 ;  /* 0x0000000403037220 */ /* 0x000fce0000410000 */
[----:B------:R-:W-:-:S05]  /*9080*/  @P3 FMUL.FTZ R3, R16, UR7 ;  /* 0x0000000710033c20 */ /* 0x000fca0008410000 */
[----:B------:R-:W-:-:S07]  /*9090*/  F2FP.F16.F32.PACK_AB R3, RZ, R3 ;  /* 0x00000003ff03723e */ /* 0x000fce00000000ff */
.L_x_1850:
[----:B------:R-:W-:Y:S05]  /*90a0*/  BSYNC.RECONVERGENT B1 ;  /* 0x0000000000017941 */ /* 0x000fea0003800200 */
.L_x_1849:
[----:B------:R-:W-:Y:S04]  /*90b0*/  BSSY.RECONVERGENT B1, `(.L_x_1851) ;  /* 0x000000c000017945 */ /* 0x000fe80003800200 */
[----:B------:R-:W-:Y:S05]  /*90c0*/  @P4 BRA `(.L_x_1852) ;  /* 0x0000000000284947 */ /* 0x000fea0003800000 */
        /* <DEDUP_REMOVED lines=10> */
.L_x_1852:
[----:B------:R-:W-:Y:S05]  /*9170*/  BSYNC.RECONVERGENT B1 ;  /* 0x0000000000017941 */ /* 0x000fea0003800200 */
.L_x_1851:
        /* <DEDUP_REMOVED lines=12> */
.L_x_1854:
[----:B------:R-:W-:Y:S05]  /*9240*/  BSYNC.RECONVERGENT B1 ;  /* 0x0000000000017941 */ /* 0x000fea0003800200 */
.L_x_1853:
        /* <DEDUP_REMOVED lines=11> */
.L_x_1847:
[----:B------:R-:W-:Y:S05]  /*9300*/  BSYNC.RECONVERGENT B0 ;  /* 0x0000000000007941 */ /* 0x000fea0003800200 */
.L_x_1830:
        /* <DEDUP_REMOVED lines=21> */
[----:B------:R-:W-:-:S06]  /*9460*/  HADD2.F32 R3, -RZ, R3.H0_H0 ;  /* 0x20000003ff037230 */ /* 0x000fcc0000004100 */
[----:B------:R-:W0:Y:S02]  /*9470*/  F2I.FTZ.TRUNC.NTZ R3, R3 ;  /* 0x0000000300037305 */ /* 0x000e24000021f100 */
[----:B0-----:R0:W-:Y:S01]  /*9480*/  STG.E.U8 desc[UR36][R8.64], R3 ;  /* 0x0000000308007986 */ /* 0x0011e2000c101124 */
[----:B------:R-:W-:Y:S05]  /*9490*/  BRA `(.L_x_1862) ;  /* 0x0000000c00807947 */ /* 0x000fea0003800000 */
.L_x_1860:
[----:B------:R-:W-:-:S06]  /*94a0*/  HADD2.F32 R5, -RZ, R3.H0_H0 ;  /* 0x20000003ff057230 */ /* 0x000fcc0000004100 */
[----:B------:R-:W0:Y:S02]  /*94b0*/  F2I.S64.TRUNC R4, R5 ;  /* 0x0000000500047311 */ /* 0x000e24000020d900 */
[----:B0-----:R0:W-:Y:S01]  /*94c0*/  STG.E.U8 desc[UR36][R8.64], R4 ;  /* 0x0000000408007986 */ /* 0x0011e2000c101124 */
[----:B------:R-:W-:Y:S05]  /*94d0*/  BRA `(.L_x_1862) ;  /* 0x0000000c00707947 */ /* 0x000fea0003800000 */
.L_x_1859:
[----:B------:R-:W-:-:S13]  /*94e0*/  ISETP.NE.AND P0, PT, R0, 0x2, PT ;  /* 0x000000020000780c */ /* 0x000fda0003f05270 */
[----:B------:R-:W-:Y:S05]  /*94f0*/  @!P0 BRA `(.L_x_1863) ;  /* 0x0000000000308947 */ /* 0x000fea0003800000 */
[----:B------:R-:W-:-:S13]  /*9500*/  ISETP.NE.AND P0, PT, R0, 0x3, PT ;  /* 0x000000030000780c */ /* 0x000fda0003f05270 */
[----:B------:R-:W-:Y:S05]  /*9510*/  @!P0 BRA `(.L_x_1864) ;  /* 0x0000000000188947 */ /* 0x000fea0003800000 */
[----:B------:R-:W-:-:S13]  /*9520*/  ISETP.NE.AND P0, PT, R0, 0x4, PT ;  /* 0x000000040000780c */ /* 0x000fda0003f05270 */
[----:B------:R-:W-:Y:S05]  /*9530*/  @P0 BRA `(.L_x_1861) ;  /* 0x0000000800b80947 */ /* 0x000fea0003800000 */
[----:B------:R-:W-:-:S06]  /*9540*/  HADD2.F32 R4, -RZ, R3.H0_H0 ;  /* 0x20000003ff047230 */ /* 0x000fcc0000004100 */
[----:B------:R-:W0:Y:S02]  /*9550*/  F2I.S64.TRUNC R4, R4 ;  /* 0x0000000400047311 */ /* 0x000e24000020d900 */
[----:B0-----:R0:W-:Y:S01]  /*9560*/  STG.E.64 desc[UR36][R8.64], R4 ;  /* 0x0000000408007986 */ /* 0x0011e2000c101b24 */
[----:B------:R-:W-:Y:S05]  /*9570*/  BRA `(.L_x_1862) ;  /* 0x0000000c00487947 */ /* 0x000fea0003800000 */
.L_x_1864:
[----:B------:R-:W-:-:S06]  /*9580*/  HADD2.F32 R3, -RZ, R3.H0_H0 ;  /* 0x20000003ff037230 */ /* 0x000fcc0000004100 */
[----:B------:R-:W0:Y:S02]  /*9590*/  F2I.FTZ.TRUNC.NTZ R3, R3 ;  /* 0x0000000300037305 */ /* 0x000e24000021f100 */
[----:B0-----:R0:W-:Y:S01]  /*95a0*/  STG.E desc[UR36][R8.64], R3 ;  /* 0x0000000308007986 */ /* 0x0011e2000c101924 */
[----:B------:R-:W-:Y:S05]  /*95b0*/  BRA `(.L_x_1862) ;  /* 0x0000000c00387947 */ /* 0x000fea0003800000 */
.L_x_1863:
[----:B------:R-:W-:-:S06]  /*95c0*/  HADD2.F32 R3, -RZ, R3.H0_H0 ;  /* 0x20000003ff037230 */ /* 0x000fcc0000004100 */
[----:B------:R-:W0:Y:S02]  /*95d0*/  F2I.FTZ.TRUNC.NTZ R3, R3 ;  /* 0x0000000300037305 */ /* 0x000e24000021f100 */
[----:B0-----:R0:W-:Y:S01]  /*95e0*/  STG.E.U16 desc[UR36][R8.64], R3 ;  /* 0x0000000308007986 */ /* 0x0011e2000c101524 */
[----:B------:R-:W-:Y:S05]  /*95f0*/  BRA `(.L_x_1862) ;  /* 0x0000000c00287947 */ /* 0x000fea0003800000 */
.L_x_1858:
[----:B------:R-:W-:-:S13]  /*9600*/  ISETP.GT.AND P0, PT, R0, 0x6, PT ;  /* 0x000000060000780c */ /* 0x000fda0003f04270 */
[----:B------:R-:W-:Y:S05]  /*9610*/  @P0 BRA `(.L_x_1865) ;  /* 0x0000000000240947 */ /* 0x000fea0003800000 */
[----:B------:R-:W-:-:S13]  /*9620*/  ISETP.NE.AND P0, PT, R0, 0x5, PT ;  /* 0x000000050000780c */ /* 0x000fda0003f05270 */
[----:B------:R-:W-:Y:S05]  /*9630*/  @!P0 BRA `(.L_x_1866) ;  /* 0x0000000000148947 */ /* 0x000fea0003800000 */
[----:B------:R-:W-:-:S13]  /*9640*/  ISETP.NE.AND P0, PT, R0, 0x6, PT ;  /* 0x000000060000780c */ /* 0x000fda0003f05270 */
[----:B------:R-:W-:Y:S05]  /*9650*/  @P0 BRA `(.L_x_1861) ;  /* 0x0000000800700947 */ /* 0x000fea0003800000 */
[----:B------:R-:W-:-:S05]  /*9660*/  HADD2.F32 R3, -RZ, R3.H0_H0 ;  /* 0x20000003ff037230 */ /* 0x000fca0000004100 */
[----:B------:R0:W-:Y:S01]  /*9670*/  STG.E desc[UR36][R8.64], R3 ;  /* 0x0000000308007986 */ /* 0x0001e2000c101924 */
[----:B------:R-:W-:Y:S05]  /*9680*/  BRA `(.L_x_1862) ;  /* 0x0000000c00047947 */ /* 0x000fea0003800000 */
.L_x_1866:
[----:B------:R0:W-:Y:S01]  /*9690*/  STG.E.U16 desc[UR36][R8.64], R3 ;  /* 0x0000000308007986 */ /* 0x0001e2000c101524 */
[----:B------:R-:W-:Y:S05]  /*96a0*/  BRA `(.L_x_1862) ;  /* 0x0000000800fc7947 */ /* 0x000fea0003800000 */
.L_x_1865:
[----:B------:R-:W-:-:S13]  /*96b0*/  ISETP.NE.AND P0, PT, R0, 0x7, PT ;  /* 0x000000070000780c */ /* 0x000fda0003f05270 */
[----:B------:R-:W-:Y:S05]  /*96c0*/  @!P0 BRA `(.L_x_1867) ;  /* 0x0000000000348947 */ /* 0x000fea0003800000 */
[----:B------:R-:W-:-:S13]  /*96d0*/  ISETP.NE.AND P0, PT, R0, 0x8, PT ;  /* 0x000000080000780c */ /* 0x000fda0003f05270 */
[----:B------:R-:W-:Y:S05]  /*96e0*/  @!P0 BRA `(.L_x_1868) ;  /* 0x0000000000188947 */ /* 0x000fea0003800000 */
[----:B------:R-:W-:-:S13]  /*96f0*/  ISETP.NE.AND P0, PT, R0, 0x9, PT ;  /* 0x000000090000780c */ /* 0x000fda0003f05270 */
[----:B------:R-:W-:Y:S05]  /*9700*/  @P0 BRA `(.L_x_1861) ;  /* 0x0000000800440947 */ /* 0x000fea0003800000 */
[----:B------:R-:W-:Y:S02]  /*9710*/  HADD2.F32 R4, -RZ, R3.H0_H0 ;  /* 0x20000003ff047230 */ /* 0x000fe40000004100 */
[----:B------:R-:W-:-:S05]  /*9720*/  IMAD.MOV.U32 R5, RZ, RZ, RZ ;  /* 0x000000ffff057224 */ /* 0x000fca00078e00ff */
[----:B------:R0:W-:Y:S01]  /*9730*/  STG.E.64 desc[UR36][R8.64], R4 ;  /* 0x0000000408007986 */ /* 0x0001e2000c101b24 */
[----:B------:R-:W-:Y:S05]  /*9740*/  BRA `(.L_x_1862) ;  /* 0x0000000800d47947 */ /* 0x000fea0003800000 */
.L_x_1868:
[----:B------:R-:W-:-:S05]  /*9750*/  HADD2.F32 R0, -RZ, R3.H0_H0 ;  /* 0x20000003ff007230 */ /* 0x000fca0000004100 */
[----:B------:R-:W-:-:S04]  /*9760*/  F2FP.F16.F32.PACK_AB R0, RZ, R0 ;  /* 0x00000000ff00723e */ /* 0x000fc800000000ff */
[----:B------:R-:W-:-:S05]  /*9770*/  PRMT R0, R0, 0x5410, RZ ;  /* 0x0000541000007816 */ /* 0x000fca00000000ff */
[----:B------:R0:W-:Y:S01]  /*9780*/  STG.E desc[UR36][R8.64], R0 ;  /* 0x0000000008007986 */ /* 0x0001e2000c101924 */
[----:B------:R-:W-:Y:S05]  /*9790*/  BRA `(.L_x_1862) ;  /* 0x0000000800c07947 */ /* 0x000fea0003800000 */
.L_x_1867:
[----:B------:R-:W-:-:S05]  /*97a0*/  HADD2.F32 R4, -RZ, R3.H0_H0 ;  /* 0x20000003ff047230 */ /* 0x000fca0000004100 */
[----:B------:R-:W-:-:S06]  /*97b0*/  FMUL.FTZ R4, R4, 1 ;  /* 0x3f80000004047820 */ /* 0x000fcc0000410000 */
[----:B------:R-:W0:Y:S02]  /*97c0*/  F2F.F64.F32 R4, R4 ;  /* 0x0000000400047310 */ /* 0x000e240000201800 */
[----:B0-----:R0:W-:Y:S01]  /*97d0*/  STG.E.64 desc[UR36][R8.64], R4 ;  /* 0x0000000408007986 */ /* 0x0011e2000c101b24 */
[----:B------:R-:W-:Y:S05]  /*97e0*/  BRA `(.L_x_1862) ;  /* 0x0000000800ac7947 */ /* 0x000fea0003800000 */
.L_x_1857:
        /* <DEDUP_REMOVED lines=8> */
[----:B------:R-:W-:-:S05]  /*9870*/  HADD2.F32 R3, -RZ, R3.H0_H0 ;  /* 0x20000003ff037230 */ /* 0x000fca0000004100 */
[----:B------:R-:W-:-:S04]  /*9880*/  FSETP.NEU.FTZ.AND P0, PT, R3, RZ, PT ;  /* 0x000000ff0300720b */ /* 0x000fc80003f1d000 */
[----:B------:R-:W-:-:S05]  /*9890*/  SEL R3, RZ, 0x1, !P0 ;  /* 0x00000001ff037807 */ /* 0x000fca0004000000 */
[----:B------:R0:W-:Y:S01]  /*98a0*/  STG.E.U8 desc[UR36][R8.64], R3 ;  /* 0x0000000308007986 */ /* 0x0001e2000c101124 */
[----:B------:R-:W-:Y:S05]  /*98b0*/  BRA `(.L_x_1862) ;  /* 0x0000000800787947 */ /* 0x000fea0003800000 */
.L_x_1871:
[----:B------:R-:W-:Y:S01]  /*98c0*/  HADD2.F32 R3, -RZ, R3.H0_H0 ;  /* 0x20000003ff037230 */ /* 0x000fe20000004100 */
[----:B------:R-:W-:-:S04]  /*98d0*/  CS2R R6, SRZ ;  /* 0x0000000000067805 */ /* 0x000fc8000001ff00 */
[----:B------:R-:W-:-:S04]  /*98e0*/  FMUL.FTZ R3, R3, 1 ;  /* 0x3f80000003037820 */ /* 0x000fc80000410000 */
[----:B------:R-:W0:Y:S02]  /*98f0*/  F2F.F64.F32 R4, R3 ;  /* 0x0000000300047310 */ /* 0x000e240000201800 */
[----:B0-----:R0:W-:Y:S01]  /*9900*/  STG.E.128 desc[UR36][R8.64], R4 ;  /* 0x0000000408007986 */ /* 0x0011e2000c101d24 */
[----:B------:R-:W-:Y:S05]  /*9910*/  BRA `(.L_x_1862) ;  /* 0x0000000800607947 */ /* 0x000fea0003800000 */
.L_x_1870:
[----:B------:R-:W-:-:S13]  /*9920*/  ISETP.NE.AND P0, PT, R0, 0xf, PT ;  /* 0x0000000f0000780c */ /* 0x000fda0003f05270 */
[----:B------:R-:W-:Y:S05]  /*9930*/  @!P0 BRA `(.L_x_1872) ;  /* 0x0000000000a08947 */ /* 0x000fea0003800000 */
[----:B------:R-:W-:-:S13]  /*9940*/  ISETP.NE.AND P0, PT, R0, 0x17, PT ;  /* 0x000000170000780c */ /* 0x000fda0003f05270 */
[----:B------:R-:W-:Y:S05]  /*9950*/  @!P0 BRA `(.L_x_1873) ;  /* 0x00000000004c8947 */ /* 0x000fea0003800000 */
[----:B------:R-:W-:-:S13]  /*9960*/  ISETP.NE.AND P0, PT, R0, 0x18, PT ;  /* 0x000000180000780c */ /* 0x000fda0003f05270 */
[----:B------:R-:W-:Y:S05]  /*9970*/  @P0 BRA `(.L_x_1861) ;  /* 0x0000000400a80947 */ /* 0x000fea0003800000 */
        /* <DEDUP_REMOVED lines=13> */
.L_x_1875:
[----:B------:R-:W-:Y:S05]  /*9a50*/  BSYNC.RECONVERGENT B0 ;  /* 0x0000000000007941 */ /* 0x000fea0003800200 */
.L_x_1874:
[----:B------:R-:W-:-:S05]  /*9a60*/  LOP3.LUT R5, R0, 0x80, R5, 0xf8, !PT ;  /* 0x0000008000057812 */ /* 0x000fca00078ef805 */
[----:B------:R0:W-:Y:S01]  /*9a70*/  STG.E.U8 desc[UR36][R8.64], R5 ;  /* 0x0000000508007986 */ /* 0x0001e2000c101124 */
[----:B------:R-:W-:Y:S05]  /*9a80*/  BRA `(.L_x_1862) ;  /* 0x0000000800047947 */ /* 0x000fea0003800000 */
.L_x_1873:
        /* <DEDUP_REMOVED lines=15> */
.L_x_1877:
[----:B------:R-:W-:Y:S05]  /*9b80*/  BSYNC.RECONVERGENT B0 ;  /* 0x0000000000007941 */ /* 0x000fea0003800200 */
.L_x_1876:
[----:B------:R-:W-:-:S05]  /*9b90*/  LOP3.LUT R5, R0, 0x80, R5, 0xf8, !PT ;  /* 0x0000008000057812 */ /* 0x000fca00078ef805 */
[----:B------:R0:W-:Y:S01]  /*9ba0*/  STG.E.U8 desc[UR36][R8.64], R5 ;  /* 0x0000000508007986 */ /* 0x0001e2000c101124 */
[----:B------:R-:W-:Y:S05]  /*9bb0*/  BRA `(.L_x_1862) ;  /* 0x0000000400b87947 */ /* 0x000fea0003800000 */
.L_x_1872:
[----:B------:R-:W-:-:S05]  /*9bc0*/  HADD2.F32 R0, -RZ, R3.H0_H0 ;  /* 0x20000003ff007230 */ /* 0x000fca0000004100 */
[----:B------:R-:W-:-:S05]  /*9bd0*/  F2FP.BF16.F32.PACK_AB R0, RZ, R0 ;  /* 0x00000000ff00723e */ /* 0x000fca00000010ff */
[----:B------:R0:W-:Y:S01]  /*9be0*/  STG.E.U16 desc[UR36][R8.64], R0 ;  /* 0x0000000008007986 */ /* 0x0001e2000c101524 */
[----:B------:R-:W-:Y:S05]  /*9bf0*/  BRA `(.L_x_1862) ;  /* 0x0000000400a87947 */ /* 0x000fea0003800000 */
.L_x_1869:
        /* <DEDUP_REMOVED lines=8> */
[----:B------:R-:W-:-:S06]  /*9c80*/  HADD2.F32 R3, -RZ, R3.H0_H0 ;  /* 0x20000003ff037230 */ /* 0x000fcc0000004100 */
[----:B------:R-:W0:Y:S02]  /*9c90*/  F2I.FTZ.U32.TRUNC.NTZ R3, R3 ;  /* 0x0000000300037305 */ /* 0x000e24000021f000 */
[----:B0-----:R1:W-:Y:S01]  /*9ca0*/  STG.E.U16 desc[UR36][R8.64], R3 ;  /* 0x0000000308007986 */ /* 0x0013e2000c101524 */
[----:B------:R-:W-:Y:S05]  /*9cb0*/  BRA `(.L_x_1862) ;  /* 0x0000000400787947 */ /* 0x000fea0003800000 */
.L_x_1880:
        /* <DEDUP_REMOVED lines=13> */
.L_x_1883:
[----:B------:R-:W-:-:S04]  /*9d90*/  SHF.R.U32.HI R0, RZ, 0x14, R3 ;  /* 0x00000014ff007819 */ /* 0x000fc80000011603 */
[----:B------:R-:W-:-:S04]  /*9da0*/  LOP3.LUT R0, R0, 0x1, RZ, 0xc0, !PT ;  /* 0x0000000100007812 */ /* 0x000fc800078ec0ff */
[----:B------:R-:W-:-:S04]  /*9db0*/  IADD3 R0, PT, PT, R3, 0x487ffff, R0 ;  /* 0x0487ffff03007810 */ /* 0x000fc80007ffe000 */
[----:B------:R-:W-:-:S04]  /*9dc0*/  SHF.R.U32.HI R0, RZ, 0x14, R0 ;  /* 0x00000014ff007819 */ /* 0x000fc80000011600 */
[----:B------:R-:W-:-:S07]  /*9dd0*/  LOP3.LUT R0, R0, 0xff, RZ, 0xc0, !PT ;  /* 0x000000ff00007812 */ /* 0x000fce00078ec0ff */
.L_x_1884:
[----:B------:R-:W-:-:S04]  /*9de0*/  SHF.R.U32.HI R3, RZ, 0x18, R3 ;  /* 0x00000018ff037819 */ /* 0x000fc80000011603 */
[----:B------:R-:W-:-:S04]  /*9df0*/  LOP3.LUT R0, R0, 0x80, R3, 0xf8, !PT ;  /* 0x0000008000007812 */ /* 0x000fc800078ef803 */
[----:B------:R-:W-:-:S07]  /*9e00*/  PRMT R4, R0, 0x7610, R4 ;  /* 0x0000761000047816 */ /* 0x000fce0000000004 */
.L_x_1882:
[----:B------:R-:W-:Y:S05]  /*9e10*/  BSYNC.RECONVERGENT B0 ;  /* 0x0000000000007941 */ /* 0x000fea0003800200 */
.L_x_1881:
[----:B------:R2:W-:Y:S01]  /*9e20*/  STG.E.U8 desc[UR36][R8.64], R4 ;  /* 0x0000000408007986 */ /* 0x0005e2000c101124 */
[----:B------:R-:W-:Y:S05]  /*9e30*/  BRA `(.L_x_1862) ;  /* 0x0000000400187947 */ /* 0x000fea0003800000 */
.L_x_1879:
        /* <DEDUP_REMOVED lines=13> */
.L_x_1887:
[----:B------:R-:W-:-:S04]  /*9f10*/  SHF.R.U32.HI R0, RZ, 0x15, R3 ;  /* 0x00000015ff007819 */ /* 0x000fc80000011603 */
[----:B------:R-:W-:-:S04]  /*9f20*/  LOP3.LUT R0, R0, 0x1, RZ, 0xc0, !PT ;  /* 0x0000000100007812 */ /* 0x000fc800078ec0ff */
[----:B------:R-:W-:-:S04]  /*9f30*/  IADD3 R0, PT, PT, R3, 0x88fffff, R0 ;  /* 0x088fffff03007810 */ /* 0x000fc80007ffe000 */
[----:B------:R-:W-:-:S04]  /*9f40*/  SHF.R.U32.HI R0, RZ, 0x15, R0 ;  /* 0x00000015ff007819 */ /* 0x000fc80000011600 */
[----:B------:R-:W-:-:S07]  /*9f50*/  LOP3.LUT R0, R0, 0xff, RZ, 0xc0, !PT ;  /* 0x000000ff00007812 */ /* 0x000fce00078ec0ff */
.L_x_1888:
[----:B------:R-:W-:-:S04]  /*9f60*/  SHF.R.U32.HI R3, RZ, 0x18, R3 ;  /* 0x00000018ff037819 */ /* 0x000fc80000011603 */
[----:B------:R-:W-:-:S04]  /*9f70*/  LOP3.LUT R0, R0, 0x80, R3, 0xf8, !PT ;  /* 0x0000008000007812 */ /* 0x000fc800078ef803 */
[----:B------:R-:W-:-:S07]  /*9f80*/  PRMT R4, R0, 0x7610, R4 ;  /* 0x0000761000047816 */ /* 0x000fce0000000004 */
.L_x_1886:
[----:B------:R-:W-:Y:S05]  /*9f90*/  BSYNC.RECONVERGENT B0 ;  /* 0x0000000000007941 */ /* 0x000fea0003800200 */
.L_x_1885:
[----:B------:R0:W-:Y:S01]  /*9fa0*/  STG.E.U8 desc[UR36][R8.64], R4 ;  /* 0x0000000408007986 */ /* 0x0001e2000c101124 */
[----:B------:R-:W-:Y:S05]  /*9fb0*/  BRA `(.L_x_1862) ;  /* 0x0000000000b87947 */ /* 0x000fea0003800000 */
.L_x_1878:
[----:B------:R-:W-:-:S13]  /*9fc0*/  ISETP.NE.AND P0, PT, R0, 0x1c, PT ;  /* 0x0000001c0000780c */ /* 0x000fda0003f05270 */
[----:B------:R-:W-:Y:S05]  /*9fd0*/  @!P0 BRA `(.L_x_1889) ;  /* 0x0000000000a48947 */ /* 0x000fea0003800000 */
[----:B------:R-:W-:-:S13]  /*9fe0*/  ISETP.NE.AND P0, PT, R0, 0x1d, PT ;  /* 0x0000001d0000780c */ /* 0x000fda0003f05270 */
[----:B------:R-:W-:Y:S05]  /*9ff0*/  @!P0 BRA `(.L_x_1890) ;  /* 0x00000000008c8947 */ /* 0x000fea0003800000 */
[----:B------:R-:W-:-:S13]  /*a000*/  ISETP.NE.AND P0, PT, R0, 0x2c, PT ;  /* 0x0000002c0000780c */ /* 0x000fda0003f05270 */
[----:B------:R-:W-:Y:S05]  /*a010*/  @!P0 BRA `(.L_x_1891) ;  /* 0x0000000000448947 */ /* 0x000fea0003800000 */
.L_x_1861:
        /* <DEDUP_REMOVED lines=16> */
.L_x_1892:
[----:B------:R-:W-:Y:S05]  /*a120*/  BRA `(.L_x_1862) ;  /* 0x00000000005c7947 */ /* 0x000fea0003800000 */
.L_x_1891:
        /* <DEDUP_REMOVED lines=16> */
.L_x_1890:
[----:B------:R-:W-:-:S06]  /*a230*/  HADD2.F32 R4, -RZ, R3.H0_H0 ;  /* 0x20000003ff047230 */ /* 0x000fcc0000004100 */
[----:B------:R-:W0:Y:S02]  /*a240*/  F2I.U64.TRUNC R4, R4 ;  /* 0x0000000400047311 */ /* 0x000e24000020d800 */
[----:B0-----:R4:W-:Y:S01]  /*a250*/  STG.E.64 desc[UR36][R8.64], R4 ;  /* 0x0000000408007986 */ /* 0x0019e2000c101b24 */
[----:B------:R-:W-:Y:S05]  /*a260*/  BRA `(.L_x_1862) ;  /* 0x00000000000c7947 */ /* 0x000fea0003800000 */
.L_x_1889:
[----:B------:R-:W-:-:S06]  /*a270*/  HADD2.F32 R3, -RZ, R3.H0_H0 ;  /* 0x20000003ff037230 */ /* 0x000fcc0000004100 */
[----:B------:R-:W0:Y:S02]  /*a280*/  F2I.FTZ.U32.TRUNC.NTZ R3, R3 ;  /* 0x0000000300037305 */ /* 0x000e24000021f000 */
[----:B0-----:R3:W-:Y:S02]  /*a290*/  STG.E desc[UR36][R8.64], R3 ;  /* 0x0000000308007986 */ /* 0x0017e4000c101924 */
.L_x_1862:
[----:B------:R-:W-:-:S07]  /*a2a0*/  VIADD R19, R19, 0x80 ;  /* 0x0000008013137836 */ /* 0x000fce0000000000 */
.L_x_1856:
[----:B------:R-:W-:Y:S05]  /*a2b0*/  BSYNC.RECONVERGENT B6 ;  /* 0x0000000000067941 */ /* 0x000fea0003800200 */
.L_x_1855:
        /* <DEDUP_REMOVED lines=21> */
[----:B------:R-:W-:-:S04]  /*a410*/  HADD2.F32 R22, -RZ, R22.H0_H0 ;  /* 0x20000016ff167230 */ /* 0x000fc80000004100 */
[----:B------:R-:W0:Y:S02]  /*a420*/  F2I.FTZ.TRUNC.NTZ R3, R22 ;  /* 0x0000001600037305 */ /* 0x000e24000021f100 */
[----:B0-----:R3:W-:Y:S01]  /*a430*/  STG.E.U8 desc[UR36][R8.64], R3 ;  /* 0x0000000308007986 */ /* 0x0017e2000c101124 */
[----:B------:R-:W-:Y:S05]  /*a440*/  BRA `(.L_x_1900) ;  /* 0x0000000c007c7947 */ /* 0x000fea0003800000 */
.L_x_1898:
[----:B------:R-:W-:-:S06]  /*a450*/  HADD2.F32 R5, -RZ, R22.H0_H0 ;  /* 0x20000016ff057230 */ /* 0x000fcc0000004100 */
[----:B------:R-:W0:Y:S02]  /*a460*/  F2I.S64.TRUNC R4, R5 ;  /* 0x0000000500047311 */ /* 0x000e24000020d900 */
[----:B0-----:R4:W-:Y:S01]  /*a470*/  STG.E.U8 desc[UR36][R8.64], R4 ;  /* 0x0000000408007986 */ /* 0x0019e2000c101124 */
[----:B------:R-:W-:Y:S05]  /*a480*/  BRA `(.L_x_1900) ;  /* 0x0000000c006c7947 */ /* 0x000fea0003800000 */
.L_x_1897:
        /* <DEDUP_REMOVED lines=10> */
.L_x_1902:
[----:B------:R-:W-:-:S04]  /*a530*/  HADD2.F32 R22, -RZ, R22.H0_H0 ;  /* 0x20000016ff167230 */ /* 0x000fc80000004100 */
[----:B------:R-:W0:Y:S02]  /*a540*/  F2I.FTZ.TRUNC.NTZ R3, R22 ;  /* 0x0000001600037305 */ /* 0x000e24000021f100 */
[----:B0-----:R2:W-:Y:S01]  /*a550*/  STG.E desc[UR36][R8.64], R3 ;  /* 0x0000000308007986 */ /* 0x0015e2000c101924 */
[----:B------:R-:W-:Y:S05]  /*a560*/  BRA `(.L_x_1900) ;  /* 0x0000000c00347947 */ /* 0x000fea0003800000 */
.L_x_1901:
[----:B------:R-:W-:-:S04]  /*a570*/  HADD2.F32 R22, -RZ, R22.H0_H0 ;  /* 0x20000016ff167230 */ /* 0x000fc80000004100 */
[----:B------:R-:W0:Y:S02]  /*a580*/  F2I.FTZ.TRUNC.NTZ R3, R22 ;  /* 0x0000001600037305 */ /* 0x000e24000021f100 */
[----:B0-----:R0:W-:Y:S01]  /*a590*/  STG.E.U16 desc[UR36][R8.64], R3 ;  /* 0x0000000308007986 */ /* 0x0011e2000c101524 */
[----:B------:R-:W-:Y:S05]  /*a5a0*/  BRA `(.L_x_1900) ;  /* 0x0000000c00247947 */ /* 0x000fea0003800000 */
.L_x_1896:
        /* <DEDUP_REMOVED lines=9> */
.L_x_1904:
[----:B------:R0:W-:Y:S01]  /*a640*/  STG.E.U16 desc[UR36][R8.64], R22 ;  /* 0x0000001608007986 */ /* 0x0001e2000c101524 */
[----:B------:R-:W-:Y:S05]  /*a650*/  BRA `(.L_x_1900) ;  /* 0x0000000800f87947 */ /* 0x000fea0003800000 */
.L_x_1903:
        /* <DEDUP_REMOVED lines=10> */
.L_x_1906:
[----:B------:R-:W-:-:S05]  /*a700*/  HADD2.F32 R0, -RZ, R22.H0_H0 ;  /* 0x20000016ff007230 */ /* 0x000fca0000004100 */
[----:B------:R-:W-:-:S04]  /*a710*/  F2FP.F16.F32.PACK_AB R0, RZ, R0 ;  /* 0x00000000ff00723e */ /* 0x000fc800000000ff */
[----:B------:R-:W-:-:S05]  /*a720*/  PRMT R0, R0, 0x5410, RZ ;  /* 0x0000541000007816 */ /* 0x000fca00000000ff */
[----:B------:R0:W-:Y:S01]  /*a730*/  STG.E desc[UR36][R8.64], R0 ;  /* 0x0000000008007986 */ /* 0x0001e2000c101924 */
[----:B------:R-:W-:Y:S05]  /*a740*/  BRA `(.L_x_1900) ;  /* 0x0000000800bc7947 */ /* 0x000fea0003800000 */
.L_x_1905:
[----:B------:R-:W-:-:S05]  /*a750*/  HADD2.F32 R4, -RZ, R22.H0_H0 ;  /* 0x20000016ff047230 */ /* 0x000fca0000004100 */
[----:B------:R-:W-:-:S06]  /*a760*/  FMUL.FTZ R4, R4, 1 ;  /* 0x3f80000004047820 */ /* 0x000fcc0000410000 */
[----:B------:R-:W0:Y:S02]  /*a770*/  F2F.F64.F32 R4, R4 ;  /* 0x0000000400047310 */ /* 0x000e240000201800 */
[----:B0-----:R0:W-:Y:S01]  /*a780*/  STG.E.64 desc[UR36][R8.64], R4 ;  /* 0x0000000408007986 */ /* 0x0011e2000c101b24 */
[----:B------:R-:W-:Y:S05]  /*a790*/  BRA `(.L_x_1900) ;  /* 0x0000000800a87947 */ /* 0x000fea0003800000 */
.L_x_1895:
        /* <DEDUP_REMOVED lines=14> */
.L_x_1910:
        /* <DEDUP_REMOVED lines=17> */
.L_x_1913:
[----:B------:R-:W-:-:S04]  /*a990*/  SHF.R.U32.HI R3, RZ, 0x18, R5 ;  /* 0x00000018ff037819 */ /* 0x000fc80000011605 */
[----:B------:R-:W-:-:S04]  /*a9a0*/  LOP3.LUT R0, R0, 0x80, R3, 0xf8, !PT ;  /* 0x0000008000007812 */ /* 0x000fc800078ef803 */
[----:B------:R-:W-:-:S07]  /*a9b0*/  PRMT R4, R0, 0x7610, R4 ;  /* 0x0000761000047816 */ /* 0x000fce0000000004 */
.L_x_1912:
[----:B------:R-:W-:Y:S05]  /*a9c0*/  BSYNC.RECONVERGENT B0 ;  /* 0x0000000000007941 */ /* 0x000fea0003800200 */
.L_x_1911:
[----:B------:R0:W-:Y:S01]  /*a9d0*/  STG.E.U8 desc[UR36][R8.64], R4 ;  /* 0x0000000408007986 */ /* 0x0001e2000c101124 */
[----:B------:R-:W-:Y:S05]  /*a9e0*/  BRA `(.L_x_1900) ;  /* 0x0000000800147947 */ /* 0x000fea0003800000 */
.L_x_1909:
        /* <DEDUP_REMOVED lines=17> */
.L_x_1916:
[----:B------:R-:W-:-:S04]  /*ab00*/  SHF.R.U32.HI R3, RZ, 0x18, R5 ;  /* 0x00000018ff037819 */ /* 0x000fc80000011605 */
[----:B------:R-:W-:-:S04]  /*ab10*/  LOP3.LUT R0, R0, 0x80, R3, 0xf8, !PT ;  /* 0x0000008000007812 */ /* 0x000fc800078ef803 */
[----:B------:R-:W-:-:S07]  /*ab20*/  PRMT R4, R0, 0x7610, R4 ;  /* 0x0000761000047816 */ /* 0x000fce0000000004 */
.L_x_1915:
[----:B------:R-:W-:Y:S05]  /*ab30*/  BSYNC.RECONVERGENT B0 ;  /* 0x0000000000007941 */ /* 0x000fea0003800200 */
.L_x_1914:
[----:B------:R0:W-:Y:S01]  /*ab40*/  STG.E.U8 desc[UR36][R8.64], R4 ;  /* 0x0000000408007986 */ /* 0x0001e2000c101124 */
[----:B------:R-:W-:Y:S05]  /*ab50*/  BRA `(.L_x_1900) ;  /* 0x0000000400b87947 */ /* 0x000fea0003800000 */
.L_x_1908:
[----:B------:R-:W-:-:S13]  /*ab60*/  ISETP.NE.AND P0, PT, R0, 0x1c, PT ;  /* 0x0000001c0000780c */ /* 0x000fda0003f05270 */
[----:B------:R-:W-:Y:S05]  /*ab70*/  @!P0 BRA `(.L_x_1917) ;  /* 0x0000000000608947 */ /* 0x000fea0003800000 */
[----:B------:R-:W-:-:S13]  /*ab80*/  ISETP.NE.AND P0, PT, R0, 0x1d, PT ;  /* 0x0000001d0000780c */ /* 0x000fda0003f05270 */
[----:B------:R-:W-:Y:S05]  /*ab90*/  @!P0 BRA `(.L_x_1918) ;  /* 0x0000000000488947 */ /* 0x000fea0003800000 */
[----:B------:R-:W-:-:S13]  /*aba0*/  ISETP.NE.AND P0, PT, R0, 0x2c, PT ;  /* 0x0000002c0000780c */ /* 0x000fda0003f05270 */
[----:B------:R-:W-:Y:S05]  /*abb0*/  @P0 BRA `(.L_x_1899) ;  /* 0x0000000000bc0947 */ /* 0x000fea0003800000 */
        /* <DEDUP_REMOVED lines=16> */
.L_x_1918:
[----:B------:R-:W-:-:S06]  /*acc0*/  HADD2.F32 R4, -RZ, R22.H0_H0 ;  /* 0x20000016ff047230 */ /* 0x000fcc0000004100 */
[----:B------:R-:W0:Y:S02]  /*acd0*/  F2I.U64.TRUNC R4, R4 ;  /* 0x0000000400047311 */ /* 0x000e24000020d800 */
[----:B0-----:R0:W-:Y:S01]  /*ace0*/  STG.E.64 desc[UR36][R8.64], R4 ;  /* 0x0000000408007986 */ /* 0x0011e2000c101b24 */
[----:B------:R-:W-:Y:S05]  /*acf0*/  BRA `(.L_x_1900) ;  /* 0x0000000400507947 */ /* 0x000fea0003800000 */
.L_x_1917:
[----:B------:R-:W-:-:S04]  /*ad00*/  HADD2.F32 R22, -RZ, R22.H0_H0 ;  /* 0x20000016ff167230 */ /* 0x000fc80000004100 */
[----:B------:R-:W0:Y:S02]  /*ad10*/  F2I.FTZ.U32.TRUNC.NTZ R3, R22 ;  /* 0x0000001600037305 */ /* 0x000e24000021f000 */
[----:B0-----:R0:W-:Y:S01]  /*ad20*/  STG.E desc[UR36][R8.64], R3 ;  /* 0x0000000308007986 */ /* 0x0011e2000c101924 */
[----:B------:R-:W-:Y:S05]  /*ad30*/  BRA `(.L_x_1900) ;  /* 0x0000000400407947 */ /* 0x000fea0003800000 */
.L_x_1907:
        /* <DEDUP_REMOVED lines=11> */
.L_x_1920:
[----:B------:R-:W-:Y:S01]  /*adf0*/  HADD2.F32 R22, -RZ, R22.H0_H0 ;  /* 0x20000016ff167230 */ /* 0x000fe20000004100 */
[----:B------:R-:W-:-:S04]  /*ae00*/  CS2R R6, SRZ ;  /* 0x0000000000067805 */ /* 0x000fc8000001ff00 */
[----:B------:R-:W-:-:S06]  /*ae10*/  FMUL.FTZ R4, R22, 1 ;  /* 0x3f80000016047820 */ /* 0x000fcc0000410000 */
[----:B------:R-:W0:Y:S02]  /*ae20*/  F2F.F64.F32 R4, R4 ;  /* 0x0000000400047310 */ /* 0x000e240000201800 */
[----:B0-----:R0:W-:Y:S01]  /*ae30*/  STG.E.128 desc[UR36][R8.64], R4 ;  /* 0x0000000408007986 */ /* 0x0011e2000c101d24 */
[----:B------:R-:W-:Y:S05]  /*ae40*/  BRA `(.L_x_1900) ;  /* 0x0000000000fc7947 */ /* 0x000fea0003800000 */
.L_x_1919:
[----:B------:R-:W-:-:S13]  /*ae50*/  ISETP.NE.AND P0, PT, R0, 0xf, PT ;  /* 0x0000000f0000780c */ /* 0x000fda0003f05270 */
[----:B------:R-:W-:Y:S05]  /*ae60*/  @!P0 BRA `(.L_x_1921) ;  /* 0x0000000000e88947 */ /* 0x000fea0003800000 */
[----:B------:R-:W-:-:S13]  /*ae70*/  ISETP.NE.AND P0, PT, R0, 0x17, PT ;  /* 0x000000170000780c */ /* 0x000fda0003f05270 */
[----:B------:R-:W-:Y:S05]  /*ae80*/  @!P0 BRA `(.L_x_1922) ;  /* 0x0000000000908947 */ /* 0x000fea0003800000 */
[----:B------:R-:W-:-:S13]  /*ae90*/  ISETP.NE.AND P0, PT, R0, 0x18, PT ;  /* 0x000000180000780c */ /* 0x000fda0003f05270 */
[----:B------:R-:W-:Y:S05]  /*aea0*/  @!P0 BRA `(.L_x_1923) ;  /* 0x0000000000448947 */ /* 0x000fea0003800000 */
.L_x_1899:
        /* <DEDUP_REMOVED lines=16> */
.L_x_1924:
[----:B------:R-:W-:Y:S05]  /*afb0*/  BRA `(.L_x_1900) ;  /* 0x0000000000a07947 */ /* 0x000fea0003800000 */
.L_x_1923:
        /* <DEDUP_REMOVED lines=13> */
.L_x_1926:
[----:B------:R-:W-:Y:S05]  /*b090*/  BSYNC.RECONVERGENT B0 ;  /* 0x0000000000007941 */ /* 0x000fea0003800200 */
.L_x_1925:
[----:B------:R-:W-:-:S05]  /*b0a0*/  LOP3.LUT R3, R0, 0x80, R3, 0xf8, !PT ;  /* 0x0000008000037812 */ /* 0x000fca00078ef803 */
[----:B------:R0:W-:Y:S01]  /*b0b0*/  STG.E.U8 desc[UR36][R8.64], R3 ;  /* 0x0000000308007986 */ /* 0x0001e2000c101124 */
[----:B------:R-:W-:Y:S05]  /*b0c0*/  BRA `(.L_x_1900) ;  /* 0x00000000005c7947 */ /* 0x000fea0003800000 */
.L_x_1922:
        /* <DEDUP_REMOVED lines=12> */
.L_x_1928:
[----:B------:R-:W-:Y:S01]  /*b190*/  IMAD.MOV.U32 R0, RZ, RZ, 0x7f ;  /* 0x0000007fff007424 */ /* 0x000fe200078e00ff */
[----:B------:R-:W-:-:S04]  /*b1a0*/  ISETP.GT.U32.AND P0, PT, R4, 0x7f800000, PT ;  /* 0x7f8000000400780c */ /* 0x000fc80003f04070 */
[----:B------:R-:W-:-:S09]  /*b1b0*/  SEL R0, R0, 0x7c, P0 ;  /* 0x0000007c00007807 */ /* 0x000fd20000000000 */
.L_x_1929:
[----:B------:R-:W-:Y:S05]  /*b1c0*/  BSYNC.RECONVERGENT B0 ;  /* 0x0000000000007941 */ /* 0x000fea0003800200 */
.L_x_1927:
[----:B------:R-:W-:-:S04]  /*b1d0*/  SHF.R.U32.HI R3, RZ, 0x18, R3 ;  /* 0x00000018ff037819 */ /* 0x000fc80000011603 */
[----:B------:R-:W-:-:S05]  /*b1e0*/  LOP3.LUT R3, R0, 0x80, R3, 0xf8, !PT ;  /* 0x0000008000037812 */ /* 0x000fca00078ef803 */
[----:B------:R0:W-:Y:S01]  /*b1f0*/  STG.E.U8 desc[UR36][R8.64], R3 ;  /* 0x0000000308007986 */ /* 0x0001e2000c101124 */
[----:B------:R-:W-:Y:S05]  /*b200*/  BRA `(.L_x_1900) ;  /* 0x00000000000c7947 */ /* 0x000fea0003800000 */
.L_x_1921:
[----:B------:R-:W-:-:S05]  /*b210*/  HADD2.F32 R0, -RZ, R22.H0_H0 ;  /* 0x20000016ff007230 */ /* 0x000fca0000004100 */
[----:B------:R-:W-:-:S05]  /*b220*/  F2FP.BF16.F32.PACK_AB R0, RZ, R0 ;  /* 0x00000000ff00723e */ /* 0x000fca00000010ff */
[----:B------:R0:W-:Y:S02]  /*b230*/  STG.E.U16 desc[UR36][R8.64], R0 ;  /* 0x0000000008007986 */ /* 0x0001e4000c101524 */
.L_x_1900:
        /* <DEDUP_REMOVED lines=25> */
.L_x_1933:
[----:B------:R-:W-:-:S06]  /*b3d0*/  HADD2.F32 R5, -RZ, R18.H0_H0 ;  /* 0x20000012ff057230 */ /* 0x000fcc0000004100 */
[----:B------:R-:W0:Y:S02]  /*b3e0*/  F2I.S64.TRUNC R4, R5 ;  /* 0x0000000500047311 */ /* 0x000e24000020d900 */
[----:B0-----:R0:W-:Y:S01]  /*b3f0*/  STG.E.U8 desc[UR36][R8.64], R4 ;  /* 0x0000000408007986 */ /* 0x0011e2000c101124 */
[----:B------:R-:W-:Y:S05]  /*b400*/  BRA `(.L_x_1935) ;  /* 0x0000000c006c7947 */ /* 0x000fea0003800000 */
.L_x_1932:
        /* <DEDUP_REMOVED lines=10> */
.L_x_1937:
[----:B------:R-:W-:-:S04]  /*b4b0*/  HADD2.F32 R18, -RZ, R18.H0_H0 ;  /* 0x20000012ff127230 */ /* 0x000fc80000004100 */
[----:B------:R-:W0:Y:S02]  /*b4c0*/  F2I.FTZ.TRUNC.NTZ R3, R18 ;  /* 0x0000001200037305 */ /* 0x000e24000021f100 */
[----:B0-----:R0:W-:Y:S01]  /*b4d0*/  STG.E desc[UR36][R8.64], R3 ;  /* 0x0000000308007986 */ /* 0x0011e2000c101924 */
[----:B------:R-:W-:Y:S05]  /*b4e0*/  BRA `(.L_x_1935) ;  /* 0x0000000c00347947 */ /* 0x000fea0003800000 */
.L_x_1936:
[----:B------:R-:W-:-:S04]  /*b4f0*/  HADD2.F32 R18, -RZ, R18.H0_H0 ;  /* 0x20000012ff127230 */ /* 0x000fc80000004100 */
[----:B------:R-:W0:Y:S02]  /*b500*/  F2I.FTZ.TRUNC.NTZ R3, R18 ;  /* 0x0000001200037305 */ /* 0x000e24000021f100 */
[----:B0-----:R0:W-:Y:S01]  /*b510*/  STG.E.U16 desc[UR36][R8.64], R3 ;  /* 0x0000000308007986 */ /* 0x0011e2000c101524 */
[----:B------:R-:W-:Y:S05]  /*b520*/  BRA `(.L_x_1935) ;  /* 0x0000000c00247947 */ /* 0x000fea0003800000 */
.L_x_1931:
        /* <DEDUP_REMOVED lines=9> */
.L_x_1939:
[----:B------:R0:W-:Y:S01]  /*b5c0*/  STG.E.U16 desc[UR36][R8.64], R18 ;  /* 0x0000001208007986 */ /* 0x0001e2000c101524 */
[----:B------:R-:W-:Y:S05]  /*b5d0*/  BRA `(.L_x_1935) ;  /* 0x0000000800f87947 */ /* 0x000fea0003800000 */
.L_x_1938:
        /* <DEDUP_REMOVED lines=10> */
.L_x_1941:
[----:B------:R-:W-:-:S05]  /*b680*/  HADD2.F32 R0, -RZ, R18.H0_H0 ;  /* 0x20000012ff007230 */ /* 0x000fca0000004100 */
[----:B------:R-:W-:-:S04]  /*b690*/  F2FP.F16.F32.PACK_AB R0, RZ, R0 ;  /* 0x00000000ff00723e */ /* 0x000fc800000000ff */
[----:B------:R-:W-:-:S05]  /*b6a0*/  PRMT R0, R0, 0x5410, RZ ;  /* 0x0000541000007816 */ /* 0x000fca00000000ff */
[----:B------:R0:W-:Y:S01]  /*b6b0*/  STG.E desc[UR36][R8.64], R0 ;  /* 0x0000000008007986 */ /* 0x0001e2000c101924 */
[----:B------:R-:W-:Y:S05]  /*b6c0*/  BRA `(.L_x_1935) ;  /* 0x0000000800bc7947 */ /* 0x000fea0003800000 */
.L_x_1940:
[----:B------:R-:W-:-:S05]  /*b6d0*/  HADD2.F32 R4, -RZ, R18.H0_H0 ;  /* 0x20000012ff047230 */ /* 0x000fca0000004100 */
[----:B------:R-:W-:-:S06]  /*b6e0*/  FMUL.FTZ R4, R4, 1 ;  /* 0x3f80000004047820 */ /* 0x000fcc0000410000 */
[----:B------:R-:W0:Y:S02]  /*b6f0*/  F2F.F64.F32 R4, R4 ;  /* 0x0000000400047310 */ /* 0x000e240000201800 */
[----:B0-----:R0:W-:Y:S01]  /*b700*/  STG.E.64 desc[UR36][R8.64], R4 ;  /* 0x0000000408007986 */ /* 0x0011e2000c101b24 */
[----:B------:R-:W-:Y:S05]  /*b710*/  BRA `(.L_x_1935) ;  /* 0x0000000800a87947 */ /* 0x000fea0003800000 */
.L_x_1930:
        /* <DEDUP_REMOVED lines=14> */
.L_x_1945:
        /* <DEDUP_REMOVED lines=17> */
.L_x_1948:
[----:B------:R-:W-:-:S04]  /*b910*/  SHF.R.U32.HI R3, RZ, 0x18, R5 ;  /* 0x00000018ff037819 */ /* 0x000fc80000011605 */
[----:B------:R-:W-:-:S04]  /*b920*/  LOP3.LUT R0, R0, 0x80, R3, 0xf8, !PT ;  /* 0x0000008000007812 */ /* 0x000fc800078ef803 */
[----:B------:R-:W-:-:S07]  /*b930*/  PRMT R4, R0, 0x7610, R4 ;  /* 0x0000761000047816 */ /* 0x000fce0000000004 */
.L_x_1947:
[----:B------:R-:W-:Y:S05]  /*b940*/  BSYNC.RECONVERGENT B0 ;  /* 0x0000000000007941 */ /* 0x000fea0003800200 */
.L_x_1946:
[----:B------:R0:W-:Y:S01]  /*b950*/  STG.E.U8 desc[UR36][R8.64], R4 ;  /* 0x0000000408007986 */ /* 0x0001e2000c101124 */
[----:B------:R-:W-:Y:S05]  /*b960*/  BRA `(.L_x_1935) ;  /* 0x0000000800147947 */ /* 0x000fea0003800000 */
.L_x_1944:
        /* <DEDUP_REMOVED lines=17> */
.L_x_1951:
[----:B------:R-:W-:-:S04]  /*ba80*/  SHF.R.U32.HI R3, RZ, 0x18, R5 ;  /* 0x00000018ff037819 */ /* 0x000fc80000011605 */
[----:B------:R-:W-:-:S04]  /*ba90*/  LOP3.LUT R0, R0, 0x80, R3, 0xf8, !PT ;  /* 0x0000008000007812 */ /* 0x000fc800078ef803 */
[----:B------:R-:W-:-:S07]  /*baa0*/  PRMT R4, R0, 0x7610, R4 ;  /* 0x0000761000047816 */ /* 0x000fce0000000004 */
.L_x_1950:
[----:B------:R-:W-:Y:S05]  /*bab0*/  BSYNC.RECONVERGENT B0 ;  /* 0x0000000000007941 */ /* 0x000fea0003800200 */
.L_x_1949:
[----:B------:R3:W-:Y:S01]  /*bac0*/  STG.E.U8 desc[UR36][R8.64], R4 ;  /* 0x0000000408007986 */ /* 0x0007e2000c101124 */
[----:B------:R-:W-:Y:S05]  /*bad0*/  BRA `(.L_x_1935) ;  /* 0x0000000400b87947 */ /* 0x000fea0003800000 */
.L_x_1943:
        /* <DEDUP_REMOVED lines=22> */
.L_x_1953:
[----:B------:R-:W-:-:S06]  /*bc40*/  HADD2.F32 R4, -RZ, R18.H0_H0 ;  /* 0x20000012ff047230 */ /* 0x000fcc0000004100 */
[----:B------:R-:W0:Y:S02]  /*bc50*/  F2I.U64.TRUNC R4, R4 ;  /* 0x0000000400047311 */ /* 0x000e24000020d800 */
[----:B0-----:R1:W-:Y:S01]  /*bc60*/  STG.E.64 desc[UR36][R8.64], R4 ;  /* 0x0000000408007986 */ /* 0x0013e2000c101b24 */
[----:B------:R-:W-:Y:S05]  /*bc70*/  BRA `(.L_x_1935) ;  /* 0x0000000400507947 */ /* 0x000fea0003800000 */
.L_x_1952:
[----:B------:R-:W-:-:S04]  /*bc80*/  HADD2.F32 R18, -RZ, R18.H0_H0 ;  /* 0x20000012ff127230 */ /* 0x000fc80000004100 */
[----:B------:R-:W0:Y:S02]  /*bc90*/  F2I.FTZ.U32.TRUNC.NTZ R3, R18 ;  /* 0x0000001200037305 */ /* 0x000e24000021f000 */
[----:B0-----:R2:W-:Y:S01]  /*bca0*/  STG.E desc[UR36][R8.64], R3 ;  /* 0x0000000308007986 */ /* 0x0015e2000c101924 */
[----:B------:R-:W-:Y:S05]  /*bcb0*/  BRA `(.L_x_1935) ;  /* 0x0000000400407947 */ /* 0x000fea0003800000 */
.L_x_1942:
        /* <DEDUP_REMOVED lines=11> */
.L_x_1955:
[----:B------:R-:W-:Y:S01]  /*bd70*/  HADD2.F32 R18, -RZ, R18.H0_H0 ;  /* 0x20000012ff127230 */ /* 0x000fe20000004100 */
[----:B------:R-:W-:-:S04]  /*bd80*/  CS2R R6, SRZ ;  /* 0x0000000000067805 */ /* 0x000fc8000001ff00 */
[----:B------:R-:W-:-:S06]  /*bd90*/  FMUL.FTZ R4, R18, 1 ;  /* 0x3f80000012047820 */ /* 0x000fcc0000410000 */
[----:B------:R-:W0:Y:S02]  /*bda0*/  F2F.F64.F32 R4, R4 ;  /* 0x0000000400047310 */ /* 0x000e240000201800 */
[----:B0-----:R0:W-:Y:S01]  /*bdb0*/  STG.E.128 desc[UR36][R8.64], R4 ;  /* 0x0000000408007986 */ /* 0x0011e2000c101d24 */
[----:B------:R-:W-:Y:S05]  /*bdc0*/  BRA `(.L_x_1935) ;  /* 0x0000000000fc7947 */ /* 0x000fea0003800000 */
.L_x_1954:
[----:B------:R-:W-:-:S13]  /*bdd0*/  ISETP.NE.AND P0, PT, R0, 0xf, PT ;  /* 0x0000000f0000780c */ /* 0x000fda0003f05270 */
[----:B------:R-:W-:Y:S05]  /*bde0*/  @!P0 BRA `(.L_x_1956) ;  /* 0x0000000000e88947 */ /* 0x000fea0003800000 */
[----:B------:R-:W-:-:S13]  /*bdf0*/  ISETP.NE.AND P0, PT, R0, 0x17, PT ;  /* 0x000000170000780c */ /* 0x000fda0003f05270 */
[----:B------:R-:W-:Y:S05]  /*be00*/  @!P0 BRA `(.L_x_1957) ;  /* 0x0000000000908947 */ /* 0x000fea0003800000 */
[----:B------:R-:W-:-:S13]  /*be10*/  ISETP.NE.AND P0, PT, R0, 0x18, PT ;  /* 0x000000180000780c */ /* 0x000fda0003f05270 */
[----:B------:R-:W-:Y:S05]  /*be20*/  @!P0 BRA `(.L_x_1958) ;  /* 0x0000000000448947 */ /* 0x000fea0003800000 */
.L_x_1934:
        /* <DEDUP_REMOVED lines=16> */
.L_x_1959:
[----:B------:R-:W-:Y:S05]  /*bf30*/  BRA `(.L_x_1935) ;  /* 0x0000000000a07947 */ /* 0x000fea0003800000 */
.L_x_1958:
        /* <DEDUP_REMOVED lines=13> */
.L_x_1961:
[----:B------:R-:W-:Y:S05]  /*c010*/  BSYNC.RECONVERGENT B0 ;  /* 0x0000000000007941 */ /* 0x000fea0003800200 */
.L_x_1960:
[----:B------:R-:W-:-:S05]  /*c020*/  LOP3.LUT R3, R0, 0x80, R3, 0xf8, !PT ;  /* 0x0000008000037812 */ /* 0x000fca00078ef803 */
[----:B------:R0:W-:Y:S01]  /*c030*/  STG.E.U8 desc[UR36][R8.64], R3 ;  /* 0x0000000308007986 */ /* 0x0001e2000c101124 */
[----:B------:R-:W-:Y:S05]  /*c040*/  BRA `(.L_x_1935) ;  /* 0x00000000005c7947 */ /* 0x000fea0003800000 */
.L_x_1957:
        /* <DEDUP_REMOVED lines=12> */
.L_x_1963:
[----:B------:R-:W-:Y:S01]  /*c110*/  IMAD.MOV.U32 R0, RZ, RZ, 0x7f ;  /* 0x0000007fff007424 */ /* 0x000fe200078e00ff */
[----:B------:R-:W-:-:S04]  /*c120*/  ISETP.GT.U32.AND P0, PT, R4, 0x7f800000, PT ;  /* 0x7f8000000400780c */ /* 0x000fc80003f04070 */
[----:B------:R-:W-:-:S09]  /*c130*/  SEL R0, R0, 0x7c, P0 ;  /* 0x0000007c00007807 */ /* 0x000fd20000000000 */
.L_x_1964:
[----:B------:R-:W-:Y:S05]  /*c140*/  BSYNC.RECONVERGENT B0 ;  /* 0x0000000000007941 */ /* 0x000fea0003800200 */
.L_x_1962:
[----:B------:R-:W-:-:S04]  /*c150*/  SHF.R.U32.HI R3, RZ, 0x18, R3 ;  /* 0x00000018ff037819 */ /* 0x000fc80000011603 */
[----:B------:R-:W-:-:S05]  /*c160*/  LOP3.LUT R3, R0, 0x80, R3, 0xf8, !PT ;  /* 0x0000008000037812 */ /* 0x000fca00078ef803 */
[----:B------:R0:W-:Y:S01]  /*c170*/  STG.E.U8 desc[UR36][R8.64], R3 ;  /* 0x0000000308007986 */ /* 0x0001e2000c101124 */
[----:B------:R-:W-:Y:S05]  /*c180*/  BRA `(.L_x_1935) ;  /* 0x00000000000c7947 */ /* 0x000fea0003800000 */
.L_x_1956:
[----:B------:R-:W-:-:S05]  /*c190*/  HADD2.F32 R0, -RZ, R18.H0_H0 ;  /* 0x20000012ff007230 */ /* 0x000fca0000004100 */
[----:B------:R-:W-:-:S05]  /*c1a0*/  F2FP.BF16.F32.PACK_AB R0, RZ, R0 ;  /* 0x00000000ff00723e */ /* 0x000fca00000010ff */
[----:B------:R0:W-:Y:S02]  /*c1b0*/  STG.E.U16 desc[UR36][R8.64], R0 ;  /* 0x0000000008007986 */ /* 0x0001e4000c101524 */
.L_x_1935:
[----:B------:R-:W-:-:S07]  /*c1c0*/  VIADD R19, R19, 0x80 ;  /* 0x0000008013137836 */ /* 0x000fce0000000000 */
.L_x_1894:
[----:B------:R-:W-:Y:S05]  /*c1d0*/  BSYNC.RECONVERGENT B6 ;  /* 0x0000000000067941 */ /* 0x000fea0003800200 */
.L_x_1893:
        /* <DEDUP_REMOVED lines=21> */
[----:B0-----:R-:W-:Y:S01]  /*c330*/  STG.E.U8 desc[UR36][R2.64], R17 ;  /* 0x0000001102007986 */ /* 0x001fe2000c101124 */
[----:B------:R-:W-:Y:S05]  /*c340*/  EXIT ;  /* 0x000000000000794d */ /* 0x000fea0003800000 */
.L_x_1968:
[----:B------:R-:W-:-:S06]  /*c350*/  HADD2.F32 R5, -RZ, R17.H0_H0 ;  /* 0x20000011ff057230 */ /* 0x000fcc0000004100 */
[----:B------:R-:W0:Y:S02]  /*c360*/  F2I.S64.TRUNC R4, R5 ;  /* 0x0000000500047311 */ /* 0x000e24000020d900 */
[----:B0-----:R-:W-:Y:S01]  /*c370*/  STG.E.U8 desc[UR36][R2.64], R4 ;  /* 0x0000000402007986 */ /* 0x001fe2000c101124 */
[----:B------:R-:W-:Y:S05]  /*c380*/  EXIT ;  /* 0x000000000000794d */ /* 0x000fea0003800000 */
.L_x_1967:
        /* <DEDUP_REMOVED lines=8> */
[----:B0-----:R-:W-:Y:S01]  /*c410*/  STG.E.64 desc[UR36][R2.64], R4 ;  /* 0x0000000402007986 */ /* 0x001fe2000c101b24 */
[----:B------:R-:W-:Y:S05]  /*c420*/  EXIT ;  /* 0x000000000000794d */ /* 0x000fea0003800000 */
.L_x_1971:
[----:B------:R-:W-:-:S06]  /*c430*/  HADD2.F32 R17, -RZ, R17.H0_H0 ;  /* 0x20000011ff117230 */ /* 0x000fcc0000004100 */
[----:B------:R-:W0:Y:S02]  /*c440*/  F2I.FTZ.TRUNC.NTZ R17, R17 ;  /* 0x0000001100117305 */ /* 0x000e24000021f100 */
[----:B0-----:R-:W-:Y:S01]  /*c450*/  STG.E desc[UR36][R2.64], R17 ;  /* 0x0000001102007986 */ /* 0x001fe2000c101924 */
[----:B------:R-:W-:Y:S05]  /*c460*/  EXIT ;  /* 0x000000000000794d */ /* 0x000fea0003800000 */
.L_x_1970:
[----:B------:R-:W-:-:S06]  /*c470*/  HADD2.F32 R17, -RZ, R17.H0_H0 ;  /* 0x20000011ff117230 */ /* 0x000fcc0000004100 */
[----:B------:R-:W0:Y:S02]  /*c480*/  F2I.FTZ.TRUNC.NTZ R17, R17 ;  /* 0x0000001100117305 */ /* 0x000e24000021f100 */
[----:B0-----:R-:W-:Y:S01]  /*c490*/  STG.E.U16 desc[UR36][R2.64], R17 ;  /* 0x0000001102007986 */ /* 0x001fe2000c101524 */
[----:B------:R-:W-:Y:S05]  /*c4a0*/  EXIT ;  /* 0x000000000000794d */ /* 0x000fea0003800000 */
.L_x_1966:
[----:B------:R-:W-:-:S13]  /*c4b0*/  ISETP.GT.AND P0, PT, R0, 0x6, PT ;  /* 0x000000060000780c */ /* 0x000fda0003f04270 */
[----:B------:R-:W-:Y:S05]  /*c4c0*/  @P0 BRA `(.L_x_1972) ;  /* 0x0000000000240947 */ /* 0x000fea0003800000 */
[----:B------:R-:W-:-:S13]  /*c4d0*/  ISETP.NE.AND P0, PT, R0, 0x5, PT ;  /* 0x000000050000780c */ /* 0x000fda0003f05270 */
[----:B------:R-:W-:Y:S05]  /*c4e0*/  @!P0 BRA `(.L_x_1973) ;  /* 0x0000000000148947 */ /* 0x000fea0003800000 */
[----:B------:R-:W-:-:S13]  /*c4f0*/  ISETP.NE.AND P0, PT, R0, 0x6, PT ;  /* 0x000000060000780c */ /* 0x000fda0003f05270 */
[----:B------:R-:W-:Y:S05]  /*c500*/  @P0 BRA `(.L_x_1969) ;  /* 0x0000000800280947 */ /* 0x000fea0003800000 */
[----:B------:R-:W-:-:S05]  /*c510*/  HADD2.F32 R17, -RZ, R17.H0_H0 ;  /* 0x20000011ff117230 */ /* 0x000fca0000004100 */
[----:B------:R-:W-:Y:S01]  /*c520*/  STG.E desc[UR36][R2.64], R17 ;  /* 0x0000001102007986 */ /* 0x000fe2000c101924 */
[----:B------:R-:W-:Y:S05]  /*c530*/  EXIT ;  /* 0x000000000000794d */ /* 0x000fea0003800000 */
.L_x_1973:
[----:B------:R-:W-:Y:S01]  /*c540*/  STG.E.U16 desc[UR36][R2.64], R17 ;  /* 0x0000001102007986 */ /* 0x000fe2000c101524 */
[----:B------:R-:W-:Y:S05]  /*c550*/  EXIT ;  /* 0x000000000000794d */ /* 0x000fea0003800000 */
.L_x_1972:
        /* <DEDUP_REMOVED lines=8> */
[----:B------:R-:W-:Y:S01]  /*c5e0*/  STG.E.64 desc[UR36][R2.64], R4 ;  /* 0x0000000402007986 */ /* 0x000fe2000c101b24 */
[----:B------:R-:W-:Y:S05]  /*c5f0*/  EXIT ;  /* 0x000000000000794d */ /* 0x000fea0003800000 */
.L_x_1975:
[----:B------:R-:W-:-:S05]  /*c600*/  HADD2.F32 R0, -RZ, R17.H0_H0 ;  /* 0x20000011ff007230 */ /* 0x000fca0000004100 */
[----:B------:R-:W-:-:S04]  /*c610*/  F2FP.F16.F32.PACK_AB R0, RZ, R0 ;  /* 0x00000000ff00723e */ /* 0x000fc800000000ff */
[----:B------:R-:W-:-:S05]  /*c620*/  PRMT R0, R0, 0x5410, RZ ;  /* 0x0000541000007816 */ /* 0x000fca00000000ff */
[----:B------:R-:W-:Y:S01]  /*c630*/  STG.E desc[UR36][R2.64], R0 ;  /* 0x0000000002007986 */ /* 0x000fe2000c101924 */
[----:B------:R-:W-:Y:S05]  /*c640*/  EXIT ;  /* 0x000000000000794d */ /* 0x000fea0003800000 */
.L_x_1974:
[----:B------:R-:W-:-:S05]  /*c650*/  HADD2.F32 R4, -RZ, R17.H0_H0 ;  /* 0x20000011ff047230 */ /* 0x000fca0000004100 */
[----:B------:R-:W-:-:S06]  /*c660*/  FMUL.FTZ R4, R4, 1 ;  /* 0x3f80000004047820 */ /* 0x000fcc0000410000 */
[----:B------:R-:W0:Y:S02]  /*c670*/  F2F.F64.F32 R4, R4 ;  /* 0x0000000400047310 */ /* 0x000e240000201800 */
[----:B0-----:R-:W-:Y:S01]  /*c680*/  STG.E.64 desc[UR36][R2.64], R4 ;  /* 0x0000000402007986 */ /* 0x001fe2000c101b24 */
[----:B------:R-:W-:Y:S05]  /*c690*/  EXIT ;  /* 0x000000000000794d */ /* 0x000fea0003800000 */
.L_x_1965:
        /* <DEDUP_REMOVED lines=12> */
[----:B0-----:R-:W-:Y:S01]  /*c760*/  STG.E.U16 desc[UR36][R2.64], R5 ;  /* 0x0000000502007986 */ /* 0x001fe2000c101524 */
[----:B------:R-:W-:Y:S05]  /*c770*/  EXIT ;  /* 0x000000000000794d */ /* 0x000fea0003800000 */
.L_x_1979:
        /* <DEDUP_REMOVED lines=18> */
.L_x_1982:
[----:B------:R-:W-:-:S04]  /*c8a0*/  SHF.R.U32.HI R5, RZ, 0x18, R5 ;  /* 0x00000018ff057819 */ /* 0x000fc80000011605 */
[----:B------:R-:W-:-:S07]  /*c8b0*/  LOP3.LUT R0, R0, 0x80, R5, 0xf8, !PT ;  /* 0x0000008000007812 */ /* 0x000fce00078ef805 */
.L_x_1981:
[----:B------:R-:W-:Y:S05]  /*c8c0*/  BSYNC.RECONVERGENT B0 ;  /* 0x0000000000007941 */ /* 0x000fea0003800200 */
.L_x_1980:
[----:B------:R-:W-:Y:S01]  /*c8d0*/  STG.E.U8 desc[UR36][R2.64], R0 ;  /* 0x0000000002007986 */ /* 0x000fe2000c101124 */
[----:B------:R-:W-:Y:S05]  /*c8e0*/  EXIT ;  /* 0x000000000000794d */ /* 0x000fea0003800000 */
.L_x_1978:
        /* <DEDUP_REMOVED lines=18> */
.L_x_1985:
[----:B------:R-:W-:-:S04]  /*ca10*/  SHF.R.U32.HI R5, RZ, 0x18, R5 ;  /* 0x00000018ff057819 */ /* 0x000fc80000011605 */
[----:B------:R-:W-:-:S07]  /*ca20*/  LOP3.LUT R0, R0, 0x80, R5, 0xf8, !PT ;  /* 0x0000008000007812 */ /* 0x000fce00078ef805 */
.L_x_1984:
[----:B------:R-:W-:Y:S05]  /*ca30*/  BSYNC.RECONVERGENT B0 ;  /* 0x0000000000007941 */ /* 0x000fea0003800200 */
.L_x_1983:
[----:B------:R-:W-:Y:S01]  /*ca40*/  STG.E.U8 desc[UR36][R2.64], R0 ;  /* 0x0000000002007986 */ /* 0x000fe2000c101124 */
[----:B------:R-:W-:Y:S05]  /*ca50*/  EXIT ;  /* 0x000000000000794d */ /* 0x000fea0003800000 */
.L_x_1977:
[----:B------:R-:W-:-:S13]  /*ca60*/  ISETP.NE.AND P0, PT, R0, 0x1c, PT ;  /* 0x0000001c0000780c */ /* 0x000fda0003f05270 */
[----:B------:R-:W-:Y:S05]  /*ca70*/  @!P0 BRA `(.L_x_1986) ;  /* 0x0000000000608947 */ /* 0x000fea0003800000 */
[----:B------:R-:W-:-:S13]  /*ca80*/  ISETP.NE.AND P0, PT, R0, 0x1d, PT ;  /* 0x0000001d0000780c */ /* 0x000fda0003f05270 */
[----:B------:R-:W-:Y:S05]  /*ca90*/  @!P0 BRA `(.L_x_1987) ;  /* 0x0000000000488947 */ /* 0x000fea0003800000 */
[----:B------:R-:W-:-:S13]  /*caa0*/  ISETP.NE.AND P0, PT, R0, 0x2c, PT ;  /* 0x0000002c0000780c */ /* 0x000fda0003f05270 */
[----:B------:R-:W-:Y:S05]  /*cab0*/  @P0 BRA `(.L_x_1969) ;  /* 0x0000000000bc0947 */ /* 0x000fea0003800000 */
[----:B------:R-:W-:Y:S02]  /*cac0*/  HADD2.F32 R17, -RZ, R17.H0_H0 ;  /* 0x20000011ff117230 */ /* 0x000fe40000004100 */
[----:B------:R-:W-:-:S03]  /*cad0*/  IMAD.MOV.U32 R5, RZ, RZ, 0xff ;  /* 0x000000ffff057424 */ /* 0x000fc600078e00ff */
[----:B------:R-:W-:-:S04]  /*cae0*/  SHF.R.U32.HI R6, RZ, 0x17, R17 ;  /* 0x00000017ff067819 */ /* 0x000fc80000011611 */
[----:B------:R-:W-:-:S04]  /*caf0*/  LOP3.LUT R4, R6, 0xff, RZ, 0xc0, !PT ;  /* 0x000000ff06047812 */ /* 0x000fc800078ec0ff */
[----:B------:R-:W-:-:S13]  /*cb00*/  ISETP.NE.AND P2, PT, R4, 0xff, PT ;  /* 0x000000ff0400780c */ /* 0x000fda0003f45270 */
[--C-:B------:R-:W-:Y:S02]  /*cb10*/  @P2 SHF.R.U32.HI R0, RZ, 0x16, R17.reuse ;  /* 0x00000016ff002819 */ /* 0x100fe40000011611 */
[----:B------:R-:W-:Y:S02]  /*cb20*/  @P2 LOP3.LUT P0, RZ, R4, 0x3fffff, R17, 0xf8, !PT ;  /* 0x003fffff04ff2812 */ /* 0x000fe4000780f811 */
        /* <DEDUP_REMOVED lines=9> */
.L_x_1987:
[----:B------:R-:W-:-:S06]  /*cbc0*/  HADD2.F32 R4, -RZ, R17.H0_H0 ;  /* 0x20000011ff047230 */ /* 0x000fcc0000004100 */
[----:B------:R-:W0:Y:S02]  /*cbd0*/  F2I.U64.TRUNC R4, R4 ;  /* 0x0000000400047311 */ /* 0x000e24000020d800 */
[----:B0-----:R-:W-:Y:S01]  /*cbe0*/  STG.E.64 desc[UR36][R2.64], R4 ;  /* 0x0000000402007986 */ /* 0x001fe2000c101b24 */
[----:B------:R-:W-:Y:S05]  /*cbf0*/  EXIT ;  /* 0x000000000000794d */ /* 0x000fea0003800000 */
.L_x_1986:
[----:B------:R-:W-:-:S06]  /*cc00*/  HADD2.F32 R17, -RZ, R17.H0_H0 ;  /* 0x20000011ff117230 */ /* 0x000fcc0000004100 */
[----:B------:R-:W0:Y:S02]  /*cc10*/  F2I.FTZ.U32.TRUNC.NTZ R17, R17 ;  /* 0x0000001100117305 */ /* 0x000e24000021f000 */
[----:B0-----:R-:W-:Y:S01]  /*cc20*/  STG.E desc[UR36][R2.64], R17 ;  /* 0x0000001102007986 */ /* 0x001fe2000c101924 */
[----:B------:R-:W-:Y:S05]  /*cc30*/  EXIT ;  /* 0x000000000000794d */ /* 0x000fea0003800000 */
.L_x_1976:
        /* <DEDUP_REMOVED lines=9> */
[----:B------:R-:W-:Y:S01]  /*ccd0*/  STG.E.U8 desc[UR36][R2.64], R5 ;  /* 0x0000000502007986 */ /* 0x000fe2000c101124 */
[----:B------:R-:W-:Y:S05]  /*cce0*/  EXIT ;  /* 0x000000000000794d */ /* 0x000fea0003800000 */
.L_x_1989:
[----:B------:R-:W-:Y:S01]  /*ccf0*/  HADD2.F32 R17, -RZ, R17.H0_H0 ;  /* 0x20000011ff117230 */ /* 0x000fe20000004100 */
[----:B------:R-:W-:-:S04]  /*cd00*/  CS2R R6, SRZ ;  /* 0x0000000000067805 */ /* 0x000fc8000001ff00 */
[----:B------:R-:W-:-:S06]  /*cd10*/  FMUL.FTZ R4, R17, 1 ;  /* 0x3f80000011047820 */ /* 0x000fcc0000410000 */
[----:B------:R-:W0:Y:S02]  /*cd20*/  F2F.F64.F32 R4, R4 ;  /* 0x0000000400047310 */ /* 0x000e240000201800 */
[----:B0-----:R-:W-:Y:S01]  /*cd30*/  STG.E.128 desc[UR36][R2.64], R4 ;  /* 0x0000000402007986 */ /* 0x001fe2000c101d24 */
[----:B------:R-:W-:Y:S05]  /*cd40*/  EXIT ;  /* 0x000000000000794d */ /* 0x000fea0003800000 */
.L_x_1988:
[----:B------:R-:W-:-:S13]  /*cd50*/  ISETP.NE.AND P0, PT, R0, 0xf, PT ;  /* 0x0000000f0000780c */ /* 0x000fda0003f05270 */
[----:B------:R-:W-:Y:S05]  /*cd60*/  @!P0 BRA `(.L_x_1990) ;  /* 0x0000000000e88947 */ /* 0x000fea0003800000 */
[----:B------:R-:W-:-:S13]  /*cd70*/  ISETP.NE.AND P0, PT, R0, 0x17, PT ;  /* 0x000000170000780c */ /* 0x000fda0003f05270 */
[----:B------:R-:W-:Y:S05]  /*cd80*/  @!P0 BRA `(.L_x_1991) ;  /* 0x0000000000908947 */ /* 0x000fea0003800000 */
[----:B------:R-:W-:-:S13]  /*cd90*/  ISETP.NE.AND P0, PT, R0, 0x18, PT ;  /* 0x000000180000780c */ /* 0x000fda0003f05270 */
[----:B------:R-:W-:Y:S05]  /*cda0*/  @!P0 BRA `(.L_x_1992) ;  /* 0x0000000000448947 */ /* 0x000fea0003800000 */
.L_x_1969:
        /* <DEDUP_REMOVED lines=16> */
.L_x_1993:
[----:B------:R-:W-:Y:S05]  /*ceb0*/  EXIT ;  /* 0x000000000000794d */ /* 0x000fea0003800000 */
.L_x_1992:
        /* <DEDUP_REMOVED lines=13> */
.L_x_1995:
[----:B------:R-:W-:Y:S05]  /*cf90*/  BSYNC.RECONVERGENT B0 ;  /* 0x0000000000007941 */ /* 0x000fea0003800200 */
.L_x_1994:
[----:B------:R-:W-:-:S05]  /*cfa0*/  LOP3.LUT R5, R0, 0x80, R5, 0xf8, !PT ;  /* 0x0000008000057812 */ /* 0x000fca00078ef805 */
[----:B------:R-:W-:Y:S01]  /*cfb0*/  STG.E.U8 desc[UR36][R2.64], R5 ;  /* 0x0000000502007986 */ /* 0x000fe2000c101124 */
[----:B------:R-:W-:Y:S05]  /*cfc0*/  EXIT ;  /* 0x000000000000794d */ /* 0x000fea0003800000 */
.L_x_1991:
        /* <DEDUP_REMOVED lines=12> */
.L_x_1997:
[----:B------:R-:W-:Y:S01]  /*d090*/  IMAD.MOV.U32 R0, RZ, RZ, 0x7f ;  /* 0x0000007fff007424 */ /* 0x000fe200078e00ff */
[----:B------:R-:W-:-:S04]  /*d0a0*/  ISETP.GT.U32.AND P0, PT, R4, 0x7f800000, PT ;  /* 0x7f8000000400780c */ /* 0x000fc80003f04070 */
[----:B------:R-:W-:-:S09]  /*d0b0*/  SEL R0, R0, 0x7c, P0 ;  /* 0x0000007c00007807 */ /* 0x000fd20000000000 */
.L_x_1998:
[----:B------:R-:W-:Y:S05]  /*d0c0*/  BSYNC.RECONVERGENT B0 ;  /* 0x0000000000007941 */ /* 0x000fea0003800200 */
.L_x_1996:
[----:B------:R-:W-:-:S04]  /*d0d0*/  SHF.R.U32.HI R5, RZ, 0x18, R5 ;  /* 0x00000018ff057819 */ /* 0x000fc80000011605 */
[----:B------:R-:W-:-:S05]  /*d0e0*/  LOP3.LUT R5, R0, 0x80, R5, 0xf8, !PT ;  /* 0x0000008000057812 */ /* 0x000fca00078ef805 */
[----:B------:R-:W-:Y:S01]  /*d0f0*/  STG.E.U8 desc[UR36][R2.64], R5 ;  /* 0x0000000502007986 */ /* 0x000fe2000c101124 */
[----:B------:R-:W-:Y:S05]  /*d100*/  EXIT ;  /* 0x000000000000794d */ /* 0x000fea0003800000 */
.L_x_1990:
[----:B------:R-:W-:-:S05]  /*d110*/  HADD2.F32 R0, -RZ, R17.H0_H0 ;  /* 0x20000011ff007230 */ /* 0x000fca0000004100 */
[----:B------:R-:W-:-:S05]  /*d120*/  F2FP.BF16.F32.PACK_AB R0, RZ, R0 ;  /* 0x00000000ff00723e */ /* 0x000fca00000010ff */
[----:B------:R-:W-:Y:S01]  /*d130*/  STG.E.U16 desc[UR36][R2.64], R0 ;  /* 0x0000000002007986 */ /* 0x000fe2000c101524 */
[----:B------:R-:W-:Y:S05]  /*d140*/  EXIT ;  /* 0x000000000000794d */ /* 0x000fea0003800000 */
.L_x_1999:
        /* <DEDUP_REMOVED lines=11> */
.L_x_7345:


//--------------------- .text._ZN2at6native18elementwise_kernelILi128ELi4EZNS0_22gpu_kernel_impl_nocastIZZZNS0_60_GLOBAL__N__171e0b9f_22_ActivationEluKernel_cu_1520ed90_290019elu_backward_kernelERNS_18TensorIteratorBaseERKN3c106ScalarES9_S9_bENKUlvE_clEvENKUlvE1_clEvEUlNS6_4HalfESC_E_EEvS5_RKT_EUliE_EEviT1_ --------------------------
	.section	.text._ZN2at6native18elementwise_kernelILi128ELi4EZNS0_22gpu_kernel_impl_nocastIZZZNS0_60_GLOBAL__N__171e0b9f_22_ActivationEluKernel_cu_1520ed90_290019elu_backward_kernelERNS_18TensorIteratorBaseERKN3c106ScalarES9_S9_bENKUlvE_clEvENKUlvE1_clEvEUlNS6_4HalfESC_E_EEvS5_RKT_EUliE_EEviT1_,"ax",@progbits
	.align	128
        .global         _ZN2at6native18elementwise_kernelILi128ELi4EZNS0_22gpu_kernel_impl_nocastIZZZNS0_60_GLOBAL__N__171e0b9f_22_ActivationEluKernel_cu_1520ed90_290019elu_backward_kernelERNS_18TensorIteratorBaseERKN3c106ScalarES9_S9_bENKUlvE_clEvENKUlvE1_clEvEUlNS6_4HalfESC_E_EEvS5_RKT_EUliE_EEviT1_
        .type           _ZN2at6native18elementwise_kernelILi128ELi4EZNS0_22gpu_kernel_impl_nocastIZZZNS0_60_GLOBAL__N__171e0b9f_22_ActivationEluKernel_cu_1520ed90_290019elu_backward_kernelERNS_18TensorIteratorBaseERKN3c106ScalarES9_S9_bENKUlvE_clEvENKUlvE1_clEvEUlNS6_4HalfESC_E_EEvS5_RKT_EUliE_EEviT1_,@function
        .size           _ZN2at6native18elementwise_kernelILi128ELi4EZNS0_22gpu_kernel_impl_nocastIZZZNS0_60_GLOBAL__N__171e0b9f_22_ActivationEluKernel_cu_1520ed90_290019elu_backward_kernelERNS_18TensorIteratorBaseERKN3c106ScalarES9_S9_bENKUlvE_clEvENKUlvE1_clEvEUlNS6_4HalfESC_E_EEvS5_RKT_EUliE_EEviT1_,(.L_x_7346 - _ZN2at6native18elementwise_kernelILi128ELi4EZNS0_22gpu_kernel_impl_nocastIZZZNS0_60_GLOBAL__N__171e0b9f_22_ActivationEluKernel_cu_1520ed90_290019elu_backward_kernelERNS_18TensorIteratorBaseERKN3c106ScalarES9_S9_bENKUlvE_clEvENKUlvE1_clEvEUlNS6_4HalfESC_E_EEvS5_RKT_EUliE_EEviT1_)
        .other          _ZN2at6native18elementwise_kernelILi128ELi4EZNS0_22gpu_kernel_impl_nocastIZZZNS0_60_GLOBAL__N__171e0b9f_22_ActivationEluKernel_cu_1520ed90_290019elu_backward_kernelERNS_18TensorIteratorBaseERKN3c106ScalarES9_S9_bENKUlvE_clEvENKUlvE1_clEvEUlNS6_4HalfESC_E_EEvS5_RKT_EUliE_EEviT1_,@"STO_CUDA_ENTRY STV_DEFAULT"
_ZN2at6native18elementwise_kernelILi128ELi4EZNS0_22gpu_kernel_impl_nocastIZZZNS0_60_GLOBAL__N__171e0b9f_22_ActivationEluKernel_cu_1520ed90_290019elu_backward_kernelERNS_18TensorIteratorBaseERKN3c106ScalarES9_S9_bENKUlvE_clEvENKUlvE1_clEvEUlNS6_4HalfESC_E_EEvS5_RKT_EUliE_EEviT1_:
.text._ZN2at6native18elementwise_kernelILi128ELi4EZNS0_22gpu_kernel_impl_nocastIZZZNS0_60_GLOBAL__N__171e0b9f_22_ActivationEluKernel_cu_1520ed90_290019elu_backward_kernelERNS_18TensorIteratorBaseERKN3c106ScalarES9_S9_bENKUlvE_clEvENKUlvE1_clEvEUlNS6_4HalfESC_E_EEvS5_RKT_EUliE_EEviT1_:
        /* <DEDUP_REMOVED lines=21> */
[----:B------:R-:W-:Y:S01]  /*0150*/  IADD3 R3, PT, PT, R3, 0x80, RZ ;  /* 0x0000008003037810 */ /* 0x000fe20007ffe0ff */
[----:B--2---:R-:W-:-:S05]  /*0160*/  HADD2.F32 R0, -RZ, R6.H0_H0 ;  /* 0x20000006ff007230 */ /* 0x004fca0000004100 */
[----:B------:R-:W-:-:S13]  /*0170*/  FSETP.GTU.FTZ.AND P0, PT, R0, RZ, PT ;  /* 0x000000ff0000720b */ /* 0x000fda0003f1c000 */
[----:B------:R-:W0:Y:S08]  /*0180*/  @!P0 LDC R11, c[0x0][0x608] ;  /* 0x00018200ff0b8b82 */ /* 0x000e300000000800 */
[----:B------:R-:W1:Y:S08]  /*0190*/  @!P0 LDC R13, c[0x0][0x600] ;  /* 0x00018000ff0d8b82 */ /* 0x000e700000000800 */
[----:B------:R-:W2:Y:S01]  /*01a0*/  @P0 LDC R15, c[0x0][0x604] ;  /* 0x00018100ff0f0b82 */ /* 0x000ea20000000800 */
[----:B0-----:R-:W-:-:S04]  /*01b0*/  @!P0 FMUL.FTZ R0, R0, R11 ;  /* 0x0000000b00008220 */ /* 0x001fc80000410000 */
[----:B------:R-:W-:Y:S01]  /*01c0*/  @!P0 FMUL.FTZ R8, R0, 1.4426950216293334961 ;  /* 0x3fb8aa3b00088820 */ /* 0x000fe20000410000 */
[----:B---3--:R-:W-:Y:S02]  /*01d0*/  HADD2.F32 R0, -RZ, R4.H0_H0 ;  /* 0x20000004ff007230 */ /* 0x008fe40000004100 */
[----:B------:R-:W0:Y:S01]  /*01e0*/  LDC.64 R4, c[0x0][0x5e8] ;  /* 0x00017a00ff047b82 */ /* 0x000e220000000a00 */
[----:B------:R-:W3:Y:S02]  /*01f0*/  @!P0 MUFU.EX2 R9, R8 ;  /* 0x0000000800098308 */ /* 0x000ee40000000800 */
[----:B------:R-:W-:-:S04]  /*0200*/  @!P0 FMUL.FTZ R2, R0, R11 ;  /* 0x0000000b00028220 */ /* 0x000fc80000410000 */
[----:B-1----:R-:W-:-:S04]  /*0210*/  @!P0 FMUL.FTZ R2, R2, R13 ;  /* 0x0000000d02028220 */ /* 0x002fc80000410000 */
[----:B---3--:R-:W-:Y:S01]  /*0220*/  @!P0 FMUL.FTZ R2, R2, R9 ;  /* 0x0000000902028220 */ /* 0x008fe20000410000 */
[----:B--2---:R-:W-:Y:S01]  /*0230*/  @P0 FMUL.FTZ R2, R0, R15 ;  /* 0x0000000f00020220 */ /* 0x004fe20000410000 */
[----:B------:R-:W-:-:S04]  /*0240*/  ISETP.GE.AND P0, PT, R3, UR4, PT ;  /* 0x0000000403007c0c */ /* 0x000fc8000bf06270 */
[----:B------:R-:W-:-:S05]  /*0250*/  F2FP.F16.F32.PACK_AB R2, RZ, R2 ;  /* 0x00000002ff02723e */ /* 0x000fca00000000ff */
[----:B0-----:R0:W-:Y:S04]  /*0260*/  STG.E.U16 desc[UR6][R4.64], R2 ;  /* 0x0000000204007986 */ /* 0x0011e8000c101506 */
[----:B------:R-:W-:Y:S05]  /*0270*/  @P0 BREAK.RELIABLE B1 ;  /* 0x0000000000010942 */ /* 0x000fea0003800100 */
[----:B------:R-:W-:Y:S05]  /*0280*/  @P0 BRA `(.L_x_2005) ;  /* 0x0000000000c80947 */ /* 0x000fea0003800000 */
[----:B------:R-:W1:Y:S08]  /*0290*/  LDC.64 R6, c[0x0][0x5f8] ;  /* 0x00017e00ff067b82 */ /* 0x000e700000000a00 */
[----:B0-----:R-:W0:Y:S01]  /*02a0*/  LDC.64 R4, c[0x0][0x5f0] ;  /* 0x00017c00ff047b82 */ /* 0x001e220000000a00 */
[----:B-1----:R-:W2:Y:S04]  /*02b0*/  LDG.E.U16 R6, desc[UR6][R6.64] ;  /* 0x0000000606067981 */ /* 0x002ea8000c1e1500 */
[----:B0-----:R-:W3:Y:S01]  /*02c0*/  LDG.E.U16 R4, desc[UR6][R4.64] ;  /* 0x0000000604047981 */ /* 0x001ee2000c1e1500 */
[----:B--2---:R-:W-:-:S05]  /*02d0*/  HADD2.F32 R2, -RZ, R6.H0_H0 ;  /* 0x20000006ff027230 */ /* 0x004fca0000004100 */
[----:B------:R-:W-:Y:S01]  /*02e0*/  FSETP.GTU.FTZ.AND P0, PT, R2, RZ, PT ;  /* 0x000000ff0200720b */ /* 0x000fe20003f1c000 */
[----:B---3--:R-:W-:-:S12]  /*02f0*/  HADD2.F32 R0, -RZ, R4.H0_H0 ;  /* 0x20000004ff007230 */ /* 0x008fd80000004100 */
        /* <DEDUP_REMOVED lines=10> */
.L_x_2006:
[----:B------:R-:W0:Y:S02]  /*03a0*/  LDCU UR5, c[0x0][0x604] ;  /* 0x0000c080ff0577ac */ /* 0x000e240008000800 */
[----:B0-----:R-:W-:-:S07]  /*03b0*/  FMUL.FTZ R0, R0, UR5 ;  /* 0x0000000500007c20 */ /* 0x001fce0008410000 */
.L_x_2007:
[----:B------:R-:W0:Y:S01]  /*03c0*/  LDC.64 R4, c[0x0][0x5e8] ;  /* 0x00017a00ff047b82 */ /* 0x000e220000000a00 */
[----:B------:R-:W-:Y:S02]  /*03d0*/  F2FP.F16.F32.PACK_AB R0, RZ, R0 ;  /* 0x00000000ff00723e */ /* 0x000fe400000000ff */
[----:B------:R-:W-:-:S03]  /*03e0*/  IADD3 R3, PT, PT, R3, 0x80, RZ ;  /* 0x0000008003037810 */ /* 0x000fc60007ffe0ff */
[----:B0-----:R0:W-:Y:S04]  /*03f0*/  STG.E.U16 desc[UR6][R4.64], R0 ;  /* 0x0000000004007986 */ /* 0x0011e8000c101506 */
.L_x_2004:
[----:B------:R-:W-:-:S13]  /*0400*/  ISETP.GE.AND P0, PT, R3, UR4, PT ;  /* 0x0000000403007c0c */ /* 0x000fda000bf06270 */
[----:B------:R-:W-:Y:S05]  /*0410*/  @P0 BREAK.RELIABLE B1 ;  /* 0x0000000000010942 */ /* 0x000fea0003800100 */
[----:B------:R-:W-:Y:S05]  /*0420*/  @P0 BRA `(.L_x_2005) ;  /* 0x0000000000600947 */ /* 0x000fea0003800000 */
[----:B------:R-:W-:Y:S05]  /*0430*/  BSYNC.RELIABLE B1 ;  /* 0x0000000000017941 */ /* 0x000fea0003800100 */
.L_x_2003:
        /* <DEDUP_REMOVED lines=17> */
.L_x_2008:
[----:B------:R-:W0:Y:S02]  /*0550*/  LDCU UR5, c[0x0][0x604] ;  /* 0x0000c080ff0577ac */ /* 0x000e240008000800 */
[----:B0-----:R-:W-:-:S07]  /*0560*/  FMUL.FTZ R0, R0, UR5 ;  /* 0x0000000500007c20 */ /* 0x001fce0008410000 */
.L_x_2009:
[----:B------:R-:W0:Y:S01]  /*0570*/  LDC.64 R4, c[0x0][0x5e8] ;  /* 0x00017a00ff047b82 */ /* 0x000e220000000a00 */
[----:B------:R-:W-:Y:S02]  /*0580*/  F2FP.F16.F32.PACK_AB R0, RZ, R0 ;  /* 0x00000000ff00723e */ /* 0x000fe400000000ff */
[----:B------:R-:W-:-:S03]  /*0590*/  IADD3 R3, PT, PT, R3, 0x80, RZ ;  /* 0x0000008003037810 */ /* 0x000fc60007ffe0ff */
[----:B0-----:R1:W-:Y:S04]  /*05a0*/  STG.E.U16 desc[UR6][R4.64], R0 ;  /* 0x0000000004007986 */ /* 0x0013e8000c101506 */
.L_x_2005:
[----:B------:R-:W-:Y:S05]  /*05b0*/  BSYNC.RECONVERGENT B0 ;  /* 0x0000000000007941 */ /* 0x000fea0003800200 */
.L_x_2002:
[----:B------:R-:W-:Y:S05]  /*05c0*/  WARPSYNC.ALL ;  /* 0x0000000000007948 */ /* 0x000fea0003800000 */
[----:B------:R-:W-:-:S13]  /*05d0*/  ISETP.GE.AND P0, PT, R3, UR4, PT ;  /* 0x0000000403007c0c */ /* 0x000fda000bf06270 */
[----:B------:R-:W-:Y:S05]  /*05e0*/  @P0 EXIT ;  /* 0x000000000000094d */ /* 0x000fea0003800000 */
[----:B01----:R-:W0:Y:S08]  /*05f0*/  LDC.64 R4, c[0x0][0x5f8] ;  /* 0x00017e00ff047b82 */ /* 0x003e300000000a00 */
[----:B------:R-:W1:Y:S01]  /*0600*/  LDC.64 R2, c[0x0][0x5f0] ;  /* 0x00017c00ff027b82 */ /* 0x000e620000000a00 */
[----:B0-----:R-:W2:Y:S04]  /*0610*/  LDG.E.U16 R4, desc[UR6][R4.64] ;  /* 0x0000000604047981 */ /* 0x001ea8000c1e1500 */
[----:B-1----:R-:W3:Y:S01]  /*0620*/  LDG.E.U16 R2, desc[UR6][R2.64] ;  /* 0x0000000602027981 */ /* 0x002ee2000c1e1500 */
        /* <DEDUP_REMOVED lines=13> */
.L_x_2010:
[----:B------:R-:W0:Y:S02]  /*0700*/  LDCU UR4, c[0x0][0x604] ;  /* 0x0000c080ff0477ac */ /* 0x000e240008000800 */
[----:B0-----:R-:W-:-:S07]  /*0710*/  FMUL.FTZ R0, R0, UR4 ;  /* 0x0000000400007c20 */ /* 0x001fce0008410000 */
.L_x_2011:
[----:B------:R-:W0:Y:S01]  /*0720*/  LDC.64 R2, c[0x0][0x5e8] ;  /* 0x00017a00ff027b82 */ /* 0x000e220000000a00 */
[----:B------:R-:W-:-:S05]  /*0730*/  F2FP.F16.F32.PACK_AB R0, RZ, R0 ;  /* 0x00000000ff00723e */ /* 0x000fca00000000ff */
[----:B0-----:R-:W-:Y:S01]  /*0740*/  STG.E.U16 desc[UR6][R2.64], R0 ;  /* 0x0000000002007986 */ /* 0x001fe2000c101506 */
[----:B------:R-:W-:Y:S05]  /*0750*/  EXIT ;  /* 0x000000000000794d */ /* 0x000fea0003800000 */
.L_x_2001:
        /* <DEDUP_REMOVED lines=12> */
[----:B------:R-:W-:Y:S01]  /*0820*/  IADD3 R3, PT, PT, R3, 0x80, RZ ;  /* 0x0000008003037810 */ /* 0x000fe20007ffe0ff */
[----:B----4-:R-:W-:-:S05]  /*0830*/  HADD2.F32 R2, -RZ, R6.H0_H0 ;  /* 0x20000006ff027230 */ /* 0x010fca0000004100 */
[C---:B------:R-:W-:Y:S01]  /*0840*/  FSETP.GTU.FTZ.AND P0, PT, R2.reuse, RZ, PT ;  /* 0x000000ff0200720b */ /* 0x040fe20003f1c000 */
[----:B--2---:R-:W-:Y:S01]  /*0850*/  FADD.FTZ R11, R2, UR8 ;  /* 0x00000008020b7e21 */ /* 0x004fe20008010000 */
[----:B---3--:R-:W-:-:S05]  /*0860*/  HADD2.F32 R0, -RZ, R4.H0_H0 ;  /* 0x20000004ff007230 */ /* 0x008fca0000004100 */
[----:B-1----:R-:W-:-:S04]  /*0870*/  FMUL.FTZ R10, R0, UR5 ;  /* 0x00000005000a7c20 */ /* 0x002fc80008410000 */
[----:B------:R-:W-:Y:S02]  /*0880*/  FMUL.FTZ R10, R10, R11 ;  /* 0x0000000b0a0a7220 */ /* 0x000fe40000410000 */
[----:B------:R-:W-:Y:S01]  /*0890*/  @P0 FMUL.FTZ R10, R0, UR9 ;  /* 0x00000009000a0c20 */ /* 0x000fe20008410000 */
[----:B------:R-:W-:-:S04]  /*08a0*/  ISETP.GE.AND P0, PT, R3, UR4, PT ;  /* 0x0000000403007c0c */ /* 0x000fc8000bf06270 */
[----:B------:R-:W-:-:S05]  /*08b0*/  F2FP.F16.F32.PACK_AB R10, RZ, R10 ;  /* 0x0000000aff0a723e */ /* 0x000fca00000000ff */
        /* <DEDUP_REMOVED lines=10> */
[----:B------:R-:W-:Y:S01]  /*0960*/  IADD3 R3, PT, PT, R3, 0x80, RZ ;  /* 0x0000008003037810 */ /* 0x000fe20007ffe0ff */
[----:B-----5:R-:W-:-:S05]  /*0970*/  HADD2.F32 R2, -RZ, R6.H0_H0 ;  /* 0x20000006ff027230 */ /* 0x020fca0000004100 */
[C---:B------:R-:W-:Y:S01]  /*0980*/  FSETP.GTU.FTZ.AND P0, PT, R2.reuse, RZ, PT ;  /* 0x000000ff0200720b */ /* 0x040fe20003f1c000 */
[----:B---3--:R-:W-:Y:S01]  /*0990*/  FADD.FTZ R11, R2, UR8 ;  /* 0x00000008020b7e21 */ /* 0x008fe20008010000 */
[----:B----4-:R-:W-:-:S05]  /*09a0*/  HADD2.F32 R0, -RZ, R4.H0_H0 ;  /* 0x20000004ff007230 */ /* 0x010fca0000004100 */
[----:B--2---:R-:W-:-:S04]  /*09b0*/  FMUL.FTZ R10, R0, UR5 ;  /* 0x00000005000a7c20 */ /* 0x004fc80008410000 */
[----:B------:R-:W-:Y:S02]  /*09c0*/  FMUL.FTZ R10, R10, R11 ;  /* 0x0000000b0a0a7220 */ /* 0x000fe40000410000 */
[----:B------:R-:W-:-:S05]  /*09d0*/  @P0 FMUL.FTZ R10, R0, UR9 ;  /* 0x00000009000a0c20 */ /* 0x000fca0008410000 */
[----:B------:R-:W-:-:S05]  /*09e0*/  F2FP.F16.F32.PACK_AB R10, RZ, R10 ;  /* 0x0000000aff0a723e */ /* 0x000fca00000000ff */
[----:B0-----:R0:W-:Y:S02]  /*09f0*/  STG.E.U16 desc[UR6][R8.64], R10 ;  /* 0x0000000a08007986 */ /* 0x0011e4000c101506 */
.L_x_2014:
[----:B------:R-:W-:-:S13]  /*0a00*/  ISETP.GE.AND P0, PT, R3, UR4, PT ;  /* 0x0000000403007c0c */ /* 0x000fda000bf06270 */
[----:B------:R-:W-:Y:S05]  /*0a10*/  @P0 BREAK.RELIABLE B1 ;  /* 0x0000000000010942 */ /* 0x000fea0003800100 */
[----:B------:R-:W-:Y:S05]  /*0a20*/  @P0 BRA `(.L_x_2015) ;  /* 0x0000000000480947 */ /* 0x000fea0003800000 */
[----:B------:R-:W-:Y:S05]  /*0a30*/  BSYNC.RELIABLE B1 ;  /* 0x0000000000017941 */ /* 0x000fea0003800100 */
.L_x_2013:
        /* <DEDUP_REMOVED lines=17> */
.L_x_2015:
[----:B------:R-:W-:Y:S05]  /*0b50*/  BSYNC.RECONVERGENT B0 ;  /* 0x0000000000007941 */ /* 0x000fea0003800200 */
.L_x_2012:
        /* <DEDUP_REMOVED lines=10> */
[----:B01----:R-:W-:-:S05]  /*0c00*/  HADD2.F32 R8, -RZ, R4.H0_H0 ;  /* 0x20000004ff087230 */ /* 0x003fca0000004100 */
[C---:B------:R-:W-:Y:S01]  /*0c10*/  FSETP.GTU.FTZ.AND P0, PT, R8.reuse, RZ, PT ;  /* 0x000000ff0800720b */ /* 0x040fe20003f1c000 */
[----:B----4-:R-:W-:Y:S01]  /*0c20*/  FADD.FTZ R8, R8, UR8 ;  /* 0x0000000808087e21 */ /* 0x010fe20008010000 */
[----:B--2---:R-:W-:-:S05]  /*0c30*/  HADD2.F32 R0, -RZ, R2.H0_H0 ;  /* 0x20000002ff007230 */ /* 0x004fca0000004100 */
[----:B---3--:R-:W-:-:S04]  /*0c40*/  FMUL.FTZ R9, R0, UR4 ;  /* 0x0000000400097c20 */ /* 0x008fc80008410000 */
[----:B------:R-:W-:Y:S02]  /*0c50*/  FMUL.FTZ R8, R9, R8 ;  /* 0x0000000809087220 */ /* 0x000fe40000410000 */
[----:B------:R-:W-:-:S05]  /*0c60*/  @P0 FMUL.FTZ R8, R0, UR9 ;  /* 0x0000000900080c20 */ /* 0x000fca0008410000 */
[----:B------:R-:W-:-:S05]  /*0c70*/  F2FP.F16.F32.PACK_AB R8, RZ, R8 ;  /* 0x00000008ff08723e */ /* 0x000fca00000000ff */
[----:B-----5:R-:W-:Y:S01]  /*0c80*/  STG.E.U16 desc[UR6][R6.64], R8 ;  /* 0x0000000806007986 */ /* 0x020fe2000c101506 */
[----:B------:R-:W-:Y:S05]  /*0c90*/  EXIT ;  /* 0x000000000000794d */ /* 0x000fea0003800000 */
.L_x_2000:
        /* <DEDUP_REMOVED lines=358> */
.L_x_2020:
        /* <DEDUP_REMOVED lines=8> */
[----:B------:R-:W-:Y:S01]  /*2380*/  IADD3 R3, PT, PT, R3, 0x80, RZ ;  /* 0x0000008003037810 */ /* 0x000fe20007ffe0ff */
[----:B--2---:R-:W-:-:S05]  /*2390*/  HADD2.F32 R4, -RZ, R8.H0_H0 ;  /* 0x20000008ff047230 */ /* 0x004fca0000004100 */
[----:B------:R-:W-:Y:S01]  /*23a0*/  FSETP.GTU.FTZ.AND P0, PT, R4, RZ, PT ;  /* 0x000000ff0400720b */ /* 0x000fe20003f1c000 */
[----:B---3--:R-:W-:-:S12]  /*23b0*/  HADD2.F32 R8, -RZ, R6.H0_H0 ;  /* 0x20000006ff087230 */ /* 0x008fd80000004100 */
        /* <DEDUP_REMOVED lines=11> */
[----:B------:R-:W-:Y:S02]  /*2470*/  F2FP.F16.F32.PACK_AB R9, RZ, R9 ;  /* 0x00000009ff09723e */ /* 0x000fe400000000ff */
        /* <DEDUP_REMOVED lines=353> */
.L_x_2022:
        /* <DEDUP_REMOVED lines=24> */
[----:B------:R-:W-:-:S05]  /*3c10*/  IADD3.X R5, PT, PT, RZ, UR9, RZ, P0, !PT ;  /* 0x00000009ff057c10 */ /* 0x000fca00087fe4ff */
[----:B------:R0:W-:Y:S02]  /*3c20*/  STG.E.U16 desc[UR6][R4.64], R9 ;  /* 0x0000000904007986 */ /* 0x0001e4000c101506 */
.L_x_2019:
[----:B------:R-:W-:-:S13]  /*3c30*/  ISETP.GE.AND P0, PT, R3, UR4, PT ;  /* 0x0000000403007c0c */ /* 0x000fda000bf06270 */
[----:B------:R-:W-:Y:S05]  /*3c40*/  @P0 BREAK.RELIABLE B0 ;  /* 0x0000000000000942 */ /* 0x000fea0003800100 */
[----:B------:R-:W-:Y:S05]  /*3c50*/  @P0 BRA `(.L_x_2021) ;  /* 0x0000001400dc0947 */ /* 0x000fea0003800000 */
[----:B------:R-:W-:Y:S05]  /*3c60*/  BSYNC.RELIABLE B0 ;  /* 0x0000000000007941 */ /* 0x000fea0003800100 */
.L_x_2018:
        /* <DEDUP_REMOVED lines=348> */
.L_x_2023:
        /* <DEDUP_REMOVED lines=26> */
.L_x_2021:
[----:B------:R-:W-:Y:S05]  /*53d0*/  BSYNC.RECONVERGENT B1 ;  /* 0x0000000000017941 */ /* 0x000fea0003800200 */
.L_x_2017:
        /* <DEDUP_REMOVED lines=351> */
.L_x_2024:
[----:B------:R-:W0:Y:S01]  /*69d0*/  LDCU.128 UR8, c[0x0][0x5f0] ;  /* 0x0000be00ff0877ac */ /* 0x000e220008000c00 */
[----:B------:R-:W1:Y:S01]  /*69e0*/  LDCU.64 UR4, c[0x0][0x5e8] ;  /* 0x0000bd00ff0477ac */ /* 0x000e620008000a00 */
[----:B0-----:R-:W-:-:S04]  /*69f0*/  IADD3 R6, P0, PT, R4, UR10, RZ ;  /* 0x0000000a04067c10 */ /* 0x001fc8000ff1e0ff */
[----:B------:R-:W-:-:S05]  /*6a00*/  IADD3.X R7, PT, PT, RZ, UR11, RZ, P0, !PT ;  /* 0x0000000bff077c10 */ /* 0x000fca00087fe4ff */
[----:B------:R-:W2:Y:S01]  /*6a10*/  LDG.E.U16 R6, desc[UR6][R6.64] ;  /* 0x0000000606067981 */ /* 0x000ea2000c1e1500 */
[----:B------:R-:W-:-:S04]  /*6a20*/  IADD3 R4, P0, PT, R0, UR8, RZ ;  /* 0x0000000800047c10 */ /* 0x000fc8000ff1e0ff */
[----:B------:R-:W-:-:S05]  /*6a30*/  IADD3.X R5, PT, PT, RZ, UR9, RZ, P0, !PT ;  /* 0x00000009ff057c10 */ /* 0x000fca00087fe4ff */
[----:B------:R-:W3:Y:S01]  /*6a40*/  LDG.E.U16 R4, desc[UR6][R4.64] ;  /* 0x0000000604047981 */ /* 0x000ee2000c1e1500 */
[----:B-1----:R-:W-:Y:S01]  /*6a50*/  IADD3 R2, P1, PT, R3, UR4, RZ ;  /* 0x0000000403027c10 */ /* 0x002fe2000ff3e0ff */
[----:B------:R-:W-:Y:S03]  /*6a60*/  BSSY.RECONVERGENT B1, `(.L_x_2025) ;  /* 0x0000011000017945 */ /* 0x000fe60003800200 */
[----:B------:R-:W-:Y:S01]  /*6a70*/  IADD3.X R3, PT, PT, RZ, UR5, RZ, P1, !PT ;  /* 0x00000005ff037c10 */ /* 0x000fe20008ffe4ff */
[----:B--2---:R-:W-:-:S05]  /*6a80*/  HADD2.F32 R0, -RZ, R6.H0_H0 ;  /* 0x20000006ff007230 */ /* 0x004fca0000004100 */
[----:B------:R-:W-:Y:S01]  /*6a90*/  FSETP.GTU.FTZ.AND P0, PT, R0, RZ, PT ;  /* 0x000000ff0000720b */ /* 0x000fe20003f1c000 */
[----:B---3--:R-:W-:-:S12]  /*6aa0*/  HADD2.F32 R8, -RZ, R4.H0_H0 ;  /* 0x20000004ff087230 */ /* 0x008fd80000004100 */
        /* <DEDUP_REMOVED lines=10> */
.L_x_2026:
[----:B------:R-:W0:Y:S02]  /*6b50*/  LDCU UR4, c[0x0][0x604] ;  /* 0x0000c080ff0477ac */ /* 0x000e240008000800 */
[----:B0-----:R-:W-:-:S07]  /*6b60*/  FMUL.FTZ R0, R8, UR4 ;  /* 0x0000000408007c20 */ /* 0x001fce0008410000 */
.L_x_2027:
[----:B------:R-:W-:Y:S05]  /*6b70*/  BSYNC.RECONVERGENT B1 ;  /* 0x0000000000017941 */ /* 0x000fea0003800200 */
.L_x_2025:
[----:B------:R-:W-:-:S05]  /*6b80*/  F2FP.F16.F32.PACK_AB R0, RZ, R0 ;  /* 0x00000000ff00723e */ /* 0x000fca00000000ff */
[----:B------:R-:W-:Y:S01]  /*6b90*/  STG.E.U16 desc[UR6][R2.64], R0 ;  /* 0x0000000002007986 */ /* 0x000fe2000c101506 */
[----:B------:R-:W-:Y:S05]  /*6ba0*/  EXIT ;  /* 0x000000000000794d */ /* 0x000fea0003800000 */
.L_x_2016:
        /* <DEDUP_REMOVED lines=355> */
.L_x_2031:
        /* <DEDUP_REMOVED lines=10> */
[----:B------:R-:W-:Y:S01]  /*8280*/  IADD3 R3, PT, PT, R3, 0x80, RZ ;  /* 0x0000008003037810 */ /* 0x000fe20007ffe0ff */
[----:B--2---:R-:W-:Y:S02]  /*8290*/  HADD2.F32 R10, -RZ, R8.H0_H0 ;  /* 0x20000008ff0a7230 */ /* 0x004fe40000004100 */
[----:B----4-:R-:W-:-:S03]  /*82a0*/  HADD2.F32 R4, -RZ, R6.H0_H0 ;  /* 0x20000006ff047230 */ /* 0x010fc60000004100 */
[C---:B------:R-:W-:Y:S01]  /*82b0*/  FSETP.GTU.FTZ.AND P0, PT, R10.reuse, RZ, PT ;  /* 0x000000ff0a00720b */ /* 0x040fe20003f1c000 */
[----:B0-----:R-:W-:Y:S01]  /*82c0*/  FADD.FTZ R10, R10, UR10 ;  /* 0x0000000a0a0a7e21 */ /* 0x001fe20008010000 */
[----:B-1----:R-:W-:-:S04]  /*82d0*/  FMUL.FTZ R11, R4, UR5 ;  /* 0x00000005040b7c20 */ /* 0x002fc80008410000 */
[----:B------:R-:W-:-:S07]  /*82e0*/  FMUL.FTZ R10, R11, R10 ;  /* 0x0000000a0b0a7220 */ /* 0x000fce0000410000 */
[----:B------:R-:W-:Y:S01]  /*82f0*/  @P0 FMUL.FTZ R10, R4, UR11 ;  /* 0x0000000b040a0c20 */ /* 0x000fe20008410000 */
[----:B---3--:R-:W-:-:S04]  /*8300*/  IADD3 R4, P0, PT, R5, UR8, RZ ;  /* 0x0000000805047c10 */ /* 0x008fc8000ff1e0ff */
        /* <DEDUP_REMOVED lines=354> */
.L_x_2033:
        /* <DEDUP_REMOVED lines=20> */
[----:B------:R-:W-:-:S05]  /*9a70*/  IADD3.X R5, PT, PT, RZ, UR9, RZ, P0, !PT ;  /* 0x00000009ff057c10 */ /* 0x000fca00087fe4ff */
[----:B------:R0:W-:Y:S02]  /*9a80*/  STG.E.U16 desc[UR6][R4.64], R10 ;  /* 0x0000000a04007986 */ /* 0x0001e4000c101506 */
.L_x_2030:
[----:B------:R-:W-:-:S13]  /*9a90*/  ISETP.GE.AND P0, PT, R3, UR4, PT ;  /* 0x0000000403007c0c */ /* 0x000fda000bf06270 */
[----:B------:R-:W-:Y:S05]  /*9aa0*/  @P0 BREAK.RELIABLE B1 ;  /* 0x0000000000010942 */ /* 0x000fea0003800100 */
[----:B------:R-:W-:Y:S05]  /*9ab0*/  @P0 BRA `(.L_x_2032) ;  /* 0x0000001400cc0947 */ /* 0x000fea0003800000 */
[----:B------:R-:W-:Y:S05]  /*9ac0*/  BSYNC.RELIABLE B1 ;  /* 0x0000000000017941 */ /* 0x000fea0003800100 */
.L_x_2029:
        /* <DEDUP_REMOVED lines=348> */
.L_x_2034:
        /* <DEDUP_REMOVED lines=22> */
.L_x_2032:
[----:B------:R-:W-:Y:S05]  /*b1f0*/  BSYNC.RECONVERGENT B0 ;  /* 0x0000000000007941 */ /* 0x000fea0003800200 */
.L_x_2028:
        /* <DEDUP_REMOVED lines=351> */
.L_x_2035:
        /* <DEDUP_REMOVED lines=10> */
[----:B---3--:R-:W-:-:S02]  /*c890*/  HADD2.F32 R2, -RZ, R6.H0_H0 ;  /* 0x20000006ff027230 */ /* 0x008fc40000004100 */
[----:B----4-:R-:W-:-:S03]  /*c8a0*/  HADD2.F32 R0, -RZ, R4.H0_H0 ;  /* 0x20000004ff007230 */ /* 0x010fc60000004100 */
[C---:B------:R-:W-:Y:S01]  /*c8b0*/  FSETP.GTU.FTZ.AND P0, PT, R2.reuse, RZ, PT ;  /* 0x000000ff0200720b */ /* 0x040fe20003f1c000 */
[----:B--2---:R-:W-:Y:S01]  /*c8c0*/  FADD.FTZ R9, R2, UR10 ;  /* 0x0000000a02097e21 */ /* 0x004fe20008010000 */
[----:B0-----:R-:W-:-:S04]  /*c8d0*/  FMUL.FTZ R8, R0, UR8 ;  /* 0x0000000800087c20 */ /* 0x001fc80008410000 */
[----:B------:R-:W-:-:S07]  /*c8e0*/  FMUL.FTZ R8, R8, R9 ;  /* 0x0000000908087220 */ /* 0x000fce0000410000 */
[----:B------:R-:W-:Y:S01]  /*c8f0*/  @P0 FMUL.FTZ R8, R0, UR11 ;  /* 0x0000000b00080c20 */ /* 0x000fe20008410000 */
[----:B-1----:R-:W-:-:S04]  /*c900*/  IADD3 R2, P0, PT, R3, UR4, RZ ;  /* 0x0000000403027c10 */ /* 0x002fc8000ff1e0ff */
[----:B------:R-:W-:Y:S02]  /*c910*/  F2FP.F16.F32.PACK_AB R8, RZ, R8 ;  /* 0x00000008ff08723e */ /* 0x000fe400000000ff */
[----:B------:R-:W-:-:S05]  /*c920*/  IADD3.X R3, PT, PT, RZ, UR5, RZ, P0, !PT ;  /* 0x00000005ff037c10 */ /* 0x000fca00087fe4ff */
[----:B------:R-:W-:Y:S01]  /*c930*/  STG.E.U16 desc[UR6][R2.64], R8 ;  /* 0x0000000802007986 */ /* 0x000fe2000c101506 */
[----:B------:R-:W-:Y:S05]  /*c940*/  EXIT ;  /* 0x000000000000794d */ /* 0x000fea0003800000 */
.L_x_2036:
        /* <DEDUP_REMOVED lines=11> */
.L_x_7346:


//--------------------- .text._ZN2at6native27unrolled_elementwise_kernelIZZZNS0_60_GLOBAL__N__171e0b9f_22_ActivationEluKernel_cu_1520ed90_290019elu_backward_kernelERNS_18TensorIteratorBaseERKN3c106ScalarES8_S8_bENKUlvE_clEvENKUlvE1_clEvEUlNS5_4HalfESB_E_St5arrayIPcLm3EELi4E23TrivialOffsetCalculatorILi2EjESG_ILi1EjENS0_6memory15LoadWithoutCastENSJ_16StoreWithoutCastEEEviT_T0_T2_T3_T4_T5_ --------------------------
	.section	.text._ZN2at6native27unrolled_elementwise_kernelIZZZNS0_60_GLOBAL__N__171e0b9f_22_ActivationEluKernel_cu_1520ed90_290019elu_backward_kernelERNS_18TensorIteratorBaseERKN3c106ScalarES8_S8_bENKUlvE_clEvENKUlvE1_clEvEUlNS5_4HalfESB_E_St5arrayIPcLm3EELi4E23TrivialOffsetCalculatorILi2EjESG_ILi1EjENS0_6memory15LoadWithoutCastENSJ_16StoreWithoutCastEEEviT_T0_T2_T3_T4_T5_,"ax",@progbits
	.align	128
        .global         _ZN2at6native27unrolled_elementwise_kernelIZZZNS0_60_GLOBAL__N__171e0b9f_22_ActivationEluKernel_cu_1520ed90_290019elu_backward_kernelERNS_18TensorIteratorBaseERKN3c106ScalarES8_S8_bENKUlvE_clEvENKUlvE1_clEvEUlNS5_4HalfESB_E_St5arrayIPcLm3EELi4E23TrivialOffsetCalculatorILi2EjESG_ILi1EjENS0_6memory15LoadWithoutCastENSJ_16StoreWithoutCastEEEviT_T0_T2_T3_T4_T5_
        .type           _ZN2at6native27unrolled_elementwise_kernelIZZZNS0_60_GLOBAL__N__171e0b9f_22_ActivationEluKernel_cu_1520ed90_290019elu_backward_kernelERNS_18TensorIteratorBaseERKN3c106ScalarES8_S8_bENKUlvE_clEvENKUlvE1_clEvEUlNS5_4HalfESB_E_St5arrayIPcLm3EELi4E23TrivialOffsetCalculatorILi2EjESG_ILi1EjENS0_6memory15LoadWithoutCastENSJ_16StoreWithoutCastEEEviT_T0_T2_T3_T4_T5_,@function
        .size           _ZN2at6native27unrolled_elementwise_kernelIZZZNS0_60_GLOBAL__N__171e0b9f_22_ActivationEluKernel_cu_1520ed90_290019elu_backward_kernelERNS_18TensorIteratorBaseERKN3c106ScalarES8_S8_bENKUlvE_clEvENKUlvE1_clEvEUlNS5_4HalfESB_E_St5arrayIPcLm3EELi4E23TrivialOffsetCalculatorILi2EjESG_ILi1EjENS0_6memory15LoadWithoutCastENSJ_16StoreWithoutCastEEEviT_T0_T2_T3_T4_T5_,(.L_x_7347 - _ZN2at6native27unrolled_elementwise_kernelIZZZNS0_60_GLOBAL__N__171e0b9f_22_ActivationEluKernel_cu_1520ed90_290019elu_backward_kernelERNS_18TensorIteratorBaseERKN3c106ScalarES8_S8_bENKUlvE_clEvENKUlvE1_clEvEUlNS5_4HalfESB_E_St5arrayIPcLm3EELi4E23TrivialOffsetCalculatorILi2EjESG_ILi1EjENS0_6memory15LoadWithoutCastENSJ_16StoreWithoutCastEEEviT_T0_T2_T3_T4_T5_)
        .other          _ZN2at6native27unrolled_elementwise_kernelIZZZNS0_60_GLOBAL__N__171e0b9f_22_ActivationEluKernel_cu_1520ed90_290019elu_backward_kernelERNS_18TensorIteratorBaseERKN3c106ScalarES8_S8_bENKUlvE_clEvENKUlvE1_clEvEUlNS5_4HalfESB_E_St5arrayIPcLm3EELi4E23TrivialOffsetCalculatorILi2EjESG_ILi1EjENS0_6memory15LoadWithoutCastENSJ_16StoreWithoutCastEEEviT_T0_T2_T3_T4_T5_,@"STO_CUDA_ENTRY STV_DEFAULT"
_ZN2at6native27unrolled_elementwise_kernelIZZZNS0_60_GLOBAL__N__171e0b9f_22_ActivationEluKernel_cu_1520ed90_290019elu_backward_kernelERNS_18TensorIteratorBaseERKN3c106ScalarES8_S8_bENKUlvE_clEvENKUlvE1_clEvEUlNS5_4HalfESB_E_St5arrayIPcLm3EELi4E23TrivialOffsetCalculatorILi2EjESG_ILi1EjENS0_6memory15LoadWithoutCastENSJ_16StoreWithoutCastEEEviT_T0_T2_T3_T4_T5_:
.text._ZN2at6native27unrolled_elementwise_kernelIZZZNS0_60_GLOBAL__N__171e0b9f_22_ActivationEluKernel_cu_1520ed90_290019elu_backward_kernelERNS_18TensorIteratorBaseERKN3c106ScalarES8_S8_bENKUlvE_clEvENKUlvE1_clEvEUlNS5_4HalfESB_E_St5arrayIPcLm3EELi4E23TrivialOffsetCalculatorILi2EjESG_ILi1EjENS0_6memory15LoadWithoutCastENSJ_16StoreWithoutCastEEEviT_T0_T2_T3_T4_T5_:
        /* <DEDUP_REMOVED lines=16> */
[----:B------:R-:W-:Y:S01]  /*0100*/  @!P1 LEA R27, R0, R25, 0x9 ;  /* 0x00000019001b9211 */ /* 0x000fe200078e48ff */
[----:B------:R-:W4:Y:S01]  /*0110*/  @!P1 LDC.64 R16, c[0x0][0x3a8] ;  /* 0x0000ea00ff109b82 */ /* 0x000f220000000a00 */
[----:B------:R-:W-:-:S04]  /*0120*/  @!P1 IADD3 R25, PT, PT, R25, 0x80, RZ ;  /* 0x0000008019199810 */ /* 0x000fc80007ffe0ff */
[----:B------:R-:W-:Y:S01]  /*0130*/  ISETP.GE.AND P3, PT, R25, R18, PT ;  /* 0x000000121900720c */ /* 0x000fe20003f66270 */
[C---:B0-----:R-:W-:Y:S02]  /*0140*/  @!P0 IMAD.WIDE.U32 R12, R21.reuse, 0x2, R12 ;  /* 0x00000002150c8825 */ /* 0x041fe400078e000c */
[----:B------:R-:W0:Y:S01]  /*0150*/  @!P1 LDC.64 R2, c[0x0][0x3b0] ;  /* 0x0000ec00ff029b82 */ /* 0x000e220000000a00 */
[----:B------:R-:W-:Y:S02]  /*0160*/  PRMT R24, RZ, 0x7610, R24 ;  /* 0x00007610ff187816 */ /* 0x000fe40000000018 */
[----:B-1----:R1:W5:Y:S01]  /*0170*/  @!P0 LDG.E.U16 R20, desc[UR4][R12.64] ;  /* 0x000000040c148981 */ /* 0x002362000c1e1500 */
[----:B--2---:R-:W-:Y:S01]  /*0180*/  @!P0 IMAD.WIDE.U32 R14, R21, 0x2, R14 ;  /* 0x00000002150e8825 */ /* 0x004fe200078e000e */
[----:B------:R-:W-:-:S05]  /*0190*/  PRMT R21, RZ, 0x7610, R21 ;  /* 0x00007610ff157816 */ /* 0x000fca0000000015 */
[----:B------:R-:W-:Y:S01]  /*01a0*/  @!P3 LEA R23, R0, R25, 0x9 ;  /* 0x000000190017b211 */ /* 0x000fe200078e48ff */
[----:B------:R-:W2:Y:S01]  /*01b0*/  @!P3 LDC.64 R4, c[0x0][0x3a8] ;  /* 0x0000ea00ff04bb82 */ /* 0x000ea20000000a00 */
[----:B------:R-:W-:Y:S01]  /*01c0*/  @!P3 IADD3 R25, PT, PT, R25, 0x80, RZ ;  /* 0x000000801919b810 */ /* 0x000fe20007ffe0ff */
[----:B----4-:R-:W-:-:S03]  /*01d0*/  @!P1 IMAD.WIDE.U32 R16, R27, 0x2, R16 ;  /* 0x000000021b109825 */ /* 0x010fc600078e0010 */
[----:B------:R-:W-:Y:S01]  /*01e0*/  ISETP.GE.AND P2, PT, R25, R18, PT ;  /* 0x000000121900720c */ /* 0x000fe20003f46270 */
[----:B------:R4:W5:Y:S02]  /*01f0*/  @!P0 LDG.E.U16 R21, desc[UR4][R14.64] ;  /* 0x000000040e158981 */ /* 0x000964000c1e1500 */
[----:B------:R-:W3:Y:S01]  /*0200*/  @!P3 LDC.64 R6, c[0x0][0x3b0] ;  /* 0x0000ec00ff06bb82 */ /* 0x000ee20000000a00 */
[----:B-1----:R-:W-:Y:S02]  /*0210*/  PRMT R12, RZ, 0x7610, R12 ;  /* 0x00007610ff0c7816 */ /* 0x002fe4000000000c */
[----:B------:R-:W-:Y:S01]  /*0220*/  PRMT R13, RZ, 0x7610, R13 ;  /* 0x00007610ff0d7816 */ /* 0x000fe2000000000d */
[----:B------:R4:W5:Y:S06]  /*0230*/  @!P1 LDG.E.U16 R22, desc[UR4][R16.64] ;  /* 0x0000000410169981 */ /* 0x00096c000c1e1500 */
[----:B------:R-:W1:Y:S08]  /*0240*/  @!P2 LDC.64 R8, c[0x0][0x3a8] ;  /* 0x0000ea00ff08ab82 */ /* 0x000e700000000a00 */
[----:B------:R-:W4:Y:S01]  /*0250*/  @!P2 LDC.64 R10, c[0x0][0x3b0] ;  /* 0x0000ec00ff0aab82 */ /* 0x000f220000000a00 */
[----:B------:R-:W-:Y:S01]  /*0260*/  @!P2 LEA R25, R0, R25, 0x9 ;  /* 0x000000190019a211 */ /* 0x000fe200078e48ff */
[----:B--2---:R-:W-:-:S04]  /*0270*/  @!P3 IMAD.WIDE.U32 R4, R23, 0x2, R4 ;  /* 0x000000021704b825 */ /* 0x004fc800078e0004 */
[----:B---3--:R-:W-:Y:S01]  /*0280*/  @!P3 IMAD.WIDE.U32 R6, R23, 0x2, R6 ;  /* 0x000000021706b825 */ /* 0x008fe200078e0006 */
[----:B------:R-:W-:Y:S01]  /*0290*/  PRMT R23, RZ, 0x7610, R23 ;  /* 0x00007610ff177816 */ /* 0x000fe20000000017 */
[----:B------:R2:W5:Y:S02]  /*02a0*/  @!P3 LDG.E.U16 R24, desc[UR4][R4.64] ;  /* 0x000000040418b981 */ /* 0x000564000c1e1500 */
[----:B0-----:R-:W-:-:S03]  /*02b0*/  @!P1 IMAD.WIDE.U32 R2, R27, 0x2, R2 ;  /* 0x000000021b029825 */ /* 0x001fc600078e0002 */
[----:B------:R2:W5:Y:S01]  /*02c0*/  @!P3 LDG.E.U16 R23, desc[UR4][R6.64] ;  /* 0x000000040617b981 */ /* 0x000562000c1e1500 */
[----:B-1----:R-:W-:-:S05]  /*02d0*/  @!P2 IMAD.WIDE.U32 R8, R25, 0x2, R8 ;  /* 0x000000021908a825 */ /* 0x002fca00078e0008 */
[----:B------:R2:W5:Y:S01]  /*02e0*/  @!P2 LDG.E.U16 R12, desc[UR4][R8.64] ;  /* 0x00000004080ca981 */ /* 0x000562000c1e1500 */
[----:B----4-:R-:W-:Y:S01]  /*02f0*/  @!P2 IMAD.WIDE.U32 R10, R25, 0x2, R10 ;  /* 0x00000002190aa825 */ /* 0x010fe200078e000a */
[----:B------:R-:W-:-:S04]  /*0300*/  PRMT R25, RZ, 0x7610, R25 ;  /* 0x00007610ff197816 */ /* 0x000fc80000000019 */
[----:B------:R2:W5:Y:S04]  /*0310*/  @!P2 LDG.E.U16 R13, desc[UR4][R10.64] ;  /* 0x000000040a0da981 */ /* 0x000568000c1e1500 */
[----:B------:R2:W5:Y:S01]  /*0320*/  @!P1 LDG.E.U16 R25, desc[UR4][R2.64] ;  /* 0x0000000402199981 */ /* 0x000562000c1e1500 */
[----:B------:R-:W-:Y:S01]  /*0330*/  UISETP.NE.AND UP0, UPT, UR6, URZ, UPT ;  /* 0x000000ff0600728c */ /* 0x000fe2000bf05270 */
[----:B------:R-:W-:Y:S08]  /*0340*/  BSSY.RECONVERGENT B0, `(.L_x_2037) ;  /* 0x0000094000007945 */ /* 0x000ff00003800200 */
[----:B--2---:R-:W-:Y:S05]  /*0350*/  BRA.U UP0, `(.L_x_2038) ;  /* 0x0000000500647547 */ /* 0x004fea000b800000 */
        /* <DEDUP_REMOVED lines=17> */
.L_x_2042:
[----:B------:R-:W0:Y:S02]  /*0470*/  LDCU UR6, c[0x0][0x38c] ;  /* 0x00007180ff0677ac */ /* 0x000e240008000800 */
[----:B0-----:R-:W-:-:S07]  /*0480*/  FMUL.FTZ R2, R20, UR6 ;  /* 0x0000000614027c20 */ /* 0x001fce0008410000 */
.L_x_2043:
[----:B------:R-:W-:Y:S05]  /*0490*/  BSYNC.RECONVERGENT B2 ;  /* 0x0000000000027941 */ /* 0x000fea0003800200 */
.L_x_2041:
[----:B------:R-:W-:-:S07]  /*04a0*/  F2FP.F16.F32.PACK_AB R2, RZ, R2 ;  /* 0x00000002ff02723e */ /* 0x000fce00000000ff */
.L_x_2040:
[----:B------:R-:W-:Y:S05]  /*04b0*/  BSYNC.RECONVERGENT B1 ;  /* 0x0000000000017941 */ /* 0x000fea0003800200 */
.L_x_2039:
[----:B------:R-:W-:Y:S01]  /*04c0*/  IADD3 R3, PT, PT, R19, 0x80, RZ ;  /* 0x0000008013037810 */ /* 0x000fe20007ffe0ff */
[----:B------:R-:W-:Y:S03]  /*04d0*/  BSSY.RECONVERGENT B1, `(.L_x_2044) ;  /* 0x0000015000017945 */ /* 0x000fe60003800200 */
        /* <DEDUP_REMOVED lines=16> */
.L_x_2047:
[----:B------:R-:W0:Y:S02]  /*05e0*/  LDCU UR6, c[0x0][0x38c] ;  /* 0x00007180ff0677ac */ /* 0x000e240008000800 */
[----:B0-----:R-:W-:-:S07]  /*05f0*/  FMUL.FTZ R4, R22, UR6 ;  /* 0x0000000616047c20 */ /* 0x001fce0008410000 */
.L_x_2048:
[----:B------:R-:W-:Y:S05]  /*0600*/  BSYNC.RECONVERGENT B2 ;  /* 0x0000000000027941 */ /* 0x000fea0003800200 */
.L_x_2046:
[----:B------:R-:W-:-:S07]  /*0610*/  F2FP.F16.F32.PACK_AB R4, RZ, R4 ;  /* 0x00000004ff04723e */ /* 0x000fce00000000ff */
.L_x_2045:
[----:B------:R-:W-:Y:S05]  /*0620*/  BSYNC.RECONVERGENT B1 ;  /* 0x0000000000017941 */ /* 0x000fea0003800200 */
.L_x_2044:
        /* <DEDUP_REMOVED lines=18> */
.L_x_2052:
[----:B------:R-:W0:Y:S02]  /*0750*/  LDCU UR6, c[0x0][0x38c] ;  /* 0x00007180ff0677ac */ /* 0x000e240008000800 */
[----:B0-----:R-:W-:-:S07]  /*0760*/  FMUL.FTZ R5, R24, UR6 ;  /* 0x0000000618057c20 */ /* 0x001fce0008410000 */
.L_x_2053:
[----:B------:R-:W-:Y:S05]  /*0770*/  BSYNC.RECONVERGENT B2 ;  /* 0x0000000000027941 */ /* 0x000fea0003800200 */
.L_x_2051:
[----:B------:R-:W-:-:S07]  /*0780*/  F2FP.F16.F32.PACK_AB R5, RZ, R5 ;  /* 0x00000005ff05723e */ /* 0x000fce00000000ff */
.L_x_2050:
[----:B------:R-:W-:Y:S05]  /*0790*/  BSYNC.RECONVERGENT B1 ;  /* 0x0000000000017941 */ /* 0x000fea0003800200 */
.L_x_2049:
[----:B------:R-:W-:-:S04]  /*07a0*/  IADD3 R7, PT, PT, R19, 0x180, RZ ;  /* 0x0000018013077810 */ /* 0x000fc80007ffe0ff */
        /* <DEDUP_REMOVED lines=14> */
[----:B------:R-:W-:Y:S01]  /*0890*/  F2FP.F16.F32.PACK_AB R8, RZ, R6 ;  /* 0x00000006ff08723e */ /* 0x000fe200000000ff */
[----:B------:R-:W-:Y:S06]  /*08a0*/  BRA `(.L_x_2054) ;  /* 0x0000000000f47947 */ /* 0x000fec0003800000 */
.L_x_2055:
[----:B------:R-:W0:Y:S02]  /*08b0*/  LDCU UR6, c[0x0][0x38c] ;  /* 0x00007180ff0677ac */ /* 0x000e240008000800 */
[----:B0-----:R-:W-:-:S05]  /*08c0*/  FMUL.FTZ R8, R8, UR6 ;  /* 0x0000000608087c20 */ /* 0x001fca0008410000 */
[----:B------:R-:W-:Y:S01]  /*08d0*/  F2FP.F16.F32.PACK_AB R8, RZ, R8 ;  /* 0x00000008ff08723e */ /* 0x000fe200000000ff */
[----:B------:R-:W-:Y:S06]  /*08e0*/  BRA `(.L_x_2054) ;  /* 0x0000000000e47947 */ /* 0x000fec0003800000 */
.L_x_2038:
[CC--:B------:R-:W-:Y:S01]  /*08f0*/  ISETP.GE.AND P0, PT, R19.reuse, R18.reuse, PT ;  /* 0x000000121300720c */ /* 0x0c0fe20003f06270 */
[----:B------:R-:W-:Y:S01]  /*0900*/  BSSY.RECONVERGENT B1, `(.L_x_2056) ;  /* 0x0000012000017945 */ /* 0x000fe20003800200 */
[C---:B------:R-:W-:Y:S02]  /*0910*/  IADD3 R5, PT, PT, R19.reuse, 0x100, RZ ;  /* 0x0000010013057810 */ /* 0x040fe40007ffe0ff */
[C---:B------:R-:W-:Y:S02]  /*0920*/  IADD3 R7, PT, PT, R19.reuse, 0x180, RZ ;  /* 0x0000018013077810 */ /* 0x040fe40007ffe0ff */
[----:B------:R-:W-:Y:S02]  /*0930*/  IADD3 R3, PT, PT, R19, 0x80, RZ ;  /* 0x0000008013037810 */ /* 0x000fe40007ffe0ff */
[-C--:B------:R-:W-:Y:S02]  /*0940*/  ISETP.GE.AND P2, PT, R5, R18.reuse, PT ;  /* 0x000000120500720c */ /* 0x080fe40003f46270 */
[----:B------:R-:W-:-:S02]  /*0950*/  ISETP.GE.AND P1, PT, R7, R18, PT ;  /* 0x000000120700720c */ /* 0x000fc40003f26270 */
[----:B------:R-:W-:Y:S01]  /*0960*/  ISETP.GE.AND P4, PT, R3, R18, PT ;  /* 0x000000120300720c */ /* 0x000fe20003f86270 */
[----:B------:R-:W-:-:S12]  /*0970*/  @P0 BRA `(.L_x_2057) ;  /* 0x0000000000280947 */ /* 0x000fd80003800000 */
        /* <DEDUP_REMOVED lines=10> */
.L_x_2057:
[----:B------:R-:W-:Y:S05]  /*0a20*/  BSYNC.RECONVERGENT B1 ;  /* 0x0000000000017941 */ /* 0x000fea0003800200 */
.L_x_2056:
        /* <DEDUP_REMOVED lines=12> */
.L_x_2059:
[----:B------:R-:W-:Y:S05]  /*0af0*/  BSYNC.RECONVERGENT B1 ;  /* 0x0000000000017941 */ /* 0x000fea0003800200 */
.L_x_2058:
        /* <DEDUP_REMOVED lines=12> */
.L_x_2061:
[----:B------:R-:W-:Y:S05]  /*0bc0*/  BSYNC.RECONVERGENT B1 ;  /* 0x0000000000017941 */ /* 0x000fea0003800200 */
.L_x_2060:
        /* <DEDUP_REMOVED lines=11> */
.L_x_2054:
[----:B------:R-:W-:Y:S05]  /*0c80*/  BSYNC.RECONVERGENT B0 ;  /* 0x0000000000007941 */ /* 0x000fea0003800200 */
.L_x_2037:
[----:B------:R-:W0:Y:S01]  /*0c90*/  @!P0 LDC.64 R6, c[0x0][0x3a0] ;  /* 0x0000e800ff068b82 */ /* 0x000e220000000a00 */
[----:B------:R-:W-:Y:S01]  /*0ca0*/  @!P0 LEA R9, R0, R19, 0x9 ;  /* 0x0000001300098211 */ /* 0x000fe200078e48ff */
[----:B------:R-:W-:Y:S01]  /*0cb0*/  BSSY.RECONVERGENT B0, `(.L_x_2062) ;  /* 0x0000011000007945 */ /* 0x000fe20003800200 */
[----:B------:R-:W-:Y:S02]  /*0cc0*/  @!P0 MOV R19, R3 ;  /* 0x0000000300138202 */ /* 0x000fe40000000f00 */
[----:B------:R-:W-:Y:S02]  /*0cd0*/  PRMT R10, R2, 0x7610, R10 ;  /* 0x00007610020a7816 */ /* 0x000fe4000000000a */
        /* <DEDUP_REMOVED lines=8> */
[----:B------:R-:W-:Y:S02]  /*0d60*/  @!P0 LEA R9, R0, R19, 0x9 ;  /* 0x0000001300098211 */ /* 0x000fe400078e48ff */
[----:B------:R-:W-:Y:S01]  /*0d70*/  @!P0 IADD3 R19, PT, PT, R19, 0x80, RZ ;  /* 0x0000008013138810 */ /* 0x000fe20007ffe0ff */
[----:B0-----:R-:W-:-:S04]  /*0d80*/  IMAD.WIDE.U32 R6, R7, 0x2, R2 ;  /* 0x0000000207067825 */ /* 0x001fc800078e0002 */
[----:B------:R-:W-:Y:S01]  /*0d90*/  @!P0 IMAD.WIDE.U32 R2, R9, 0x2, R2 ;  /* 0x0000000209028825 */ /* 0x000fe200078e0002 */
[----:B------:R1:W-:Y:S04]  /*0da0*/  STG.E.U16 desc[UR4][R6.64], R4 ;  /* 0x0000000406007986 */ /* 0x0003e8000c101504 */
[----:B------:R1:W-:Y:S02]  /*0db0*/  @!P0 STG.E.U16 desc[UR4][R2.64], R5 ;  /* 0x0000000502008986 */ /* 0x0003e4000c101504 */
.L_x_2063:
[----:B------:R-:W-:Y:S05]  /*0dc0*/  BSYNC.RECONVERGENT B0 ;  /* 0x0000000000007941 */ /* 0x000fea0003800200 */
.L_x_2062:
[----:B------:R-:W-:-:S13]  /*0dd0*/  ISETP.GE.AND P0, PT, R19, R18, PT ;  /* 0x000000121300720c */ /* 0x000fda0003f06270 */
[----:B------:R-:W-:Y:S05]  /*0de0*/  @P0 EXIT ;  /* 0x000000000000094d */ /* 0x000fea0003800000 */
[----:B01----:R-:W0:Y:S01]  /*0df0*/  LDC.64 R2, c[0x0][0x3a0] ;  /* 0x0000e800ff027b82 */ /* 0x003e220000000a00 */
[----:B------:R-:W-:-:S05]  /*0e00*/  LEA R19, R0, R19, 0x9 ;  /* 0x0000001300137211 */ /* 0x000fca00078e48ff */
[----:B0-----:R-:W-:-:S05]  /*0e10*/  IMAD.WIDE.U32 R2, R19, 0x2, R2 ;  /* 0x0000000213027825 */ /* 0x001fca00078e0002 */
[----:B------:R-:W-:Y:S01]  /*0e20*/  STG.E.U16 desc[UR4][R2.64], R8 ;  /* 0x0000000802007986 */ /* 0x000fe2000c101504 */
[----:B------:R-:W-:Y:S05]  /*0e30*/  EXIT ;  /* 0x000000000000794d */ /* 0x000fea0003800000 */
.L_x_2064:
        /* <DEDUP_REMOVED lines=12> */
.L_x_7347:


//--------------------- .text._ZN2at6native29vectorized_elementwise_kernelILi2EZZZNS0_60_GLOBAL__N__171e0b9f_22_ActivationEluKernel_cu_1520ed90_290019elu_backward_kernelERNS_18TensorIteratorBaseERKN3c106ScalarES8_S8_bENKUlvE_clEvENKUlvE1_clEvEUlNS5_4HalfESB_E_St5arrayIPcLm3EEEEviT0_T1_ --------------------------
	.section	.text._ZN2at6native29vectorized_elementwise_kernelILi2EZZZNS0_60_GLOBAL__N__171e0b9f_22_ActivationEluKernel_cu_1520ed90_290019elu_backward_kernelERNS_18TensorIteratorBaseERKN3c106ScalarES8_S8_bENKUlvE_clEvENKUlvE1_clEvEUlNS5_4HalfESB_E_St5arrayIPcLm3EEEEviT0_T1_,"ax",@progbits
	.align	128
        .global         _ZN2at6native29vectorized_elementwise_kernelILi2EZZZNS0_60_GLOBAL__N__171e0b9f_22_ActivationEluKernel_cu_1520ed90_290019elu_backward_kernelERNS_18TensorIteratorBaseERKN3c106ScalarES8_S8_bENKUlvE_clEvENKUlvE1_clEvEUlNS5_4HalfESB_E_St5arrayIPcLm3EEEEviT0_T1_
        .type           _ZN2at6native29vectorized_elementwise_kernelILi2EZZZNS0_60_GLOBAL__N__171e0b9f_22_ActivationEluKernel_cu_1520ed90_290019elu_backward_kernelERNS_18TensorIteratorBaseERKN3c106ScalarES8_S8_bENKUlvE_clEvENKUlvE1_clEvEUlNS5_4HalfESB_E_St5arrayIPcLm3EEEEviT0_T1_,@function
        .size           _ZN2at6native29vectorized_elementwise_kernelILi2EZZZNS0_60_GLOBAL__N__171e0b9f_22_ActivationEluKernel_cu_1520ed90_290019elu_backward_kernelERNS_18TensorIteratorBaseERKN3c106ScalarES8_S8_bENKUlvE_clEvENKUlvE1_clEvEUlNS5_4HalfESB_E_St5arrayIPcLm3EEEEviT0_T1_,(.L_x_7348 - _ZN2at6native29vectorized_elementwise_kernelILi2EZZZNS0_60_GLOBAL__N__171e0b9f_22_ActivationEluKernel_cu_1520ed90_290019elu_backward_kernelERNS_18TensorIteratorBaseERKN3c106ScalarES8_S8_bENKUlvE_clEvENKUlvE1_clEvEUlNS5_4HalfESB_E_St5arrayIPcLm3EEEEviT0_T1_)
        .other          _ZN2at6native29vectorized_elementwise_kernelILi2EZZZNS0_60_GLOBAL__N__171e0b9f_22_ActivationEluKernel_cu_1520ed90_290019elu_backward_kernelERNS_18TensorIteratorBaseERKN3c106ScalarES8_S8_bENKUlvE_clEvENKUlvE1_clEvEUlNS5_4HalfESB_E_St5arrayIPcLm3EEEEviT0_T1_,@"STO_CUDA_ENTRY STV_DEFAULT"
_ZN2at6native29vectorized_elementwise_kernelILi2EZZZNS0_60_GLOBAL__N__171e0b9f_22_ActivationEluKernel_cu_1520ed90_290019elu_backward_kernelERNS_18TensorIteratorBaseERKN3c106ScalarES8_S8_bENKUlvE_clEvENKUlvE1_clEvEUlNS5_4HalfESB_E_St5arrayIPcLm3EEEEviT0_T1_:
.text._ZN2at6native29vectorized_elementwise_kernelILi2EZZZNS0_60_GLOBAL__N__171e0b9f_22_ActivationEluKernel_cu_1520ed90_290019elu_backward_kernelERNS_18TensorIteratorBaseERKN3c106ScalarES8_S8_bENKUlvE_clEvENKUlvE1_clEvEUlNS5_4HalfESB_E_St5arrayIPcLm3EEEEviT0_T1_:
        /* <DEDUP_REMOVED lines=15> */
[----:B------:R-:W-:Y:S02]  /*00f0*/  @!P1 IADD3 R7, PT, PT, R4, R6, RZ ;  /* 0x0000000604079210 */ /* 0x000fe40007ffe0ff */
[----:B------:R-:W-:-:S05]  /*0100*/  ISETP.GE.U32.AND P2, PT, R24, R5, PT ;  /* 0x000000051800720c */ /* 0x000fca0003f46070 */
[----:B------:R-:W1:Y:S08]  /*0110*/  @!P1 LDC.64 R18, c[0x0][0x3b0] ;  /* 0x0000ec00ff129b82 */ /* 0x000e700000000a00 */
[----:B------:R-:W-:Y:S01]  /*0120*/  @!P2 IADD3 R25, PT, PT, R4, R24, RZ ;  /* 0x000000180419a210 */ /* 0x000fe20007ffe0ff */
[----:B------:R-:W2:Y:S01]  /*0130*/  @!P2 LDC.64 R22, c[0x0][0x3a8] ;  /* 0x0000ea00ff16ab82 */ /* 0x000ea20000000a00 */
[----:B------:R-:W-:-:S04]  /*0140*/  @!P2 IADD3 R24, PT, PT, R24, 0x80, RZ ;  /* 0x000000801818a810 */ /* 0x000fc80007ffe0ff */
[----:B------:R-:W-:Y:S01]  /*0150*/  ISETP.GE.U32.AND P3, PT, R24, R5, PT ;  /* 0x000000051800720c */ /* 0x000fe20003f66070 */
[C---:B0-----:R-:W-:Y:S02]  /*0160*/  @!P1 IMAD.WIDE.U32 R10, R7.reuse, 0x2, R10 ;  /* 0x00000002070a9825 */ /* 0x041fe400078e000a */
[----:B------:R-:W0:Y:S02]  /*0170*/  @!P2 LDC.64 R16, c[0x0][0x3b0] ;  /* 0x0000ec00ff10ab82 */ /* 0x000e240000000a00 */
[----:B-1----:R-:W-:Y:S01]  /*0180*/  @!P1 IMAD.WIDE.U32 R18, R7, 0x2, R18 ;  /* 0x0000000207129825 */ /* 0x002fe200078e0012 */
[----:B------:R-:W-:-:S07]  /*0190*/  PRMT R7, RZ, 0x7610, R7 ;  /* 0x00007610ff077816 */ /* 0x000fce0000000007 */
[----:B------:R-:W-:Y:S01]  /*01a0*/  @!P3 IADD3 R3, PT, PT, R4, R24, RZ ;  /* 0x000000180403b210 */ /* 0x000fe20007ffe0ff */
[----:B------:R-:W1:Y:S01]  /*01b0*/  @!P3 LDC.64 R14, c[0x0][0x3a8] ;  /* 0x0000ea00ff0ebb82 */ /* 0x000e620000000a00 */
[----:B------:R-:W-:Y:S01]  /*01c0*/  @!P3 IADD3 R24, PT, PT, R24, 0x80, RZ ;  /* 0x000000801818b810 */ /* 0x000fe20007ffe0ff */
[----:B------:R3:W5:Y:S03]  /*01d0*/  @!P1 LDG.E.U16 R8, desc[UR4][R18.64] ;  /* 0x0000000412089981 */ /* 0x000766000c1e1500 */
[----:B------:R-:W-:Y:S01]  /*01e0*/  ISETP.GE.U32.AND P4, PT, R24, R5, PT ;  /* 0x000000051800720c */ /* 0x000fe20003f86070 */
[----:B------:R4:W5:Y:S02]  /*01f0*/  @!P1 LDG.E.U16 R7, desc[UR4][R10.64] ;  /* 0x000000040a079981 */ /* 0x000964000c1e1500 */
[----:B------:R-:W0:Y:S10]  /*0200*/  @!P3 LDC.64 R12, c[0x0][0x3b0] ;  /* 0x0000ec00ff0cbb82 */ /* 0x000e340000000a00 */
[----:B------:R-:W-:-:S02]  /*0210*/  @!P4 IADD3 R21, PT, PT, R4, R24, RZ ;  /* 0x000000180415c210 */ /* 0x000fc40007ffe0ff */
[----:B------:R-:W-:Y:S01]  /*0220*/  PRMT R20, RZ, 0x7610, R20 ;  /* 0x00007610ff147816 */ /* 0x000fe20000000014 */
[----:B--2---:R-:W-:Y:S01]  /*0230*/  @!P2 IMAD.WIDE.U32 R22, R25, 0x2, R22 ;  /* 0x000000021916a825 */ /* 0x004fe200078e0016 */
[----:B------:R-:W-:Y:S01]  /*0240*/  @!P4 IADD3 R24, PT, PT, R24, 0x80, RZ ;  /* 0x000000801818c810 */ /* 0x000fe20007ffe0ff */
[----:B---3--:R-:W2:Y:S03]  /*0250*/  @!P4 LDC.64 R18, c[0x0][0x3b0] ;  /* 0x0000ec00ff12cb82 */ /* 0x008ea60000000a00 */
[----:B------:R-:W-:Y:S01]  /*0260*/  ISETP.GE.U32.AND P0, PT, R24, R5, PT ;  /* 0x000000051800720c */ /* 0x000fe20003f06070 */
[----:B-1----:R-:W-:Y:S01]  /*0270*/  @!P3 IMAD.WIDE.U32 R14, R3, 0x2, R14 ;  /* 0x00000002030eb825 */ /* 0x002fe200078e000e */
[----:B------:R-:W-:Y:S02]  /*0280*/  PRMT R9, RZ, 0x7610, R9 ;  /* 0x00007610ff097816 */ /* 0x000fe40000000009 */
[----:B----4-:R-:W-:Y:S01]  /*0290*/  PRMT R11, RZ, 0x7610, R11 ;  /* 0x00007610ff0b7816 */ /* 0x010fe2000000000b */
[----:B0-----:R-:W-:Y:S01]  /*02a0*/  @!P2 IMAD.WIDE.U32 R16, R25, 0x2, R16 ;  /* 0x000000021910a825 */ /* 0x001fe200078e0010 */
[----:B------:R-:W-:Y:S01]  /*02b0*/  PRMT R10, RZ, 0x7610, R10 ;  /* 0x00007610ff0a7816 */ /* 0x000fe2000000000a */
[----:B------:R-:W0:Y:S01]  /*02c0*/  @!P4 LDC.64 R28, c[0x0][0x3a8] ;  /* 0x0000ea00ff1ccb82 */ /* 0x000e220000000a00 */
[----:B------:R-:W5:Y:S01]  /*02d0*/  @!P2 LDG.E.U16 R9, desc[UR4][R22.64] ;  /* 0x000000041609a981 */ /* 0x000f62000c1e1500 */
[----:B------:R-:W-:-:S03]  /*02e0*/  @!P3 IMAD.WIDE.U32 R12, R3, 0x2, R12 ;  /* 0x00000002030cb825 */ /* 0x000fc600078e000c */
[----:B------:R-:W5:Y:S01]  /*02f0*/  @!P3 LDG.E.U16 R11, desc[UR4][R14.64] ;  /* 0x000000040e0bb981 */ /* 0x000f62000c1e1500 */
[----:B------:R-:W-:Y:S02]  /*0300*/  @!P0 IADD3 R26, PT, PT, R4, R24, RZ ;  /* 0x00000018041a8210 */ /* 0x000fe40007ffe0ff */
[----:B------:R-:W-:Y:S01]  /*0310*/  @!P0 IADD3 R24, PT, PT, R24, 0x80, RZ ;  /* 0x0000008018188810 */ /* 0x000fe20007ffe0ff */
[----:B------:R-:W1:Y:S01]  /*0320*/  @!P0 LDC.64 R2, c[0x0][0x3a8] ;  /* 0x0000ea00ff028b82 */ /* 0x000e620000000a00 */
[----:B------:R-:W5:Y:S02]  /*0330*/  @!P3 LDG.E.U16 R20, desc[UR4][R12.64] ;  /* 0x000000040c14b981 */ /* 0x000f64000c1e1500 */
[----:B------:R-:W-:Y:S02]  /*0340*/  ISETP.GE.U32.AND P5, PT, R24, R5, PT ;  /* 0x000000051800720c */ /* 0x000fe40003fa6070 */
[----:B------:R3:W5:Y:S03]  /*0350*/  @!P2 LDG.E.U16 R10, desc[UR4][R16.64] ;  /* 0x00000004100aa981 */ /* 0x000766000c1e1500 */
[----:B---3--:R-:W3:Y:S08]  /*0360*/  @!P0 LDC.64 R16, c[0x0][0x3b0] ;  /* 0x0000ec00ff108b82 */ /* 0x008ef00000000a00 */
[----:B------:R-:W-:-:S02]  /*0370*/  @!P5 IADD3 R0, PT, PT, R4, R24, RZ ;  /* 0x000000180400d210 */ /* 0x000fc40007ffe0ff */
[----:B------:R-:W-:-:S04]  /*0380*/  @!P5 IADD3 R24, PT, PT, R24, 0x80, RZ ;  /* 0x000000801818d810 */ /* 0x000fc80007ffe0ff */
[----:B------:R-:W-:Y:S01]  /*0390*/  ISETP.GE.U32.AND P2, PT, R24, R5, PT ;  /* 0x000000051800720c */ /* 0x000fe20003f46070 */
[----:B------:R-:W4:Y:S08]  /*03a0*/  @!P5 LDC.64 R14, c[0x0][0x3a8] ;  /* 0x0000ea00ff0edb82 */ /* 0x000f300000000a00 */
[----:B------:R-:W0:Y:S04]  /*03b0*/  @!P5 LDC.64 R12, c[0x0][0x3b0] ;  /* 0x0000ec00ff0cdb82 */ /* 0x000e280000000a00 */
[----:B------:R-:W-:-:S02]  /*03c0*/  @!P2 IADD3 R25, PT, PT, R4, R24, RZ ;  /* 0x000000180419a210 */ /* 0x000fc40007ffe0ff */
[----:B------:R-:W-:Y:S01]  /*03d0*/  @!P2 IADD3 R24, PT, PT, R24, 0x80, RZ ;  /* 0x000000801818a810 */ /* 0x000fe20007ffe0ff */
[----:B-1----:R-:W-:Y:S01]  /*03e0*/  @!P0 IMAD.WIDE.U32 R2, R26, 0x2, R2 ;  /* 0x000000021a028825 */ /* 0x002fe200078e0002 */
[----:B------:R-:W-:Y:S02]  /*03f0*/  PRMT R23, RZ, 0x7610, R23 ;  /* 0x00007610ff177816 */ /* 0x000fe40000000017 */
[----:B------:R-:W-:Y:S01]  /*0400*/  ISETP.GE.U32.AND P1, PT, R24, R5, PT ;  /* 0x000000051800720c */ /* 0x000fe20003f26070 */
[----:B--2---:R-:W-:Y:S01]  /*0410*/  @!P4 IMAD.WIDE.U32 R18, R21, 0x2, R18 ;  /* 0x000000021512c825 */ /* 0x004fe200078e0012 */
[----:B------:R-:W-:Y:S02]  /*0420*/  PRMT R22, RZ, 0x7610, R22 ;  /* 0x00007610ff167816 */ /* 0x000fe40000000016 */
[----:B------:R1:W5:Y:S01]  /*0430*/  @!P0 LDG.E.U16 R23, desc[UR4][R2.64] ;  /* 0x0000000402178981 */ /* 0x000362000c1e1500 */
[----:B----4-:R-:W-:-:S03]  /*0440*/  @!P5 IMAD.WIDE.U32 R14, R0, 0x2, R14 ;  /* 0x00000002000ed825 */ /* 0x010fc600078e000e */
[----:B------:R2:W5:Y:S01]  /*0450*/  @!P4 LDG.E.U16 R22, desc[UR4][R18.64] ;  /* 0x000000041216c981 */ /* 0x000562000c1e1500 */
[----:B---3--:R-:W-:-:S04]  /*0460*/  @!P0 IMAD.WIDE.U32 R16, R26, 0x2, R16 ;  /* 0x000000021a108825 */ /* 0x008fc800078e0010 */
[----:B0-----:R-:W-:Y:S01]  /*0470*/  @!P5 IMAD.WIDE.U32 R12, R0, 0x2, R12 ;  /* 0x00000002000cd825 */ /* 0x001fe200078e000c */
[----:B------:R-:W-:Y:S02]  /*0480*/  PRMT R0, RZ, 0x7610, R0 ;  /* 0x00007610ff007816 */ /* 0x000fe40000000000 */
[----:B-1----:R-:W-:Y:S01]  /*0490*/  PRMT R3, RZ, 0x7610, R3 ;  /* 0x00007610ff037816 */ /* 0x002fe20000000003 */
[----:B--2---:R-:W0:Y:S01]  /*04a0*/  @!P2 LDC.64 R18, c[0x0][0x3a8] ;  /* 0x0000ea00ff12ab82 */ /* 0x004e220000000a00 */
[----:B------:R-:W-:Y:S02]  /*04b0*/  PRMT R2, RZ, 0x7610, R2 ;  /* 0x00007610ff027816 */ /* 0x000fe40000000002 */
[----:B------:R1:W5:Y:S04]  /*04c0*/  @!P0 LDG.E.U16 R0, desc[UR4][R16.64] ;  /* 0x0000000410008981 */ /* 0x000368000c1e1500 */
[----:B------:R-:W5:Y:S04]  /*04d0*/  @!P5 LDG.E.U16 R3, desc[UR4][R14.64] ;  /* 0x000000040e03d981 */ /* 0x000f68000c1e1500 */
[----:B------:R2:W5:Y:S01]  /*04e0*/  @!P5 LDG.E.U16 R2, desc[UR4][R12.64] ;  /* 0x000000040c02d981 */ /* 0x000562000c1e1500 */
[----:B-1----:R-:W1:Y:S08]  /*04f0*/  @!P2 LDC.64 R16, c[0x0][0x3b0] ;  /* 0x0000ec00ff10ab82 */ /* 0x002e700000000a00 */
[----:B--2---:R-:W2:Y:S08]  /*0500*/  @!P1 LDC.64 R12, c[0x0][0x3a8] ;  /* 0x0000ea00ff0c9b82 */ /* 0x004eb00000000a00 */
[----:B------:R-:W3:Y:S01]  /*0510*/  @!P1 LDC.64 R14, c[0x0][0x3b0] ;  /* 0x0000ec00ff0e9b82 */ /* 0x000ee20000000a00 */
[----:B------:R-:W-:Y:S01]  /*0520*/  @!P1 IADD3 R27, PT, PT, R4, R24, RZ ;  /* 0x00000018041b9210 */ /* 0x000fe20007ffe0ff */
[----:B------:R-:W-:Y:S01]  /*0530*/  @!P4 IMAD.WIDE.U32 R28, R21, 0x2, R28 ;  /* 0x00000002151cc825 */ /* 0x000fe200078e001c */
[----:B------:R-:W-:-:S02]  /*0540*/  PRMT R21, RZ, 0x7610, R21 ;  /* 0x00007610ff157816 */ /* 0x000fc40000000015 */
[----:B------:R-:W-:Y:S01]  /*0550*/  PRMT R26, RZ, 0x7610, R26 ;  /* 0x00007610ff1a7816 */ /* 0x000fe2000000001a */
[C---:B0-----:R-:W-:Y:S01]  /*0560*/  @!P2 IMAD.WIDE.U32 R18, R25.reuse, 0x2, R18 ;  /* 0x000000021912a825 */ /* 0x041fe200078e0012 */
[----:B------:R-:W-:Y:S02]  /*0570*/  PRMT R24, RZ, 0x7610, R24 ;  /* 0x00007610ff187816 */ /* 0x000fe40000000018 */
[----:B------:R0:W5:Y:S01]  /*0580*/  @!P4 LDG.E.U16 R21, desc[UR4][R28.64] ;  /* 0x000000041c15c981 */ /* 0x000162000c1e1500 */
[----:B-1----:R-:W-:Y:S01]  /*0590*/  @!P2 IMAD.WIDE.U32 R16, R25, 0x2, R16 ;  /* 0x000000021910a825 */ /* 0x002fe200078e0010 */
[----:B------:R-:W-:Y:S02]  /*05a0*/  PRMT R25, RZ, 0x7610, R25 ;  /* 0x00007610ff197816 */ /* 0x000fe40000000019 */
[----:B------:R0:W5:Y:S01]  /*05b0*/  @!P2 LDG.E.U16 R26, desc[UR4][R18.64] ;  /* 0x00000004121aa981 */ /* 0x000162000c1e1500 */
[----:B--2---:R-:W-:-:S05]  /*05c0*/  @!P1 IMAD.WIDE.U32 R12, R27, 0x2, R12 ;  /* 0x000000021b0c9825 */ /* 0x004fca00078e000c */
[----:B------:R0:W5:Y:S01]  /*05d0*/  @!P1 LDG.E.U16 R25, desc[UR4][R12.64] ;  /* 0x000000040c199981 */ /* 0x000162000c1e1500 */
[----:B---3--:R-:W-:Y:S01]  /*05e0*/  @!P1 IMAD.WIDE.U32 R14, R27, 0x2, R14 ;  /* 0x000000021b0e9825 */ /* 0x008fe200078e000e */
        /* <DEDUP_REMOVED lines=23> */
.L_x_2071:
[----:B------:R-:W0:Y:S02]  /*0760*/  LDCU UR6, c[0x0][0x38c] ;  /* 0x00007180ff0677ac */ /* 0x000e240008000800 */
[----:B0-----:R-:W-:-:S07]  /*0770*/  FMUL.FTZ R12, R12, UR6 ;  /* 0x000000060c0c7c20 */ /* 0x001fce0008410000 */
.L_x_2072:
[----:B------:R-:W-:Y:S05]  /*0780*/  BSYNC.RECONVERGENT B2 ;  /* 0x0000000000027941 */ /* 0x000fea0003800200 */
.L_x_2070:
[----:B------:R-:W-:-:S07]  /*0790*/  F2FP.F16.F32.PACK_AB R12, RZ, R12 ;  /* 0x0000000cff0c723e */ /* 0x000fce00000000ff */
.L_x_2069:
[----:B------:R-:W-:Y:S05]  /*07a0*/  BSYNC.RECONVERGENT B1 ;  /* 0x0000000000017941 */ /* 0x000fea0003800200 */
.L_x_2068:
[----:B-----5:R-:W-:Y:S01]  /*07b0*/  IADD3 R8, PT, PT, R6, 0x80, RZ ;  /* 0x0000008006087810 */ /* 0x020fe20007ffe0ff */
[----:B------:R-:W-:Y:S03]  /*07c0*/  BSSY.RECONVERGENT B1, `(.L_x_2073) ;  /* 0x0000015000017945 */ /* 0x000fe60003800200 */
[----:B------:R-:W-:-:S13]  /*07d0*/  ISETP.GE.U32.AND P1, PT, R8, R5, PT ;  /* 0x000000050800720c */ /* 0x000fda0003f26070 */
[----:B------:R-:W-:Y:S05]  /*07e0*/  @P1 BRA `(.L_x_2074) ;  /* 0x0000000000481947 */ /* 0x000fea0003800000 */
[----:B------:R-:W-:Y:S01]  /*07f0*/  HADD2.F32 R7, -RZ, R10.H0_H0 ;  /* 0x2000000aff077230 */ /* 0x000fe20000004100 */
        /* <DEDUP_REMOVED lines=13> */
.L_x_2076:
[----:B------:R-:W0:Y:S02]  /*08d0*/  LDCU UR6, c[0x0][0x38c] ;  /* 0x00007180ff0677ac */ /* 0x000e240008000800 */
[----:B0-----:R-:W-:-:S07]  /*08e0*/  FMUL.FTZ R7, R13, UR6 ;  /* 0x000000060d077c20 */ /* 0x001fce0008410000 */
.L_x_2077:
[----:B------:R-:W-:Y:S05]  /*08f0*/  BSYNC.RECONVERGENT B2 ;  /* 0x0000000000027941 */ /* 0x000fea0003800200 */
.L_x_2075:
[----:B------:R-:W-:-:S07]  /*0900*/  F2FP.F16.F32.PACK_AB R7, RZ, R7 ;  /* 0x00000007ff07723e */ /* 0x000fce00000000ff */
.L_x_2074:
[----:B------:R-:W-:Y:S05]  /*0910*/  BSYNC.RECONVERGENT B1 ;  /* 0x0000000000017941 */ /* 0x000fea0003800200 */
.L_x_2073:
[----:B------:R-:W-:Y:S01]  /*0920*/  IADD3 R10, PT, PT, R6, 0x100, RZ ;  /* 0x00000100060a7810 */ /* 0x000fe20007ffe0ff */
        /* <DEDUP_REMOVED lines=17> */
.L_x_2081:
[----:B------:R-:W0:Y:S02]  /*0a40*/  LDCU UR6, c[0x0][0x38c] ;  /* 0x00007180ff0677ac */ /* 0x000e240008000800 */
[----:B0-----:R-:W-:-:S07]  /*0a50*/  FMUL.FTZ R9, R11, UR6 ;  /* 0x000000060b097c20 */ /* 0x001fce0008410000 */
.L_x_2082:
[----:B------:R-:W-:Y:S05]  /*0a60*/  BSYNC.RECONVERGENT B2 ;  /* 0x0000000000027941 */ /* 0x000fea0003800200 */
.L_x_2080:
[----:B------:R-:W-:-:S07]  /*0a70*/  F2FP.F16.F32.PACK_AB R9, RZ, R9 ;  /* 0x00000009ff09723e */ /* 0x000fce00000000ff */
.L_x_2079:
[----:B------:R-:W-:Y:S05]  /*0a80*/  BSYNC.RECONVERGENT B1 ;  /* 0x0000000000017941 */ /* 0x000fea0003800200 */
.L_x_2078:
        /* <DEDUP_REMOVED lines=18> */
.L_x_2086:
[----:B------:R-:W0:Y:S02]  /*0bb0*/  LDCU UR6, c[0x0][0x38c] ;  /* 0x00007180ff0677ac */ /* 0x000e240008000800 */
[----:B0-----:R-:W-:-:S07]  /*0bc0*/  FMUL.FTZ R10, R21, UR6 ;  /* 0x00000006150a7c20 */ /* 0x001fce0008410000 */
.L_x_2087:
[----:B------:R-:W-:Y:S05]  /*0bd0*/  BSYNC.RECONVERGENT B2 ;  /* 0x0000000000027941 */ /* 0x000fea0003800200 */
.L_x_2085:
[----:B------:R-:W-:-:S07]  /*0be0*/  F2FP.F16.F32.PACK_AB R10, RZ, R10 ;  /* 0x0000000aff0a723e */ /* 0x000fce00000000ff */
.L_x_2084:
[----:B------:R-:W-:Y:S05]  /*0bf0*/  BSYNC.RECONVERGENT B1 ;  /* 0x0000000000017941 */ /* 0x000fea0003800200 */
.L_x_2083:
        /* <DEDUP_REMOVED lines=18> */
.L_x_2091:
[----:B------:R-:W0:Y:S02]  /*0d20*/  LDCU UR6, c[0x0][0x38c] ;  /* 0x00007180ff0677ac */ /* 0x000e240008000800 */
[----:B0-----:R-:W-:-:S07]  /*0d30*/  FMUL.FTZ R0, R23, UR6 ;  /* 0x0000000617007c20 */ /* 0x001fce0008410000 */
.L_x_2092:
[----:B------:R-:W-:Y:S05]  /*0d40*/  BSYNC.RECONVERGENT B2 ;  /* 0x0000000000027941 */ /* 0x000fea0003800200 */
.L_x_2090:
[----:B------:R-:W-:-:S07]  /*0d50*/  F2FP.F16.F32.PACK_AB R0, RZ, R0 ;  /* 0x00000000ff00723e */ /* 0x000fce00000000ff */
.L_x_2089:
[----:B------:R-:W-:Y:S05]  /*0d60*/  BSYNC.RECONVERGENT B1 ;  /* 0x0000000000017941 */ /* 0x000fea0003800200 */
.L_x_2088:
        /* <DEDUP_REMOVED lines=18> */
.L_x_2096:
[----:B------:R-:W0:Y:S02]  /*0e90*/  LDCU UR6, c[0x0][0x38c] ;  /* 0x00007180ff0677ac */ /* 0x000e240008000800 */
[----:B0-----:R-:W-:-:S07]  /*0ea0*/  FMUL.FTZ R2, R11, UR6 ;  /* 0x000000060b027c20 */ /* 0x001fce0008410000 */
.L_x_2097:
[----:B------:R-:W-:Y:S05]  /*0eb0*/  BSYNC.RECONVERGENT B2 ;  /* 0x0000000000027941 */ /* 0x000fea0003800200 */
.L_x_2095:
[----:B------:R-:W-:-:S07]  /*0ec0*/  F2FP.F16.F32.PACK_AB R2, RZ, R2 ;  /* 0x00000002ff02723e */ /* 0x000fce00000000ff */
.L_x_2094:
[----:B------:R-:W-:Y:S05]  /*0ed0*/  BSYNC.RECONVERGENT B1 ;  /* 0x0000000000017941 */ /* 0x000fea0003800200 */
.L_x_2093:
        /* <DEDUP_REMOVED lines=18> */
.L_x_2101:
[----:B------:R-:W0:Y:S02]  /*1000*/  LDCU UR6, c[0x0][0x38c] ;  /* 0x00007180ff0677ac */ /* 0x000e240008000800 */
[----:B0-----:R-:W-:-:S07]  /*1010*/  FMUL.FTZ R3, R26, UR6 ;  /* 0x000000061a037c20 */ /* 0x001fce0008410000 */
.L_x_2102:
[----:B------:R-:W-:Y:S05]  /*1020*/  BSYNC.RECONVERGENT B2 ;  /* 0x0000000000027941 */ /* 0x000fea0003800200 */
.L_x_2100:
[----:B------:R-:W-:-:S07]  /*1030*/  F2FP.F16.F32.PACK_AB R3, RZ, R3 ;  /* 0x00000003ff03723e */ /* 0x000fce00000000ff */
.L_x_2099:
[----:B------:R-:W-:Y:S05]  /*1040*/  BSYNC.RECONVERGENT B1 ;  /* 0x0000000000017941 */ /* 0x000fea0003800200 */
.L_x_2098:
[----:B------:R-:W-:-:S04]  /*1050*/  IADD3 R14, PT, PT, R6, 0x380, RZ ;  /* 0x00000380060e7810 */ /* 0x000fc80007ffe0ff */
[----:B------:R-:W-:-:S13]  /*1060*/  ISETP.GE.U32.AND P1, PT, R14, R5, PT ;  /* 0x000000050e00720c */ /* 0x000fda0003f26070 */
[----:B------:R-:W-:Y:S05]  /*1070*/  @P1 BRA `(.L_x_2103) ;  /* 0x00000008001c1947 */ /* 0x000fea0003800000 */
[----:B------:R-:W-:Y:S02]  /*1080*/  HADD2.F32 R11, -RZ, R24.H0_H0 ;  /* 0x20000018ff0b7230 */ /* 0x000fe40000004100 */
        /* <DEDUP_REMOVED lines=13> */
.L_x_2104:
[----:B------:R-:W0:Y:S02]  /*1160*/  LDCU UR6, c[0x0][0x38c] ;  /* 0x00007180ff0677ac */ /* 0x000e240008000800 */
[----:B0-----:R-:W-:-:S05]  /*1170*/  FMUL.FTZ R11, R25, UR6 ;  /* 0x00000006190b7c20 */ /* 0x001fca0008410000 */
[----:B------:R-:W-:Y:S01]  /*1180*/  F2FP.F16.F32.PACK_AB R11, RZ, R11 ;  /* 0x0000000bff0b723e */ /* 0x000fe200000000ff */
[----:B------:R-:W-:Y:S06]  /*1190*/  BRA `(.L_x_2103) ;  /* 0x0000000400d47947 */ /* 0x000fec0003800000 */
.L_x_2067:
[CC--:B------:R-:W-:Y:S01]  /*11a0*/  ISETP.GE.U32.AND P0, PT, R6.reuse, R5.reuse, PT ;  /* 0x000000050600720c */ /* 0x0c0fe20003f06070 */
[----:B------:R-:W-:Y:S01]  /*11b0*/  BSSY.RECONVERGENT B1, `(.L_x_2105) ;  /* 0x0000010000017945 */ /* 0x000fe20003800200 */
[C---:B------:R-:W-:Y:S02]  /*11c0*/  IADD3 R12, PT, PT, R6.reuse, 0x100, RZ ;  /* 0x00000100060c7810 */ /* 0x040fe40007ffe0ff */
[----:B------:R-:W-:Y:S02]  /*11d0*/  IADD3 R14, PT, PT, R6, 0x180, RZ ;  /* 0x00000180060e7810 */ /* 0x000fe40007ffe0ff */
[-C--:B------:R-:W-:Y:S02]  /*11e0*/  ISETP.GE.U32.AND P1, PT, R12, R5.reuse, PT ;  /* 0x000000050c00720c */ /* 0x080fe40003f26070 */
[----:B------:R-:W-:-:S05]  /*11f0*/  ISETP.GE.U32.AND P2, PT, R14, R5, PT ;  /* 0x000000050e00720c */ /* 0x000fca0003f46070 */
[----:B------:R-:W-:Y:S08]  /*1200*/  @P0 BRA `(.L_x_2106) ;  /* 0x0000000000280947 */ /* 0x000ff00003800000 */
        /* <DEDUP_REMOVED lines=10> */
.L_x_2106:
[----:B------:R-:W-:Y:S05]  /*12b0*/  BSYNC.RECONVERGENT B1 ;  /* 0x0000000000017941 */ /* 0x000fea0003800200 */
.L_x_2105:
[C---:B-----5:R-:W-:Y:S01]  /*12c0*/  IADD3 R8, PT, PT, R6.reuse, 0x80, RZ ;  /* 0x0000008006087810 */ /* 0x060fe20007ffe0ff */
[----:B------:R-:W-:Y:S01]  /*12d0*/  BSSY.RECONVERGENT B1, `(.L_x_2107) ;  /* 0x0000014000017945 */ /* 0x000fe20003800200 */
[----:B------:R-:W-:Y:S02]  /*12e0*/  IADD3 R14, PT, PT, R6, 0x200, RZ ;  /* 0x00000200060e7810 */ /* 0x000fe40007ffe0ff */
[-C--:B------:R-:W-:Y:S02]  /*12f0*/  ISETP.GE.U32.AND P6, PT, R8, R5.reuse, PT ;  /* 0x000000050800720c */ /* 0x080fe40003fc6070 */
[C---:B------:R-:W-:Y:S02]  /*1300*/  IADD3 R16, PT, PT, R6.reuse, 0x280, RZ ;  /* 0x0000028006107810 */ /* 0x040fe40007ffe0ff */
[----:B------:R-:W-:Y:S02]  /*1310*/  IADD3 R18, PT, PT, R6, 0x300, RZ ;  /* 0x0000030006127810 */ /* 0x000fe40007ffe0ff */
[----:B------:R-:W-:-:S02]  /*1320*/  ISETP.GE.U32.AND P3, PT, R14, R5, PT ;  /* 0x000000050e00720c */ /* 0x000fc40003f66070 */
[-C--:B------:R-:W-:Y:S02]  /*1330*/  ISETP.GE.U32.AND P4, PT, R16, R5.reuse, PT ;  /* 0x000000051000720c */ /* 0x080fe40003f86070 */
[----:B------:R-:W-:Y:S02]  /*1340*/  ISETP.GE.U32.AND P5, PT, R18, R5, PT ;  /* 0x000000051200720c */ /* 0x000fe40003fa6070 */
[----:B------:R-:W-:Y:S01]  /*1350*/  IADD3 R14, PT, PT, R6, 0x380, RZ ;  /* 0x00000380060e7810 */ /* 0x000fe20007ffe0ff */
[----:B------:R-:W-:Y:S10]  /*1360*/  @P6 BRA `(.L_x_2108) ;  /* 0x0000000000286947 */ /* 0x000ff40003800000 */
[----:B------:R-:W0:Y:S01]  /*1370*/  LDCU.64 UR8, c[0x0][0x388] ;  /* 0x00007100ff0877ac */ /* 0x000e220008000a00 */
[----:B------:R-:W-:Y:S02]  /*1380*/  HADD2.F32 R10, -RZ, R10.H0_H0 ;  /* 0x2000000aff0a7230 */ /* 0x000fe40000004100 */
        /* <DEDUP_REMOVED lines=8> */
.L_x_2108:
[----:B------:R-:W-:Y:S05]  /*1410*/  BSYNC.RECONVERGENT B1 ;  /* 0x0000000000017941 */ /* 0x000fea0003800200 */
.L_x_2107:
[----:B------:R-:W-:Y:S01]  /*1420*/  BSSY.RECONVERGENT B1, `(.L_x_2109) ;  /* 0x000000d000017945 */ /* 0x000fe20003800200 */
[----:B------:R-:W-:-:S03]  /*1430*/  ISETP.GE.U32.AND P6, PT, R14, R5, PT ;  /* 0x000000050e00720c */ /* 0x000fc60003fc6070 */
        /* <DEDUP_REMOVED lines=11> */
.L_x_2110:
[----:B------:R-:W-:Y:S05]  /*14f0*/  BSYNC.RECONVERGENT B1 ;  /* 0x0000000000017941 */ /* 0x000fea0003800200 */
.L_x_2109:
[----:B------:R-:W-:Y:S04]  /*1500*/  BSSY.RECONVERGENT B1, `(.L_x_2111) ;  /* 0x000000c000017945 */ /* 0x000fe80003800200 */
[----:B------:R-:W-:Y:S05]  /*1510*/  @P2 BRA `(.L_x_2112) ;  /* 0x0000000000282947 */ /* 0x000fea0003800000 */
        /* <DEDUP_REMOVED lines=10> */
.L_x_2112:
[----:B------:R-:W-:Y:S05]  /*15c0*/  BSYNC.RECONVERGENT B1 ;  /* 0x0000000000017941 */ /* 0x000fea0003800200 */
.L_x_2111:
        /* <DEDUP_REMOVED lines=12> */
.L_x_2114:
[----:B------:R-:W-:Y:S05]  /*1690*/  BSYNC.RECONVERGENT B1 ;  /* 0x0000000000017941 */ /* 0x000fea0003800200 */
.L_x_2113:
        /* <DEDUP_REMOVED lines=12> */
.L_x_2116:
[----:B------:R-:W-:Y:S05]  /*1760*/  BSYNC.RECONVERGENT B1 ;  /* 0x0000000000017941 */ /* 0x000fea0003800200 */
.L_x_2115:
        /* <DEDUP_REMOVED lines=12> */
.L_x_2118:
[----:B------:R-:W-:Y:S05]  /*1830*/  BSYNC.RECONVERGENT B1 ;  /* 0x0000000000017941 */ /* 0x000fea0003800200 */
.L_x_2117:
        /* <DEDUP_REMOVED lines=11> */
.L_x_2103:
[----:B------:R-:W-:Y:S05]  /*18f0*/  BSYNC.RECONVERGENT B0 ;  /* 0x0000000000007941 */ /* 0x000fea0003800200 */
.L_x_2066:
        /* <DEDUP_REMOVED lines=10> */
[----:B------:R-:W-:Y:S02]  /*19a0*/  IADD3 R15, PT, PT, R4, R6, RZ ;  /* 0x00000006040f7210 */ /* 0x000fe40007ffe0ff */
        /* <DEDUP_REMOVED lines=10> */
.L_x_2121:
[----:B------:R-:W-:-:S13]  /*1a50*/  ISETP.GE.U32.AND P0, PT, R6, R5, PT ;  /* 0x000000050600720c */ /* 0x000fda0003f06070 */
[----:B------:R-:W-:Y:S05]  /*1a60*/  @P0 BRA `(.L_x_2123) ;  /* 0x0000000000300947 */ /* 0x000fea0003800000 */
[----:B0-----:R-:W0:Y:S01]  /*1a70*/  LDC.64 R8, c[0x0][0x3a0] ;  /* 0x0000e800ff087b82 */ /* 0x001e220000000a00 */
[----:B------:R-:W-:Y:S02]  /*1a80*/  IADD3 R7, PT, PT, R4, R6, RZ ;  /* 0x0000000604077210 */ /* 0x000fe40007ffe0ff */
[----:B------:R-:W-:-:S03]  /*1a90*/  IADD3 R6, PT, PT, R6, 0x80, RZ ;  /* 0x0000008006067810 */ /* 0x000fc60007ffe0ff */
[----:B0-----:R-:W-:-:S05]  /*1aa0*/  IMAD.WIDE.U32 R8, R7, 0x2, R8 ;  /* 0x0000000207087825 */ /* 0x001fca00078e0008 */
[----:B------:R1:W-:Y:S02]  /*1ab0*/  STG.E.U16 desc[UR4][R8.64], R10 ;  /* 0x0000000a08007986 */ /* 0x0003e4000c101504 */
.L_x_2122:
[----:B------:R-:W-:-:S13]  /*1ac0*/  ISETP.GE.U32.AND P0, PT, R6, R5, PT ;  /* 0x000000050600720c */ /* 0x000fda0003f06070 */
[----:B------:R-:W-:Y:S05]  /*1ad0*/  @P0 BRA `(.L_x_2124) ;  /* 0x0000000000340947 */ /* 0x000fea0003800000 */
[----:B-1----:R-:W1:Y:S01]  /*1ae0*/  LDC.64 R8, c[0x0][0x3a0] ;  /* 0x0000e800ff087b82 */ /* 0x002e620000000a00 */
[----:B0-----:R-:W-:Y:S02]  /*1af0*/  IADD3 R7, PT, PT, R4, R6, RZ ;  /* 0x0000000604077210 */ /* 0x001fe40007ffe0ff */
[----:B------:R-:W-:-:S03]  /*1b00*/  IADD3 R6, PT, PT, R6, 0x80, RZ ;  /* 0x0000008006067810 */ /* 0x000fc60007ffe0ff */
[----:B-1----:R-:W-:-:S05]  /*1b10*/  IMAD.WIDE.U32 R8, R7, 0x2, R8 ;  /* 0x0000000207087825 */ /* 0x002fca00078e0008 */
[----:B------:R1:W-:Y:S02]  /*1b20*/  STG.E.U16 desc[UR4][R8.64], R0 ;  /* 0x0000000008007986 */ /* 0x0003e4000c101504 */
.L_x_2123:
        /* <DEDUP_REMOVED lines=8> */
.L_x_2124:
[----:B------:R-:W-:Y:S05]  /*1bb0*/  BSYNC.RELIABLE B1 ;  /* 0x0000000000017941 */ /* 0x000fea0003800100 */
.L_x_2120:
[----:B------:R-:W-:-:S13]  /*1bc0*/  ISETP.GE.U32.AND P0, PT, R6, R5, PT ;  /* 0x000000050600720c */ /* 0x000fda0003f06070 */
[----:B-12---:R-:W1:Y:S01]  /*1bd0*/  @!P0 LDC.64 R8, c[0x0][0x3a0] ;  /* 0x0000e800ff088b82 */ /* 0x006e620000000a00 */
[----:B0-----:R-:W-:Y:S02]  /*1be0*/  @!P0 IADD3 R7, PT, PT, R4, R6, RZ ;  /* 0x0000000604078210 */ /* 0x001fe40007ffe0ff */
[----:B------:R-:W-:-:S03]  /*1bf0*/  @!P0 IADD3 R6, PT, PT, R6, 0x80, RZ ;  /* 0x0000008006068810 */ /* 0x000fc60007ffe0ff */
[----:B-1----:R-:W-:-:S05]  /*1c00*/  @!P0 IMAD.WIDE.U32 R8, R7, 0x2, R8 ;  /* 0x0000000207088825 */ /* 0x002fca00078e0008 */
[----:B------:R2:W-:Y:S02]  /*1c10*/  @!P0 STG.E.U16 desc[UR4][R8.64], R3 ;  /* 0x0000000308008986 */ /* 0x0005e4000c101504 */
.L_x_2125:
[----:B------:R-:W-:Y:S05]  /*1c20*/  BSYNC.RECONVERGENT B0 ;  /* 0x0000000000007941 */ /* 0x000fea0003800200 */
.L_x_2119:
        /* <DEDUP_REMOVED lines=8> */
.L_x_2065:
[----:B------:R-:W0:Y:S01]  /*1cb0*/  S2R R0, SR_TID.X ;  /* 0x0000000000007919 */ /* 0x000e220000002100 */
[----:B------:R-:W1:Y:S08]  /*1cc0*/  LDC.64 R2, c[0x0][0x3a8] ;  /* 0x0000ea00ff027b82 */ /* 0x000e700000000a00 */
[----:B------:R-:W2:Y:S01]  /*1cd0*/  LDC.64 R6, c[0x0][0x3b0] ;  /* 0x0000ec00ff067b82 */ /* 0x000ea20000000a00 */
[----:B-1----:R-:W-:-:S04]  /*1ce0*/  IMAD.WIDE.U32 R2, R4, 0x2, R2 ;  /* 0x0000000204027825 */ /* 0x002fc800078e0002 */
[----:B0-----:R-:W-:-:S04]  /*1cf0*/  IMAD.WIDE.U32 R10, R0, 0x4, R2 ;  /* 0x00000004000a7825 */ /* 0x001fc800078e0002 */
[----:B--2---:R-:W-:Y:S01]  /*1d00*/  IMAD.WIDE.U32 R6, R4, 0x2, R6 ;  /* 0x0000000204067825 */ /* 0x004fe200078e0006 */
[----:B------:R0:W5:Y:S04]  /*1d10*/  LDG.E R14, desc[UR4][R10.64] ;  /* 0x000000040a0e7981 */ /* 0x000168000c1e1900 */
[----:B------:R0:W5:Y:S01]  /*1d20*/  LDG.E R3, desc[UR4][R10.64+0x400] ;  /* 0x000400040a037981 */ /* 0x000162000c1e1900 */
[----:B------:R-:W-:-:S03]  /*1d30*/  IMAD.WIDE.U32 R12, R0, 0x4, R6 ;  /* 0x00000004000c7825 */ /* 0x000fc600078e0006 */
[----:B------:R0:W5:Y:S04]  /*1d40*/  LDG.E R7, desc[UR4][R10.64+0x200] ;  /* 0x000200040a077981 */ /* 0x000168000c1e1900 */
[----:B------:R0:W5:Y:S04]  /*1d50*/  LDG.E R2, desc[UR4][R10.64+0x600] ;  /* 0x000600040a027981 */ /* 0x000168000c1e1900 */
[----:B------:R0:W5:Y:S04]  /*1d60*/  LDG.E R15, desc[UR4][R12.64] ;  /* 0x000000040c0f7981 */ /* 0x000168000c1e1900 */
[----:B------:R0:W5:Y:S04]  /*1d70*/  LDG.E R9, desc[UR4][R12.64+0x200] ;  /* 0x000200040c097981 */ /* 0x000168000c1e1900 */
[----:B------:R0:W5:Y:S04]  /*1d80*/  LDG.E R6, desc[UR4][R12.64+0x400] ;  /* 0x000400040c067981 */ /* 0x000168000c1e1900 */
[----:B------:R0:W5:Y:S01]  /*1d90*/  LDG.E R5, desc[UR4][R12.64+0x600] ;  /* 0x000600040c057981 */ /* 0x000162000c1e1900 */
[----:B------:R-:W-:Y:S01]  /*1da0*/  UISETP.NE.AND UP0, UPT, UR6, URZ, UPT ;  /* 0x000000ff0600728c */ /* 0x000fe2000bf05270 */
[----:B------:R-:W-:Y:S08]  /*1db0*/  BSSY.RECONVERGENT B0, `(.L_x_2126) ;  /* 0x00000d4000007945 */ /* 0x000ff00003800200 */
[----:B0-----:R-:W-:Y:S05]  /*1dc0*/  BRA.U UP0, `(.L_x_2127) ;  /* 0x0000000900407547 */ /* 0x001fea000b800000 */
[----:B-----5:R-:W-:Y:S01]  /*1dd0*/  HADD2.F32 R10, -RZ, R15.H0_H0 ;  /* 0x2000000fff0a7230 */ /* 0x020fe20000004100 */
[----:B------:R-:W-:Y:S01]  /*1de0*/  BSSY.RECONVERGENT B1, `(.L_x_2128) ;  /* 0x000000f000017945 */ /* 0x000fe20003800200 */
[----:B------:R-:W-:-:S03]  /*1df0*/  HADD2.F32 R8, -RZ, R14.H0_H0 ;  /* 0x2000000eff087230 */ /* 0x000fc60000004100 */
        /* <DEDUP_REMOVED lines=11> */
.L_x_2129:
[----:B------:R-:W0:Y:S02]  /*1eb0*/  LDCU UR6, c[0x0][0x38c] ;  /* 0x00007180ff0677ac */ /* 0x000e240008000800 */
[----:B0-----:R-:W-:-:S07]  /*1ec0*/  FMUL.FTZ R8, R8, UR6 ;  /* 0x0000000608087c20 */ /* 0x001fce0008410000 */
.L_x_2130:
[----:B------:R-:W-:Y:S05]  /*1ed0*/  BSYNC.RECONVERGENT B1 ;  /* 0x0000000000017941 */ /* 0x000fea0003800200 */
.L_x_2128:
[----:B------:R-:W-:Y:S01]  /*1ee0*/  HADD2.F32 R15, -RZ, R15.H1_H1 ;  /* 0x3000000fff0f7230 */ /* 0x000fe20000004100 */
[----:B------:R-:W-:Y:S01]  /*1ef0*/  BSSY.RECONVERGENT B1, `(.L_x_2131) ;  /* 0x0000010000017945 */ /* 0x000fe20003800200 */
[----:B------:R-:W-:Y:S01]  /*1f00*/  F2FP.F16.F32.PACK_AB R8, RZ, R8 ;  /* 0x00000008ff08723e */ /* 0x000fe200000000ff */
[----:B------:R-:W-:Y:S02]  /*1f10*/  HADD2.F32 R14, -RZ, R14.H1_H1 ;  /* 0x3000000eff0e7230 */ /* 0x000fe40000004100 */
        /* <DEDUP_REMOVED lines=11> */
.L_x_2132:
[----:B------:R-:W0:Y:S02]  /*1fd0*/  LDCU UR6, c[0x0][0x38c] ;  /* 0x00007180ff0677ac */ /* 0x000e240008000800 */
[----:B0-----:R-:W-:-:S07]  /*1fe0*/  FMUL.FTZ R10, R14, UR6 ;  /* 0x000000060e0a7c20 */ /* 0x001fce0008410000 */
.L_x_2133:
[----:B------:R-:W-:Y:S05]  /*1ff0*/  BSYNC.RECONVERGENT B1 ;  /* 0x0000000000017941 */ /* 0x000fea0003800200 */
.L_x_2131:
[----:B------:R-:W-:Y:S01]  /*2000*/  HADD2.F32 R12, -RZ, R9.H0_H0 ;  /* 0x20000009ff0c7230 */ /* 0x000fe20000004100 */
[----:B------:R-:W-:Y:S01]  /*2010*/  BSSY.RECONVERGENT B1, `(.L_x_2134) ;  /* 0x0000010000017945 */ /* 0x000fe20003800200 */
[----:B------:R-:W-:Y:S01]  /*2020*/  F2FP.F16.F32.PACK_AB R10, RZ, R10 ;  /* 0x0000000aff0a723e */ /* 0x000fe200000000ff */
[----:B------:R-:W-:Y:S02]  /*2030*/  HADD2.F32 R11, -RZ, R7.H0_H0 ;  /* 0x20000007ff0b7230 */ /* 0x000fe40000004100 */
        /* <DEDUP_REMOVED lines=11> */
.L_x_2135:
[----:B------:R-:W0:Y:S02]  /*20f0*/  LDCU UR6, c[0x0][0x38c] ;  /* 0x00007180ff0677ac */ /* 0x000e240008000800 */
[----:B0-----:R-:W-:-:S07]  /*2100*/  FMUL.FTZ R11, R11, UR6 ;  /* 0x000000060b0b7c20 */ /* 0x001fce0008410000 */
.L_x_2136:
[----:B------:R-:W-:Y:S05]  /*2110*/  BSYNC.RECONVERGENT B1 ;  /* 0x0000000000017941 */ /* 0x000fea0003800200 */
.L_x_2134:
        /* <DEDUP_REMOVED lines=15> */
.L_x_2138:
[----:B------:R-:W0:Y:S02]  /*2210*/  LDCU UR6, c[0x0][0x38c] ;  /* 0x00007180ff0677ac */ /* 0x000e240008000800 */
[----:B0-----:R-:W-:-:S07]  /*2220*/  FMUL.FTZ R7, R7, UR6 ;  /* 0x0000000607077c20 */ /* 0x001fce0008410000 */
.L_x_2139:
[----:B------:R-:W-:Y:S05]  /*2230*/  BSYNC.RECONVERGENT B1 ;  /* 0x0000000000017941 */ /* 0x000fea0003800200 */
.L_x_2137:
        /* <DEDUP_REMOVED lines=15> */
.L_x_2141:
[----:B------:R-:W0:Y:S02]  /*2330*/  LDCU UR6, c[0x0][0x38c] ;  /* 0x00007180ff0677ac */ /* 0x000e240008000800 */
[----:B0-----:R-:W-:-:S07]  /*2340*/  FMUL.FTZ R11, R11, UR6 ;  /* 0x000000060b0b7c20 */ /* 0x001fce0008410000 */
.L_x_2142:
[----:B------:R-:W-:Y:S05]  /*2350*/  BSYNC.RECONVERGENT B1 ;  /* 0x0000000000017941 */ /* 0x000fea0003800200 */
.L_x_2140:
        /* <DEDUP_REMOVED lines=15> */
.L_x_2144:
[----:B------:R-:W0:Y:S02]  /*2450*/  LDCU UR6, c[0x0][0x38c] ;  /* 0x00007180ff0677ac */ /* 0x000e240008000800 */
[----:B0-----:R-:W-:-:S07]  /*2460*/  FMUL.FTZ R3, R3, UR6 ;  /* 0x0000000603037c20 */ /* 0x001fce0008410000 */
.L_x_2145:
[----:B------:R-:W-:Y:S05]  /*2470*/  BSYNC.RECONVERGENT B1 ;  /* 0x0000000000017941 */ /* 0x000fea0003800200 */
.L_x_2143:
        /* <DEDUP_REMOVED lines=15> */
.L_x_2147:
[----:B------:R-:W0:Y:S02]  /*2570*/  LDCU UR6, c[0x0][0x38c] ;  /* 0x00007180ff0677ac */ /* 0x000e240008000800 */
[----:B0-----:R-:W-:-:S07]  /*2580*/  FMUL.FTZ R11, R11, UR6 ;  /* 0x000000060b0b7c20 */ /* 0x001fce0008410000 */
.L_x_2148:
[----:B------:R-:W-:Y:S05]  /*2590*/  BSYNC.RECONVERGENT B1 ;  /* 0x0000000000017941 */ /* 0x000fea0003800200 */
.L_x_2146:
[----:B------:R-:W-:Y:S01]  /*25a0*/  HADD2.F32 R12, -RZ, R5.H1_H1 ;  /* 0x30000005ff0c7230 */ /* 0x000fe20000004100 */
[----:B------:R-:W-:Y:S01]  /*25b0*/  F2FP.F16.F32.PACK_AB R5, RZ, R11 ;  /* 0x0000000bff05723e */ /* 0x000fe200000000ff */
[----:B------:R-:W-:-:S03]  /*25c0*/  HADD2.F32 R2, -RZ, R2.H1_H1 ;  /* 0x30000002ff027230 */ /* 0x000fc60000004100 */
        /* <DEDUP_REMOVED lines=9> */
[----:B0-----:R-:W-:-:S05]  /*2660*/  FMUL.FTZ R2, R2, R11 ;  /* 0x0000000b02027220 */ /* 0x001fca0000410000 */
[----:B------:R-:W-:Y:S01]  /*2670*/  F2FP.F16.F32.PACK_AB R2, RZ, R2 ;  /* 0x00000002ff02723e */ /* 0x000fe200000000ff */
[----:B------:R-:W-:Y:S06]  /*2680*/  BRA `(.L_x_2150) ;  /* 0x0000000400187947 */ /* 0x000fec0003800000 */
.L_x_2149:
[----:B------:R-:W0:Y:S02]  /*2690*/  LDCU UR6, c[0x0][0x38c] ;  /* 0x00007180ff0677ac */ /* 0x000e240008000800 */
[----:B0-----:R-:W-:-:S05]  /*26a0*/  FMUL.FTZ R2, R2, UR6 ;  /* 0x0000000602027c20 */ /* 0x001fca0008410000 */
[----:B------:R-:W-:Y:S01]  /*26b0*/  F2FP.F16.F32.PACK_AB R2, RZ, R2 ;  /* 0x00000002ff02723e */ /* 0x000fe200000000ff */
[----:B------:R-:W-:Y:S06]  /*26c0*/  BRA `(.L_x_2150) ;  /* 0x0000000400087947 */ /* 0x000fec0003800000 */
.L_x_2127:
[----:B------:R-:W0:Y:S01]  /*26d0*/  LDCU.64 UR8, c[0x0][0x388] ;  /* 0x00007100ff0877ac */ /* 0x000e220008000a00 */
[--C-:B-----5:R-:W-:Y:S02]  /*26e0*/  HADD2.F32 R10, -RZ, R15.reuse.H0_H0 ;  /* 0x2000000fff0a7230 */ /* 0x120fe40000004100 */
[--C-:B------:R-:W-:Y:S01]  /*26f0*/  HADD2.F32 R8, -RZ, R14.reuse.H1_H1 ;  /* 0x3000000eff087230 */ /* 0x100fe20000004100 */
[----:B------:R-:W1:Y:S01]  /*2700*/  LDCU UR6, c[0x0][0x390] ;  /* 0x00007200ff0677ac */ /* 0x000e620008000800 */
[----:B------:R-:W-:Y:S01]  /*2710*/  HADD2.F32 R15, -RZ, R15.H1_H1 ;  /* 0x3000000fff0f7230 */ /* 0x000fe20000004100 */
[----:B------:R-:W-:Y:S01]  /*2720*/  FSETP.GTU.FTZ.AND P3, PT, R10, RZ, PT ;  /* 0x000000ff0a00720b */ /* 0x000fe20003f7c000 */
[----:B------:R-:W-:Y:S02]  /*2730*/  HADD2.F32 R16, -RZ, R7.H0_H0 ;  /* 0x20000007ff107230 */ /* 0x000fe40000004100 */
[----:B------:R-:W-:Y:S01]  /*2740*/  HADD2.F32 R12, -RZ, R9.H1_H1 ;  /* 0x30000009ff0c7230 */ /* 0x000fe20000004100 */
[----:B------:R-:W-:Y:S01]  /*2750*/  FSETP.GTU.FTZ.AND P2, PT, R15, RZ, PT ;  /* 0x000000ff0f00720b */ /* 0x000fe20003f5c000 */
[----:B------:R-:W-:-:S02]  /*2760*/  HADD2.F32 R17, -RZ, R14.H0_H0 ;  /* 0x2000000eff117230 */ /* 0x000fc40000004100 */
[----:B------:R-:W-:Y:S01]  /*2770*/  HADD2.F32 R7, -RZ, R7.H1_H1 ;  /* 0x30000007ff077230 */ /* 0x000fe20000004100 */
[----:B------:R-:W-:Y:S01]  /*2780*/  FSETP.GTU.FTZ.AND P0, PT, R12, RZ, PT ;  /* 0x000000ff0c00720b */ /* 0x000fe20003f1c000 */
[----:B------:R-:W-:Y:S02]  /*2790*/  HADD2.F32 R11, -RZ, R9.H0_H0 ;  /* 0x20000009ff0b7230 */ /* 0x000fe40000004100 */
[----:B------:R-:W-:Y:S02]  /*27a0*/  HADD2.F32 R20, -RZ, R2.H0_H0 ;  /* 0x20000002ff147230 */ /* 0x000fe40000004100 */
[----:B0-----:R-:W-:Y:S01]  /*27b0*/  FADD.FTZ R9, R10, UR8 ;  /* 0x000000080a097e21 */ /* 0x001fe20008010000 */
[----:B------:R-:W-:Y:S01]  /*27c0*/  FADD.FTZ R10, R15, UR8 ;  /* 0x000000080f0a7e21 */ /* 0x000fe20008010000 */
[----:B------:R-:W-:Y:S01]  /*27d0*/  FADD.FTZ R12, R12, UR8 ;  /* 0x000000080c0c7e21 */ /* 0x000fe20008010000 */
[----:B------:R-:W-:Y:S01]  /*27e0*/  FSETP.GTU.FTZ.AND P1, PT, R11, RZ, PT ;  /* 0x000000ff0b00720b */ /* 0x000fe20003f3c000 */
[----:B-1----:R-:W-:Y:S01]  /*27f0*/  FMUL.FTZ R13, R8, UR6 ;  /* 0x00000006080d7c20 */ /* 0x002fe20008410000 */
[----:B------:R-:W-:Y:S01]  /*2800*/  FMUL.FTZ R14, R17, UR6 ;  /* 0x00000006110e7c20 */ /* 0x000fe20008410000 */
[----:B------:R-:W-:Y:S01]  /*2810*/  FMUL.FTZ R15, R7, UR6 ;  /* 0x00000006070f7c20 */ /* 0x000fe20008410000 */
[----:B------:R-:W-:Y:S01]  /*2820*/  FADD.FTZ R11, R11, UR8 ;  /* 0x000000080b0b7e21 */ /* 0x000fe20008010000 */
[----:B------:R-:W-:Y:S01]  /*2830*/  FMUL.FTZ R10, R13, R10 ;  /* 0x0000000a0d0a7220 */ /* 0x000fe20000410000 */
[----:B------:R-:W-:Y:S01]  /*2840*/  FMUL.FTZ R9, R14, R9 ;  /* 0x000000090e097220 */ /* 0x000fe20000410000 */
[----:B------:R-:W-:Y:S01]  /*2850*/  FMUL.FTZ R12, R15, R12 ;  /* 0x0000000c0f0c7220 */ /* 0x000fe20000410000 */
[----:B------:R-:W-:-:S02]  /*2860*/  HADD2.F32 R13, -RZ, R6.H0_H0 ;  /* 0x20000006ff0d7230 */ /* 0x000fc40000004100 */
[----:B------:R-:W-:Y:S01]  /*2870*/  @P3 FMUL.FTZ R9, R17, UR9 ;  /* 0x0000000911093c20 */ /* 0x000fe20008410000 */
[----:B------:R-:W-:Y:S02]  /*2880*/  HADD2.F32 R6, -RZ, R6.H1_H1 ;  /* 0x30000006ff067230 */ /* 0x000fe40000004100 */
[----:B------:R-:W-:Y:S01]  /*2890*/  FMUL.FTZ R18, R16, UR6 ;  /* 0x0000000610127c20 */ /* 0x000fe20008410000 */
[--C-:B------:R-:W-:Y:S01]  /*28a0*/  HADD2.F32 R14, -RZ, R5.reuse.H0_H0 ;  /* 0x20000005ff0e7230 */ /* 0x100fe20000004100 */
[----:B------:R-:W-:Y:S01]  /*28b0*/  FSETP.GTU.FTZ.AND P3, PT, R13, RZ, PT ;  /* 0x000000ff0d00720b */ /* 0x000fe20003f7c000 */
[----:B------:R-:W-:Y:S01]  /*28c0*/  HADD2.F32 R15, -RZ, R5.H1_H1 ;  /* 0x30000005ff0f7230 */ /* 0x000fe20000004100 */
[----:B------:R-:W-:Y:S01]  /*28d0*/  FSETP.GTU.FTZ.AND P4, PT, R6, RZ, PT ;  /* 0x000000ff0600720b */ /* 0x000fe20003f9c000 */
[--C-:B------:R-:W-:Y:S01]  /*28e0*/  HADD2.F32 R17, -RZ, R3.reuse.H0_H0 ;  /* 0x20000003ff117230 */ /* 0x100fe20000004100 */
[----:B------:R-:W-:Y:S01]  /*28f0*/  FSETP.GTU.FTZ.AND P5, PT, R14, RZ, PT ;  /* 0x000000ff0e00720b */ /* 0x000fe20003fbc000 */
[----:B------:R-:W-:Y:S01]  /*2900*/  HADD2.F32 R3, -RZ, R3.H1_H1 ;  /* 0x30000003ff037230 */ /* 0x000fe20000004100 */
[----:B------:R-:W-:Y:S01]  /*2910*/  FSETP.GTU.FTZ.AND P6, PT, R15, RZ, PT ;  /* 0x000000ff0f00720b */ /* 0x000fe20003fdc000 */
[----:B------:R-:W-:-:S02]  /*2920*/  HADD2.F32 R2, -RZ, R2.H1_H1 ;  /* 0x30000002ff027230 */ /* 0x000fc40000004100 */
[----:B------:R-:W-:Y:S01]  /*2930*/  FADD.FTZ R5, R13, UR8 ;  /* 0x000000080d057e21 */ /* 0x000fe20008010000 */
[----:B------:R-:W-:Y:S01]  /*2940*/  FADD.FTZ R13, R6, UR8 ;  /* 0x00000008060d7e21 */ /* 0x000fe20008010000 */
[----:B------:R-:W-:Y:S01]  /*2950*/  FMUL.FTZ R11, R18, R11 ;  /* 0x0000000b120b7220 */ /* 0x000fe20000410000 */
[----:B------:R-:W-:Y:S01]  /*2960*/  FMUL.FTZ R6, R17, UR6 ;  /* 0x0000000611067c20 */ /* 0x000fe20008410000 */
[----:B------:R-:W-:Y:S01]  /*2970*/  FADD.FTZ R14, R14, UR8 ;  /* 0x000000080e0e7e21 */ /* 0x000fe20008010000 */
        /* <DEDUP_REMOVED lines=15> */
[----:B------:R-:W-:-:S02]  /*2a70*/  F2FP.F16.F32.PACK_AB R8, RZ, R9 ;  /* 0x00000009ff08723e */ /* 0x000fc400000000ff */
[----:B------:R-:W-:Y:S02]  /*2a80*/  F2FP.F16.F32.PACK_AB R10, RZ, R10 ;  /* 0x0000000aff0a723e */ /* 0x000fe400000000ff */
[----:B------:R-:W-:Y:S02]  /*2a90*/  F2FP.F16.F32.PACK_AB R9, RZ, R11 ;  /* 0x0000000bff09723e */ /* 0x000fe400000000ff */
[----:B------:R-:W-:Y:S02]  /*2aa0*/  F2FP.F16.F32.PACK_AB R7, RZ, R12 ;  /* 0x0000000cff07723e */ /* 0x000fe400000000ff */
[----:B------:R-:W-:Y:S02]  /*2ab0*/  F2FP.F16.F32.PACK_AB R6, RZ, R6 ;  /* 0x00000006ff06723e */ /* 0x000fe400000000ff */
[----:B------:R-:W-:Y:S02]  /*2ac0*/  F2FP.F16.F32.PACK_AB R3, RZ, R13 ;  /* 0x0000000dff03723e */ /* 0x000fe400000000ff */
[----:B------:R-:W-:-:S02]  /*2ad0*/  F2FP.F16.F32.PACK_AB R5, RZ, R5 ;  /* 0x00000005ff05723e */ /* 0x000fc400000000ff */
[----:B------:R-:W-:-:S07]  /*2ae0*/  F2FP.F16.F32.PACK_AB R2, RZ, R15 ;  /* 0x0000000fff02723e */ /* 0x000fce00000000ff */
.L_x_2150:
[----:B------:R-:W-:Y:S05]  /*2af0*/  BSYNC.RECONVERGENT B0 ;  /* 0x0000000000007941 */ /* 0x000fea0003800200 */
.L_x_2126:
        /* <DEDUP_REMOVED lines=12> */
.L_x_2151:
        /* <DEDUP_REMOVED lines=12> */
.L_x_7348:


//--------------------- .text._ZN2at6native29vectorized_elementwise_kernelILi4EZZZNS0_60_GLOBAL__N__171e0b9f_22_ActivationEluKernel_cu_1520ed90_290019elu_backward_kernelERNS_18TensorIteratorBaseERKN3c106ScalarES8_S8_bENKUlvE_clEvENKUlvE1_clEvEUlNS5_4HalfESB_E_St5arrayIPcLm3EEEEviT0_T1_ --------------------------
	.section	.text._ZN2at6native29vectorized_elementwise_kernelILi4EZZZNS0_60_GLOBAL__N__171e0b9f_22_ActivationEluKernel_cu_1520ed90_290019elu_backward_kernelERNS_18TensorIteratorBaseERKN3c106ScalarES8_S8_bENKUlvE_clEvENKUlvE1_clEvEUlNS5_4HalfESB_E_St5arrayIPcLm3EEEEviT0_T1_,"ax",@progbits
	.align	128
        .global         _ZN2at6native29vectorized_elementwise_kernelILi4EZZZNS0_60_GLOBAL__N__171e0b9f_22_ActivationEluKernel_cu_1520ed90_290019elu_backward_kernelERNS_18TensorIteratorBaseERKN3c106ScalarES8_S8_bENKUlvE_clEvENKUlvE1_clEvEUlNS5_4HalfESB_E_St5arrayIPcLm3EEEEviT0_T1_
        .type           _ZN2at6native29vectorized_elementwise_kernelILi4EZZZNS0_60_GLOBAL__N__171e0b9f_22_ActivationEluKernel_cu_1520ed90_290019elu_backward_kernelERNS_18TensorIteratorBaseERKN3c106ScalarES8_S8_bENKUlvE_clEvENKUlvE1_clEvEUlNS5_4HalfESB_E_St5arrayIPcLm3EEEEviT0_T1_,@function
        .size           _ZN2at6native29vectorized_elementwise_kernelILi4EZZZNS0_60_GLOBAL__N__171e0b9f_22_ActivationEluKernel_cu_1520ed90_290019elu_backward_kernelERNS_18TensorIteratorBaseERKN3c106ScalarES8_S8_bENKUlvE_clEvENKUlvE1_clEvEUlNS5_4HalfESB_E_St5arrayIPcLm3EEEEviT0_T1_,(.L_x_7349 - _ZN2at6native29vectorized_elementwise_kernelILi4EZZZNS0_60_GLOBAL__N__171e0b9f_22_ActivationEluKernel_cu_1520ed90_290019elu_backward_kernelERNS_18TensorIteratorBaseERKN3c106ScalarES8_S8_bENKUlvE_clEvENKUlvE1_clEvEUlNS5_4HalfESB_E_St5arrayIPcLm3EEEEviT0_T1_)
        .other          _ZN2at6native29vectorized_elementwise_kernelILi4EZZZNS0_60_GLOBAL__N__171e0b9f_22_ActivationEluKernel_cu_1520ed90_290019elu_backward_kernelERNS_18TensorIteratorBaseERKN3c106ScalarES8_S8_bENKUlvE_clEvENKUlvE1_clEvEUlNS5_4HalfESB_E_St5arrayIPcLm3EEEEviT0_T1_,@"STO_CUDA_ENTRY STV_DEFAULT"
_ZN2at6native29vectorized_elementwise_kernelILi4EZZZNS0_60_GLOBAL__N__171e0b9f_22_ActivationEluKernel_cu_1520ed90_290019elu_backward_kernelERNS_18TensorIteratorBaseERKN3c106ScalarES8_S8_bENKUlvE_clEvENKUlvE1_clEvEUlNS5_4HalfESB_E_St5arrayIPcLm3EEEEviT0_T1_:
.text._ZN2at6native29vectorized_elementwise_kernelILi4EZZZNS0_60_GLOBAL__N__171e0b9f_22_ActivationEluKernel_cu_1520ed90_290019elu_backward_kernelERNS_18TensorIteratorBaseERKN3c106ScalarES8_S8_bENKUlvE_clEvENKUlvE1_clEvEUlNS5_4HalfESB_E_St5arrayIPcLm3EEEEviT0_T1_:
        /* <DEDUP_REMOVED lines=118> */
.L_x_2158:
[----:B------:R-:W0:Y:S02]  /*0760*/  LDCU UR6, c[0x0][0x38c] ;  /* 0x00007180ff0677ac */ /* 0x000e240008000800 */
[----:B0-----:R-:W-:-:S07]  /*0770*/  FMUL.FTZ R12, R12, UR6 ;  /* 0x000000060c0c7c20 */ /* 0x001fce0008410000 */
.L_x_2159:
[----:B------:R-:W-:Y:S05]  /*0780*/  BSYNC.RECONVERGENT B2 ;  /* 0x0000000000027941 */ /* 0x000fea0003800200 */
.L_x_2157:
[----:B------:R-:W-:-:S07]  /*0790*/  F2FP.F16.F32.PACK_AB R12, RZ, R12 ;  /* 0x0000000cff0c723e */ /* 0x000fce00000000ff */
.L_x_2156:
[----:B------:R-:W-:Y:S05]  /*07a0*/  BSYNC.RECONVERGENT B1 ;  /* 0x0000000000017941 */ /* 0x000fea0003800200 */
.L_x_2155:
        /* <DEDUP_REMOVED lines=18> */
.L_x_2163:
[----:B------:R-:W0:Y:S02]  /*08d0*/  LDCU UR6, c[0x0][0x38c] ;  /* 0x00007180ff0677ac */ /* 0x000e240008000800 */
[----:B0-----:R-:W-:-:S07]  /*08e0*/  FMUL.FTZ R7, R13, UR6 ;  /* 0x000000060d077c20 */ /* 0x001fce0008410000 */
.L_x_2164:
[----:B------:R-:W-:Y:S05]  /*08f0*/  BSYNC.RECONVERGENT B2 ;  /* 0x0000000000027941 */ /* 0x000fea0003800200 */
.L_x_2162:
[----:B------:R-:W-:-:S07]  /*0900*/  F2FP.F16.F32.PACK_AB R7, RZ, R7 ;  /* 0x00000007ff07723e */ /* 0x000fce00000000ff */
.L_x_2161:
[----:B------:R-:W-:Y:S05]  /*0910*/  BSYNC.RECONVERGENT B1 ;  /* 0x0000000000017941 */ /* 0x000fea0003800200 */
.L_x_2160:
        /* <DEDUP_REMOVED lines=18> */
.L_x_2168:
[----:B------:R-:W0:Y:S02]  /*0a40*/  LDCU UR6, c[0x0][0x38c] ;  /* 0x00007180ff0677ac */ /* 0x000e240008000800 */
[----:B0-----:R-:W-:-:S07]  /*0a50*/  FMUL.FTZ R9, R11, UR6 ;  /* 0x000000060b097c20 */ /* 0x001fce0008410000 */
.L_x_2169:
[----:B------:R-:W-:Y:S05]  /*0a60*/  BSYNC.RECONVERGENT B2 ;  /* 0x0000000000027941 */ /* 0x000fea0003800200 */
.L_x_2167:
[----:B------:R-:W-:-:S07]  /*0a70*/  F2FP.F16.F32.PACK_AB R9, RZ, R9 ;  /* 0x00000009ff09723e */ /* 0x000fce00000000ff */
.L_x_2166:
[----:B------:R-:W-:Y:S05]  /*0a80*/  BSYNC.RECONVERGENT B1 ;  /* 0x0000000000017941 */ /* 0x000fea0003800200 */
.L_x_2165:
        /* <DEDUP_REMOVED lines=18> */
.L_x_2173:
[----:B------:R-:W0:Y:S02]  /*0bb0*/  LDCU UR6, c[0x0][0x38c] ;  /* 0x00007180ff0677ac */ /* 0x000e240008000800 */
[----:B0-----:R-:W-:-:S07]  /*0bc0*/  FMUL.FTZ R10, R21, UR6 ;  /* 0x00000006150a7c20 */ /* 0x001fce0008410000 */
.L_x_2174:
[----:B------:R-:W-:Y:S05]  /*0bd0*/  BSYNC.RECONVERGENT B2 ;  /* 0x0000000000027941 */ /* 0x000fea0003800200 */
.L_x_2172:
[----:B------:R-:W-:-:S07]  /*0be0*/  F2FP.F16.F32.PACK_AB R10, RZ, R10 ;  /* 0x0000000aff0a723e */ /* 0x000fce00000000ff */
.L_x_2171:
[----:B------:R-:W-:Y:S05]  /*0bf0*/  BSYNC.RECONVERGENT B1 ;  /* 0x0000000000017941 */ /* 0x000fea0003800200 */
.L_x_2170:
        /* <DEDUP_REMOVED lines=18> */
.L_x_2178:
[----:B------:R-:W0:Y:S02]  /*0d20*/  LDCU UR6, c[0x0][0x38c] ;  /* 0x00007180ff0677ac */ /* 0x000e240008000800 */
[----:B0-----:R-:W-:-:S07]  /*0d30*/  FMUL.FTZ R0, R23, UR6 ;  /* 0x0000000617007c20 */ /* 0x001fce0008410000 */
.L_x_2179:
[----:B------:R-:W-:Y:S05]  /*0d40*/  BSYNC.RECONVERGENT B2 ;  /* 0x0000000000027941 */ /* 0x000fea0003800200 */
.L_x_2177:
[----:B------:R-:W-:-:S07]  /*0d50*/  F2FP.F16.F32.PACK_AB R0, RZ, R0 ;  /* 0x00000000ff00723e */ /* 0x000fce00000000ff */
.L_x_2176:
[----:B------:R-:W-:Y:S05]  /*0d60*/  BSYNC.RECONVERGENT B1 ;  /* 0x0000000000017941 */ /* 0x000fea0003800200 */
.L_x_2175:
        /* <DEDUP_REMOVED lines=18> */
.L_x_2183:
[----:B------:R-:W0:Y:S02]  /*0e90*/  LDCU UR6, c[0x0][0x38c] ;  /* 0x00007180ff0677ac */ /* 0x000e240008000800 */
[----:B0-----:R-:W-:-:S07]  /*0ea0*/  FMUL.FTZ R2, R11, UR6 ;  /* 0x000000060b027c20 */ /* 0x001fce0008410000 */
.L_x_2184:
[----:B------:R-:W-:Y:S05]  /*0eb0*/  BSYNC.RECONVERGENT B2 ;  /* 0x0000000000027941 */ /* 0x000fea0003800200 */
.L_x_2182:
[----:B------:R-:W-:-:S07]  /*0ec0*/  F2FP.F16.F32.PACK_AB R2, RZ, R2 ;  /* 0x00000002ff02723e */ /* 0x000fce00000000ff */
.L_x_2181:
[----:B------:R-:W-:Y:S05]  /*0ed0*/  BSYNC.RECONVERGENT B1 ;  /* 0x0000000000017941 */ /* 0x000fea0003800200 */
.L_x_2180:
        /* <DEDUP_REMOVED lines=18> */
.L_x_2188:
[----:B------:R-:W0:Y:S02]  /*1000*/  LDCU UR6, c[0x0][0x38c] ;  /* 0x00007180ff0677ac */ /* 0x000e240008000800 */
[----:B0-----:R-:W-:-:S07]  /*1010*/  FMUL.FTZ R3, R26, UR6 ;  /* 0x000000061a037c20 */ /* 0x001fce0008410000 */
.L_x_2189:
[----:B------:R-:W-:Y:S05]  /*1020*/  BSYNC.RECONVERGENT B2 ;  /* 0x0000000000027941 */ /* 0x000fea0003800200 */
.L_x_2187:
[----:B------:R-:W-:-:S07]  /*1030*/  F2FP.F16.F32.PACK_AB R3, RZ, R3 ;  /* 0x00000003ff03723e */ /* 0x000fce00000000ff */
.L_x_2186:
[----:B------:R-:W-:Y:S05]  /*1040*/  BSYNC.RECONVERGENT B1 ;  /* 0x0000000000017941 */ /* 0x000fea0003800200 */
.L_x_2185:
        /* <DEDUP_REMOVED lines=17> */
.L_x_2191:
[----:B------:R-:W0:Y:S02]  /*1160*/  LDCU UR6, c[0x0][0x38c] ;  /* 0x00007180ff0677ac */ /* 0x000e240008000800 */
[----:B0-----:R-:W-:-:S05]  /*1170*/  FMUL.FTZ R11, R25, UR6 ;  /* 0x00000006190b7c20 */ /* 0x001fca0008410000 */
[----:B------:R-:W-:Y:S01]  /*1180*/  F2FP.F16.F32.PACK_AB R11, RZ, R11 ;  /* 0x0000000bff0b723e */ /* 0x000fe200000000ff */
[----:B------:R-:W-:Y:S06]  /*1190*/  BRA `(.L_x_2190) ;  /* 0x0000000400d47947 */ /* 0x000fec0003800000 */
.L_x_2154:
        /* <DEDUP_REMOVED lines=17> */
.L_x_2193:
[----:B------:R-:W-:Y:S05]  /*12b0*/  BSYNC.RECONVERGENT B1 ;  /* 0x0000000000017941 */ /* 0x000fea0003800200 */
.L_x_2192:
        /* <DEDUP_REMOVED lines=21> */
.L_x_2195:
[----:B------:R-:W-:Y:S05]  /*1410*/  BSYNC.RECONVERGENT B1 ;  /* 0x0000000000017941 */ /* 0x000fea0003800200 */
.L_x_2194:
        /* <DEDUP_REMOVED lines=13> */
.L_x_2197:
[----:B------:R-:W-:Y:S05]  /*14f0*/  BSYNC.RECONVERGENT B1 ;  /* 0x0000000000017941 */ /* 0x000fea0003800200 */
.L_x_2196:
        /* <DEDUP_REMOVED lines=12> */
.L_x_2199:
[----:B------:R-:W-:Y:S05]  /*15c0*/  BSYNC.RECONVERGENT B1 ;  /* 0x0000000000017941 */ /* 0x000fea0003800200 */
.L_x_2198:
        /* <DEDUP_REMOVED lines=12> */
.L_x_2201:
[----:B------:R-:W-:Y:S05]  /*1690*/  BSYNC.RECONVERGENT B1 ;  /* 0x0000000000017941 */ /* 0x000fea0003800200 */
.L_x_2200:
        /* <DEDUP_REMOVED lines=12> */
.L_x_2203:
[----:B------:R-:W-:Y:S05]  /*1760*/  BSYNC.RECONVERGENT B1 ;  /* 0x0000000000017941 */ /* 0x000fea0003800200 */
.L_x_2202:
        /* <DEDUP_REMOVED lines=12> */
.L_x_2205:
[----:B------:R-:W-:Y:S05]  /*1830*/  BSYNC.RECONVERGENT B1 ;  /* 0x0000000000017941 */ /* 0x000fea0003800200 */
.L_x_2204:
        /* <DEDUP_REMOVED lines=11> */
.L_x_2190:
[----:B------:R-:W-:Y:S05]  /*18f0*/  BSYNC.RECONVERGENT B0 ;  /* 0x0000000000007941 */ /* 0x000fea0003800200 */
.L_x_2153:
        /* <DEDUP_REMOVED lines=21> */
.L_x_2208:
[----:B------:R-:W-:-:S13]  /*1a50*/  ISETP.GE.U32.AND P0, PT, R6, R5, PT ;  /* 0x000000050600720c */ /* 0x000fda0003f06070 */
[----:B------:R-:W-:Y:S05]  /*1a60*/  @P0 BRA `(.L_x_2210) ;  /* 0x0000000000300947 */ /* 0x000fea0003800000 */
[----:B0-----:R-:W0:Y:S01]  /*1a70*/  LDC.64 R8, c[0x0][0x3a0] ;  /* 0x0000e800ff087b82 */ /* 0x001e220000000a00 */
[----:B------:R-:W-:Y:S02]  /*1a80*/  IADD3 R7, PT, PT, R4, R6, RZ ;  /* 0x0000000604077210 */ /* 0x000fe40007ffe0ff */
[----:B------:R-:W-:-:S03]  /*1a90*/  IADD3 R6, PT, PT, R6, 0x80, RZ ;  /* 0x0000008006067810 */ /* 0x000fc60007ffe0ff */
[----:B0-----:R-:W-:-:S05]  /*1aa0*/  IMAD.WIDE.U32 R8, R7, 0x2, R8 ;  /* 0x0000000207087825 */ /* 0x001fca00078e0008 */
[----:B------:R1:W-:Y:S02]  /*1ab0*/  STG.E.U16 desc[UR4][R8.64], R10 ;  /* 0x0000000a08007986 */ /* 0x0003e4000c101504 */
.L_x_2209:
[----:B------:R-:W-:-:S13]  /*1ac0*/  ISETP.GE.U32.AND P0, PT, R6, R5, PT ;  /* 0x000000050600720c */ /* 0x000fda0003f06070 */
[----:B------:R-:W-:Y:S05]  /*1ad0*/  @P0 BRA `(.L_x_2211) ;  /* 0x0000000000340947 */ /* 0x000fea0003800000 */
[----:B-1----:R-:W1:Y:S01]  /*1ae0*/  LDC.64 R8, c[0x0][0x3a0] ;  /* 0x0000e800ff087b82 */ /* 0x002e620000000a00 */
[----:B0-----:R-:W-:Y:S02]  /*1af0*/  IADD3 R7, PT, PT, R4, R6, RZ ;  /* 0x0000000604077210 */ /* 0x001fe40007ffe0ff */
[----:B------:R-:W-:-:S03]  /*1b00*/  IADD3 R6, PT, PT, R6, 0x80, RZ ;  /* 0x0000008006067810 */ /* 0x000fc60007ffe0ff */
[----:B-1----:R-:W-:-:S05]  /*1b10*/  IMAD.WIDE.U32 R8, R7, 0x2, R8 ;  /* 0x0000000207087825 */ /* 0x002fca00078e0008 */
[----:B------:R1:W-:Y:S02]  /*1b20*/  STG.E.U16 desc[UR4][R8.64], R0 ;  /* 0x0000000008007986 */ /* 0x0003e4000c101504 */
.L_x_2210:
        /* <DEDUP_REMOVED lines=8> */
.L_x_2211:
[----:B------:R-:W-:Y:S05]  /*1bb0*/  BSYNC.RELIABLE B1 ;  /* 0x0000000000017941 */ /* 0x000fea0003800100 */
.L_x_2207:
[----:B------:R-:W-:-:S13]  /*1bc0*/  ISETP.GE.U32.AND P0, PT, R6, R5, PT ;  /* 0x000000050600720c */ /* 0x000fda0003f06070 */
[----:B-12---:R-:W1:Y:S01]  /*1bd0*/  @!P0 LDC.64 R8, c[0x0][0x3a0] ;  /* 0x0000e800ff088b82 */ /* 0x006e620000000a00 */
[----:B0-----:R-:W-:Y:S02]  /*1be0*/  @!P0 IADD3 R7, PT, PT, R4, R6, RZ ;  /* 0x0000000604078210 */ /* 0x001fe40007ffe0ff */
[----:B------:R-:W-:-:S03]  /*1bf0*/  @!P0 IADD3 R6, PT, PT, R6, 0x80, RZ ;  /* 0x0000008006068810 */ /* 0x000fc60007ffe0ff */
[----:B-1----:R-:W-:-:S05]  /*1c00*/  @!P0 IMAD.WIDE.U32 R8, R7, 0x2, R8 ;  /* 0x0000000207088825 */ /* 0x002fca00078e0008 */
[----:B------:R2:W-:Y:S02]  /*1c10*/  @!P0 STG.E.U16 desc[UR4][R8.64], R3 ;  /* 0x0000000308008986 */ /* 0x0005e4000c101504 */
.L_x_2212:
[----:B------:R-:W-:Y:S05]  /*1c20*/  BSYNC.RECONVERGENT B0 ;  /* 0x0000000000007941 */ /* 0x000fea0003800200 */
.L_x_2206:
        /* <DEDUP_REMOVED lines=8> */
.L_x_2152:
[----:B------:R-:W0:Y:S01]  /*1cb0*/  S2R R0, SR_TID.X ;  /* 0x0000000000007919 */ /* 0x000e220000002100 */
[----:B------:R-:W1:Y:S08]  /*1cc0*/  LDC.64 R2, c[0x0][0x3a8] ;  /* 0x0000ea00ff027b82 */ /* 0x000e700000000a00 */
[----:B------:R-:W2:Y:S01]  /*1cd0*/  LDC.64 R6, c[0x0][0x3b0] ;  /* 0x0000ec00ff067b82 */ /* 0x000ea20000000a00 */
[----:B-1----:R-:W-:-:S04]  /*1ce0*/  IMAD.WIDE.U32 R2, R4, 0x2, R2 ;  /* 0x0000000204027825 */ /* 0x002fc800078e0002 */
[----:B0-----:R-:W-:-:S04]  /*1cf0*/  IMAD.WIDE.U32 R12, R0, 0x8, R2 ;  /* 0x00000008000c7825 */ /* 0x001fc800078e0002 */
[----:B--2---:R-:W-:Y:S01]  /*1d00*/  IMAD.WIDE.U32 R6, R4, 0x2, R6 ;  /* 0x0000000204067825 */ /* 0x004fe200078e0006 */
[----:B------:R0:W5:Y:S03]  /*1d10*/  LDG.E.64 R8, desc[UR4][R12.64] ;  /* 0x000000040c087981 */ /* 0x000166000c1e1b00 */
[----:B------:R-:W-:Y:S02]  /*1d20*/  IMAD.WIDE.U32 R14, R0, 0x8, R6 ;  /* 0x00000008000e7825 */ /* 0x000fe400078e0006 */
[----:B------:R0:W5:Y:S04]  /*1d30*/  LDG.E.64 R6, desc[UR4][R12.64+0x400] ;  /* 0x000400040c067981 */ /* 0x000168000c1e1b00 */
[----:B------:R0:W5:Y:S04]  /*1d40*/  LDG.E.64 R10, desc[UR4][R14.64] ;  /* 0x000000040e0a7981 */ /* 0x000168000c1e1b00 */
[----:B------:R0:W5:Y:S01]  /*1d50*/  LDG.E.64 R2, desc[UR4][R14.64+0x400] ;  /* 0x000400040e027981 */ /* 0x000162000c1e1b00 */
        /* <DEDUP_REMOVED lines=17> */
.L_x_2216:
[----:B------:R-:W0:Y:S02]  /*1e70*/  LDCU UR6, c[0x0][0x38c] ;  /* 0x00007180ff0677ac */ /* 0x000e240008000800 */
[----:B0-----:R-:W-:-:S07]  /*1e80*/  FMUL.FTZ R5, R5, UR6 ;  /* 0x0000000605057c20 */ /* 0x001fce0008410000 */
.L_x_2217:
[----:B------:R-:W-:Y:S05]  /*1e90*/  BSYNC.RECONVERGENT B1 ;  /* 0x0000000000017941 */ /* 0x000fea0003800200 */
.L_x_2215:
        /* <DEDUP_REMOVED lines=15> */
.L_x_2219:
[----:B------:R-:W0:Y:S02]  /*1f90*/  LDCU UR6, c[0x0][0x38c] ;  /* 0x00007180ff0677ac */ /* 0x000e240008000800 */
[----:B0-----:R-:W-:-:S07]  /*1fa0*/  FMUL.FTZ R8, R8, UR6 ;  /* 0x0000000608087c20 */ /* 0x001fce0008410000 */
.L_x_2220:
[----:B------:R-:W-:Y:S05]  /*1fb0*/  BSYNC.RECONVERGENT B1 ;  /* 0x0000000000017941 */ /* 0x000fea0003800200 */
.L_x_2218:
        /* <DEDUP_REMOVED lines=15> */
.L_x_2222:
[----:B------:R-:W0:Y:S02]  /*20b0*/  LDCU UR6, c[0x0][0x38c] ;  /* 0x00007180ff0677ac */ /* 0x000e240008000800 */
[----:B0-----:R-:W-:-:S07]  /*20c0*/  FMUL.FTZ R10, R10, UR6 ;  /* 0x000000060a0a7c20 */ /* 0x001fce0008410000 */
.L_x_2223:
[----:B------:R-:W-:Y:S05]  /*20d0*/  BSYNC.RECONVERGENT B1 ;  /* 0x0000000000017941 */ /* 0x000fea0003800200 */
.L_x_2221:
[----:B------:R-:W-:Y:S01]  /*20e0*/  HADD2.F32 R12, -RZ, R11.H1_H1 ;  /* 0x3000000bff0c7230 */ /* 0x000fe20000004100 */
[----:B------:R-:W-:Y:S01]  /*20f0*/  BSSY.RECONVERGENT B1, `(.L_x_2224) ;  /* 0x0000010000017945 */ /* 0x000fe20003800200 */
[----:B------:R-:W-:Y:S01]  /*2100*/  HADD2.F32 R11, -RZ, R9.H1_H1 ;  /* 0x30000009ff0b7230 */ /* 0x000fe20000004100 */
[----:B------:R-:W-:Y:S02]  /*2110*/  F2FP.F16.F32.PACK_AB R9, RZ, R10 ;  /* 0x0000000aff09723e */ /* 0x000fe400000000ff */
        /* <DEDUP_REMOVED lines=11> */
.L_x_2225:
[----:B------:R-:W0:Y:S02]  /*21d0*/  LDCU UR6, c[0x0][0x38c] ;  /* 0x00007180ff0677ac */ /* 0x000e240008000800 */
[----:B0-----:R-:W-:-:S07]  /*21e0*/  FMUL.FTZ R10, R11, UR6 ;  /* 0x000000060b0a7c20 */ /* 0x001fce0008410000 */
.L_x_2226:
[----:B------:R-:W-:Y:S05]  /*21f0*/  BSYNC.RECONVERGENT B1 ;  /* 0x0000000000017941 */ /* 0x000fea0003800200 */
.L_x_2224:
        /* <DEDUP_REMOVED lines=15> */
.L_x_2228:
[----:B------:R-:W0:Y:S02]  /*22f0*/  LDCU UR6, c[0x0][0x38c] ;  /* 0x00007180ff0677ac */ /* 0x000e240008000800 */
[----:B0-----:R-:W-:-:S07]  /*2300*/  FMUL.FTZ R11, R11, UR6 ;  /* 0x000000060b0b7c20 */ /* 0x001fce0008410000 */
.L_x_2229:
[----:B------:R-:W-:Y:S05]  /*2310*/  BSYNC.RECONVERGENT B1 ;  /* 0x0000000000017941 */ /* 0x000fea0003800200 */
.L_x_2227:
        /* <DEDUP_REMOVED lines=15> */
.L_x_2231:
[----:B------:R-:W0:Y:S02]  /*2410*/  LDCU UR6, c[0x0][0x38c] ;  /* 0x00007180ff0677ac */ /* 0x000e240008000800 */
[----:B0-----:R-:W-:-:S07]  /*2420*/  FMUL.FTZ R6, R6, UR6 ;  /* 0x0000000606067c20 */ /* 0x001fce0008410000 */
.L_x_2232:
[----:B------:R-:W-:Y:S05]  /*2430*/  BSYNC.RECONVERGENT B1 ;  /* 0x0000000000017941 */ /* 0x000fea0003800200 */
.L_x_2230:
        /* <DEDUP_REMOVED lines=15> */
.L_x_2234:
[----:B------:R-:W0:Y:S02]  /*2530*/  LDCU UR6, c[0x0][0x38c] ;  /* 0x00007180ff0677ac */ /* 0x000e240008000800 */
[----:B0-----:R-:W-:-:S07]  /*2540*/  FMUL.FTZ R11, R11, UR6 ;  /* 0x000000060b0b7c20 */ /* 0x001fce0008410000 */
.L_x_2235:
[----:B------:R-:W-:Y:S05]  /*2550*/  BSYNC.RECONVERGENT B1 ;  /* 0x0000000000017941 */ /* 0x000fea0003800200 */
.L_x_2233:
        /* <DEDUP_REMOVED lines=15> */
.L_x_2236:
[----:B------:R-:W0:Y:S02]  /*2650*/  LDCU UR6, c[0x0][0x38c] ;  /* 0x00007180ff0677ac */ /* 0x000e240008000800 */
[----:B0-----:R-:W-:-:S05]  /*2660*/  FMUL.FTZ R7, R7, UR6 ;  /* 0x0000000607077c20 */ /* 0x001fca0008410000 */
[----:B------:R-:W-:Y:S01]  /*2670*/  F2FP.F16.F32.PACK_AB R7, RZ, R7 ;  /* 0x00000007ff07723e */ /* 0x000fe200000000ff */
[----:B------:R-:W-:Y:S06]  /*2680*/  BRA `(.L_x_2237) ;  /* 0x0000000400087947 */ /* 0x000fec0003800000 */
.L_x_2214:
[----:B------:R-:W0:Y:S01]  /*2690*/  LDCU.64 UR8, c[0x0][0x388] ;  /* 0x00007100ff0877ac */ /* 0x000e220008000a00 */
[----:B-----5:R-:W-:Y:S02]  /*26a0*/  HADD2.F32 R5, -RZ, R10.H0_H0 ;  /* 0x2000000aff057230 */ /* 0x020fe40000004100 */
[--C-:B------:R-:W-:Y:S01]  /*26b0*/  HADD2.F32 R12, -RZ, R11.reuse.H0_H0 ;  /* 0x2000000bff0c7230 */ /* 0x100fe20000004100 */
[----:B------:R-:W1:Y:S01]  /*26c0*/  LDCU UR6, c[0x0][0x390] ;  /* 0x00007200ff0677ac */ /* 0x000e620008000800 */
[----:B------:R-:W-:Y:S01]  /*26d0*/  HADD2.F32 R17, -RZ, R8.H0_H0 ;  /* 0x20000008ff117230 */ /* 0x000fe20000004100 */
[----:B------:R-:W-:Y:S01]  /*26e0*/  FSETP.GTU.FTZ.AND P3, PT, R5, RZ, PT ;  /* 0x000000ff0500720b */ /* 0x000fe20003f7c000 */
[----:B------:R-:W-:Y:S01]  /*26f0*/  HADD2.F32 R10, -RZ, R10.H1_H1 ;  /* 0x3000000aff0a7230 */ /* 0x000fe20000004100 */
[----:B------:R-:W-:Y:S01]  /*2700*/  FSETP.GTU.FTZ.AND P1, PT, R12, RZ, PT ;  /* 0x000000ff0c00720b */ /* 0x000fe20003f3c000 */
[----:B------:R-:W-:Y:S02]  /*2710*/  HADD2.F32 R13, -RZ, R11.H1_H1 ;  /* 0x3000000bff0d7230 */ /* 0x000fe40000004100 */
[----:B------:R-:W-:Y:S01]  /*2720*/  HADD2.F32 R8, -RZ, R8.H1_H1 ;  /* 0x30000008ff087230 */ /* 0x000fe20000004100 */
[----:B------:R-:W-:Y:S01]  /*2730*/  FSETP.GTU.FTZ.AND P2, PT, R10, RZ, PT ;  /* 0x000000ff0a00720b */ /* 0x000fe20003f5c000 */
[--C-:B------:R-:W-:Y:S01]  /*2740*/  HADD2.F32 R15, -RZ, R9.reuse.H0_H0 ;  /* 0x20000009ff0f7230 */ /* 0x100fe20000004100 */
[----:B------:R-:W-:Y:S01]  /*2750*/  FSETP.GTU.FTZ.AND P0, PT, R13, RZ, PT ;  /* 0x000000ff0d00720b */ /* 0x000fe20003f1c000 */
[----:B------:R-:W-:-:S02]  /*2760*/  HADD2.F32 R9, -RZ, R9.H1_H1 ;  /* 0x30000009ff097230 */ /* 0x000fc40000004100 */
[----:B------:R-:W-:Y:S02]  /*2770*/  HADD2.F32 R18, -RZ, R6.H0_H0 ;  /* 0x20000006ff127230 */ /* 0x000fe40000004100 */
[----:B0-----:R-:W-:Y:S01]  /*2780*/  FADD.FTZ R11, R12, UR8 ;  /* 0x000000080c0b7e21 */ /* 0x001fe20008010000 */
[----:B------:R-:W-:Y:S01]  /*2790*/  FADD.FTZ R5, R5, UR8 ;  /* 0x0000000805057e21 */ /* 0x000fe20008010000 */
[----:B------:R-:W-:Y:S01]  /*27a0*/  FADD.FTZ R12, R13, UR8 ;  /* 0x000000080d0c7e21 */ /* 0x000fe20008010000 */
[----:B------:R-:W-:Y:S01]  /*27b0*/  FADD.FTZ R10, R10, UR8 ;  /* 0x000000080a0a7e21 */ /* 0x000fe20008010000 */
[----:B-1----:R-:W-:Y:S01]  /*27c0*/  FMUL.FTZ R14, R17, UR6 ;  /* 0x00000006110e7c20 */ /* 0x002fe20008410000 */
[----:B------:R-:W-:Y:S01]  /*27d0*/  FMUL.FTZ R13, R8, UR6 ;  /* 0x00000006080d7c20 */ /* 0x000fe20008410000 */
[----:B------:R-:W-:Y:S01]  /*27e0*/  FMUL.FTZ R16, R15, UR6 ;  /* 0x000000060f107c20 */ /* 0x000fe20008410000 */
[----:B------:R-:W-:Y:S01]  /*27f0*/  FMUL.FTZ R19, R9, UR6 ;  /* 0x0000000609137c20 */ /* 0x000fe20008410000 */
[----:B------:R-:W-:Y:S01]  /*2800*/  FMUL.FTZ R5, R14, R5 ;  /* 0x000000050e057220 */ /* 0x000fe20000410000 */
[----:B------:R-:W-:Y:S01]  /*2810*/  FMUL.FTZ R10, R13, R10 ;  /* 0x0000000a0d0a7220 */ /* 0x000fe20000410000 */
[----:B------:R-:W-:Y:S01]  /*2820*/  FMUL.FTZ R11, R16, R11 ;  /* 0x0000000b100b7220 */ /* 0x000fe20000410000 */
[----:B------:R-:W-:Y:S01]  /*2830*/  @P3 FMUL.FTZ R5, R17, UR9 ;  /* 0x0000000911053c20 */ /* 0x000fe20008410000 */
[----:B------:R-:W-:-:S02]  /*2840*/  HADD2.F32 R13, -RZ, R2.H0_H0 ;  /* 0x20000002ff0d7230 */ /* 0x000fc40000004100 */
[----:B------:R-:W-:Y:S01]  /*2850*/  FMUL.FTZ R12, R19, R12 ;  /* 0x0000000c130c7220 */ /* 0x000fe20000410000 */
[----:B------:R-:W-:Y:S02]  /*2860*/  HADD2.F32 R14, -RZ, R2.H1_H1 ;  /* 0x30000002ff0e7230 */ /* 0x000fe40000004100 */
[----:B------:R-:W-:Y:S01]  /*2870*/  @P2 FMUL.FTZ R10, R8, UR9 ;  /* 0x00000009080a2c20 */ /* 0x000fe20008410000 */
        /* <DEDUP_REMOVED lines=11> */
[----:B------:R-:W-:Y:S01]  /*2930*/  FADD.FTZ R13, R16, UR8 ;  /* 0x00000008100d7e21 */ /* 0x000fe20008010000 */
[----:B------:R-:W-:Y:S01]  /*2940*/  FADD.FTZ R14, R17, UR8 ;  /* 0x00000008110e7e21 */ /* 0x000fe20008010000 */
[----:B------:R-:W-:Y:S01]  /*2950*/  FMUL.FTZ R17, R18, UR6 ;  /* 0x0000000612117c20 */ /* 0x000fe20008410000 */
        /* <DEDUP_REMOVED lines=21> */
.L_x_2237:
[----:B------:R-:W-:Y:S05]  /*2ab0*/  BSYNC.RECONVERGENT B0 ;  /* 0x0000000000007941 */ /* 0x000fea0003800200 */
.L_x_2213:
        /* <DEDUP_REMOVED lines=10> */
.L_x_2238:
        /* <DEDUP_REMOVED lines=10> */
.L_x_7349:


//--------------------- .text._ZN2at6native29vectorized_elementwise_kernelILi8EZZZNS0_60_GLOBAL__N__171e0b9f_22_ActivationEluKernel_cu_1520ed90_290019elu_backward_kernelERNS_18TensorIteratorBaseERKN3c106ScalarES8_S8_bENKUlvE_clEvENKUlvE1_clEvEUlNS5_4HalfESB_E_St5arrayIPcLm3EEEEviT0_T1_ --------------------------
	.section	.text._ZN2at6native29vectorized_elementwise_kernelILi8EZZZNS0_60_GLOBAL__N__171e0b9f_22_ActivationEluKernel_cu_1520ed90_290019elu_backward_kernelERNS_18TensorIteratorBaseERKN3c106ScalarES8_S8_bENKUlvE_clEvENKUlvE1_clEvEUlNS5_4HalfESB_E_St5arrayIPcLm3EEEEviT0_T1_,"ax",@progbits
	.align	128
        .global         _ZN2at6native29vectorized_elementwise_kernelILi8EZZZNS0_60_GLOBAL__N__171e0b9f_22_ActivationEluKernel_cu_1520ed90_290019elu_backward_kernelERNS_18TensorIteratorBaseERKN3c106ScalarES8_S8_bENKUlvE_clEvENKUlvE1_clEvEUlNS5_4HalfESB_E_St5arrayIPcLm3EEEEviT0_T1_
        .type           _ZN2at6native29vectorized_elementwise_kernelILi8EZZZNS0_60_GLOBAL__N__171e0b9f_22_ActivationEluKernel_cu_1520ed90_290019elu_backward_kernelERNS_18TensorIteratorBaseERKN3c106ScalarES8_S8_bENKUlvE_clEvENKUlvE1_clEvEUlNS5_4HalfESB_E_St5arrayIPcLm3EEEEviT0_T1_,@function
        .size           _ZN2at6native29vectorized_elementwise_kernelILi8EZZZNS0_60_GLOBAL__N__171e0b9f_22_ActivationEluKernel_cu_1520ed90_290019elu_backward_kernelERNS_18TensorIteratorBaseERKN3c106ScalarES8_S8_bENKUlvE_clEvENKUlvE1_clEvEUlNS5_4HalfESB_E_St5arrayIPcLm3EEEEviT0_T1_,(.L_x_7350 - _ZN2at6native29vectorized_elementwise_kernelILi8EZZZNS0_60_GLOBAL__N__171e0b9f_22_ActivationEluKernel_cu_1520ed90_290019elu_backward_kernelERNS_18TensorIteratorBaseERKN3c106ScalarES8_S8_bENKUlvE_clEvENKUlvE1_clEvEUlNS5_4HalfESB_E_St5arrayIPcLm3EEEEviT0_T1_)
        .other          _ZN2at6native29vectorized_elementwise_kernelILi8EZZZNS0_60_GLOBAL__N__171e0b9f_22_ActivationEluKernel_cu_1520ed90_290019elu_backward_kernelERNS_18TensorIteratorBaseERKN3c106ScalarES8_S8_bENKUlvE_clEvENKUlvE1_clEvEUlNS5_4HalfESB_E_St5arrayIPcLm3EEEEviT0_T1_,@"STO_CUDA_ENTRY STV_DEFAULT"
_ZN2at6native29vectorized_elementwise_kernelILi8EZZZNS0_60_GLOBAL__N__171e0b9f_22_ActivationEluKernel_cu_1520ed90_290019elu_backward_kernelERNS_18TensorIteratorBaseERKN3c106ScalarES8_S8_bENKUlvE_clEvENKUlvE1_clEvEUlNS5_4HalfESB_E_St5arrayIPcLm3EEEEviT0_T1_:
.text._ZN2at6native29vectorized_elementwise_kernelILi8EZZZNS0_60_GLOBAL__N__171e0b9f_22_ActivationEluKernel_cu_1520ed90_290019elu_backward_kernelERNS_18TensorIteratorBaseERKN3c106ScalarES8_S8_bENKUlvE_clEvENKUlvE1_clEvEUlNS5_4HalfESB_E_St5arrayIPcLm3EEEEviT0_T1_:
[----:B------:R-:W-:Y:S01]  /*0000*/  LDC R1, c[0x0][0x37c] ;  /* 0x0000df00ff017b82 */ /* 0x000fe20000000800 */
[----:B------:R-:W-:Y:S05]  /*0010*/  EXIT ;  /* 0x000000000000794d */ /* 0x000fea0003800000 */
.L_x_2239:
        /* <DEDUP_REMOVED lines=14> */
.L_x_7350:


//--------------------- .text._ZN2at6native18elementwise_kernelILi128ELi4EZNS0_15gpu_kernel_implIZZZNS0_60_GLOBAL__N__171e0b9f_22_ActivationEluKernel_cu_1520ed90_290019elu_backward_kernelERNS_18TensorIteratorBaseERKN3c106ScalarES9_S9_bENKUlvE_clEvENKUlvE0_clEvEUlffE_EEvS5_RKT_EUliE_EEviT1_ --------------------------
	.section	.text._ZN2at6native18elementwise_kernelILi128ELi4EZNS0_15gpu_kernel_implIZZZNS0_60_GLOBAL__N__171e0b9f_22_ActivationEluKernel_cu_1520ed90_290019elu_backward_kernelERNS_18TensorIteratorBaseERKN3c106ScalarES9_S9_bENKUlvE_clEvENKUlvE0_clEvEUlffE_EEvS5_RKT_EUliE_EEviT1_,"ax",@progbits
	.align	128
        .global         _ZN2at6native18elementwise_kernelILi128ELi4EZNS0_15gpu_kernel_implIZZZNS0_60_GLOBAL__N__171e0b9f_22_ActivationEluKernel_cu_1520ed90_290019elu_backward_kernelERNS_18TensorIteratorBaseERKN3c106ScalarES9_S9_bENKUlvE_clEvENKUlvE0_clEvEUlffE_EEvS5_RKT_EUliE_EEviT1_
        .type           _ZN2at6native18elementwise_kernelILi128ELi4EZNS0_15gpu_kernel_implIZZZNS0_60_GLOBAL__N__171e0b9f_22_ActivationEluKernel_cu_1520ed90_290019elu_backward_kernelERNS_18TensorIteratorBaseERKN3c106ScalarES9_S9_bENKUlvE_clEvENKUlvE0_clEvEUlffE_EEvS5_RKT_EUliE_EEviT1_,@function
        .size           _ZN2at6native18elementwise_kernelILi128ELi4EZNS0_15gpu_kernel_implIZZZNS0_60_GLOBAL__N__171e0b9f_22_ActivationEluKernel_cu_1520ed90_290019elu_backward_kernelERNS_18TensorIteratorBaseERKN3c106ScalarES9_S9_bENKUlvE_clEvENKUlvE0_clEvEUlffE_EEvS5_RKT_EUliE_EEviT1_,(.L_x_7351 - _ZN2at6native18elementwise_kernelILi128ELi4EZNS0_15gpu_kernel_implIZZZNS0_60_GLOBAL__N__171e0b9f_22_ActivationEluKernel_cu_1520ed90_290019elu_backward_kernelERNS_18TensorIteratorBaseERKN3c106ScalarES9_S9_bENKUlvE_clEvENKUlvE0_clEvEUlffE_EEvS5_RKT_EUliE_EEviT1_)
        .other          _ZN2at6native18elementwise_kernelILi128ELi4EZNS0_15gpu_kernel_implIZZZNS0_60_GLOBAL__N__171e0b9f_22_ActivationEluKernel_cu_1520ed90_290019elu_backward_kernelERNS_18TensorIteratorBaseERKN3c106ScalarES9_S9_bENKUlvE_clEvENKUlvE0_clEvEUlffE_EEvS5_RKT_EUliE_EEviT1_,@"STO_CUDA_ENTRY STV_DEFAULT"
_ZN2at6native18elementwise_kernelILi128ELi4EZNS0_15gpu_kernel_implIZZZNS0_60_GLOBAL__N__171e0b9f_22_ActivationEluKernel_cu_1520ed90_290019elu_backward_kernelERNS_18TensorIteratorBaseERKN3c106ScalarES9_S9_bENKUlvE_clEvENKUlvE0_clEvEUlffE_EEvS5_RKT_EUliE_EEviT1_:
.text._ZN2at6native18elementwise_kernelILi128ELi4EZNS0_15gpu_kernel_implIZZZNS0_60_GLOBAL__N__171e0b9f_22_ActivationEluKernel_cu_1520ed90_290019elu_backward_kernelERNS_18TensorIteratorBaseERKN3c106ScalarES9_S9_bENKUlvE_clEvENKUlvE0_clEvEUlffE_EEvS5_RKT_EUliE_EEviT1_:
        /* <DEDUP_REMOVED lines=21> */
[----:B------:R-:W-:Y:S02]  /*0150*/  HFMA2 R16, -RZ, RZ, 0, 0 ;  /* 0x00000000ff107431 */ /* 0x000fe400000001ff */
        /* <DEDUP_REMOVED lines=351> */
.L_x_2242:
[----:B------:R-:W0:Y:S01]  /*1750*/  LDCU.64 UR6, c[0x0][0x5f0] ;  /* 0x0000be00ff0677ac */ /* 0x000e220008000a00 */
[----:B------:R-:W-:Y:S01]  /*1760*/  BSSY.RECONVERGENT B6, `(.L_x_2243) ;  /* 0x00000e5000067945 */ /* 0x000fe20003800200 */
        /* <DEDUP_REMOVED lines=14> */
[----:B--2---:R4:W0:Y:S01]  /*1850*/  I2F.S16 R19, R2 ;  /* 0x0000000200137306 */ /* 0x0048220000101400 */
[----:B------:R-:W-:Y:S05]  /*1860*/  BRA `(.L_x_2249) ;  /* 0x0000000c00507947 */ /* 0x000fea0003800000 */
.L_x_2247:
[----:B------:R-:W2:Y:S02]  /*1870*/  LDG.E.U8 R2, desc[UR36][R2.64] ;  /* 0x0000002402027981 */ /* 0x000ea4000c1e1100 */
[----:B--2---:R-:W-:Y:S01]  /*1880*/  I2FP.F32.U32 R19, R2 ;  /* 0x0000000200137245 */ /* 0x004fe20000201000 */
[----:B------:R-:W-:Y:S06]  /*1890*/  BRA `(.L_x_2249) ;  /* 0x0000000c00447947 */ /* 0x000fec0003800000 */
.L_x_2246:
[----:B------:R-:W-:-:S09]  /*18a0*/  UISETP.NE.AND UP0, UPT, UR4, 0x2, UPT ;  /* 0x000000020400788c */ /* 0x000fd2000bf05270 */
[----:B------:R-:W-:Y:S05]  /*18b0*/  BRA.U !UP0, `(.L_x_2250) ;  /* 0x0000000108287547 */ /* 0x000fea000b800000 */
[----:B------:R-:W-:-:S09]  /*18c0*/  UISETP.NE.AND UP0, UPT, UR4, 0x3, UPT ;  /* 0x000000030400788c */ /* 0x000fd2000bf05270 */
[----:B------:R-:W-:Y:S05]  /*18d0*/  BRA.U !UP0, `(.L_x_2251) ;  /* 0x0000000108147547 */ /* 0x000fea000b800000 */
[----:B------:R-:W-:-:S09]  /*18e0*/  UISETP.NE.AND UP0, UPT, UR4, 0x4, UPT ;  /* 0x000000040400788c */ /* 0x000fd2000bf05270 */
[----:B------:R-:W-:Y:S05]  /*18f0*/  BRA.U UP0, `(.L_x_2248) ;  /* 0x0000000900b07547 */ /* 0x000fea000b800000 */
[----:B------:R-:W2:Y:S02]  /*1900*/  LDG.E.64 R2, desc[UR36][R2.64] ;  /* 0x0000002402027981 */ /* 0x000ea4000c1e1b00 */
[----:B--2---:R2:W3:Y:S02]  /*1910*/  I2F.S64 R19, R2 ;  /* 0x0000000200137312 */ /* 0x0044e40000301400 */
[----:B--23--:R-:W-:Y:S05]  /*1920*/  BRA `(.L_x_2249) ;  /* 0x0000000c00207947 */ /* 0x00cfea0003800000 */
.L_x_2251:
[----:B------:R-:W2:Y:S02]  /*1930*/  LDG.E R2, desc[UR36][R2.64] ;  /* 0x0000002402027981 */ /* 0x000ea4000c1e1900 */
[----:B--2---:R-:W-:Y:S01]  /*1940*/  I2FP.F32.S32 R19, R2 ;  /* 0x0000000200137245 */ /* 0x004fe20000201400 */
[----:B------:R-:W-:Y:S06]  /*1950*/  BRA `(.L_x_2249) ;  /* 0x0000000c00147947 */ /* 0x000fec0003800000 */
.L_x_2250:
[----:B------:R-:W2:Y:S02]  /*1960*/  LDG.E.U16 R2, desc[UR36][R2.64] ;  /* 0x0000002402027981 */ /* 0x000ea4000c1e1500 */
[----:B--2---:R2:W3:Y:S01]  /*1970*/  I2F.S16 R19, R2 ;  /* 0x0000000200137306 */ /* 0x0044e20000101400 */
[----:B------:R-:W-:Y:S05]  /*1980*/  BRA `(.L_x_2249) ;  /* 0x0000000c00087947 */ /* 0x000fea0003800000 */
.L_x_2245:
[----:B------:R-:W-:-:S09]  /*1990*/  UISETP.GT.AND UP0, UPT, UR4, 0x6, UPT ;  /* 0x000000060400788c */ /* 0x000fd2000bf04270 */
[----:B------:R-:W-:Y:S05]  /*19a0*/  BRA.U UP0, `(.L_x_2252) ;  /* 0x0000000100247547 */ /* 0x000fea000b800000 */
[----:B------:R-:W-:-:S09]  /*19b0*/  UISETP.NE.AND UP0, UPT, UR4, 0x5, UPT ;  /* 0x000000050400788c */ /* 0x000fd2000bf05270 */
[----:B------:R-:W-:Y:S05]  /*19c0*/  BRA.U !UP0, `(.L_x_2253) ;  /* 0x0000000108107547 */ /* 0x000fea000b800000 */
[----:B------:R-:W-:-:S09]  /*19d0*/  UISETP.NE.AND UP0, UPT, UR4, 0x6, UPT ;  /* 0x000000060400788c */ /* 0x000fd2000bf05270 */
[----:B------:R-:W-:Y:S05]  /*19e0*/  BRA.U UP0, `(.L_x_2248) ;  /* 0x0000000900747547 */ /* 0x000fea000b800000 */
[----:B------:R0:W5:Y:S01]  /*19f0*/  LDG.E R19, desc[UR36][R2.64] ;  /* 0x0000002402137981 */ /* 0x000162000c1e1900 */
[----:B------:R-:W-:Y:S05]  /*1a00*/  BRA `(.L_x_2249) ;  /* 0x0000000800e87947 */ /* 0x000fea0003800000 */
.L_x_2253:
[----:B------:R-:W2:Y:S02]  /*1a10*/  LDG.E.U16 R2, desc[UR36][R2.64] ;  /* 0x0000002402027981 */ /* 0x000ea4000c1e1500 */
[----:B--2---:R-:W-:Y:S01]  /*1a20*/  HADD2.F32 R19, -RZ, R2.H0_H0 ;  /* 0x20000002ff137230 */ /* 0x004fe20000004100 */
[----:B------:R-:W-:Y:S06]  /*1a30*/  BRA `(.L_x_2249) ;  /* 0x0000000800dc7947 */ /* 0x000fec0003800000 */
.L_x_2252:
[----:B------:R-:W-:-:S09]  /*1a40*/  UISETP.NE.AND UP0, UPT, UR4, 0x7, UPT ;  /* 0x000000070400788c */ /* 0x000fd2000bf05270 */
[----:B------:R-:W-:Y:S05]  /*1a50*/  BRA.U !UP0, `(.L_x_2254) ;  /* 0x0000000108247547 */ /* 0x000fea000b800000 */
[----:B------:R-:W-:-:S09]  /*1a60*/  UISETP.NE.AND UP0, UPT, UR4, 0x8, UPT ;  /* 0x000000080400788c */ /* 0x000fd2000bf05270 */
[----:B------:R-:W-:Y:S05]  /*1a70*/  BRA.U !UP0, `(.L_x_2255) ;  /* 0x0000000108107547 */ /* 0x000fea000b800000 */
[----:B------:R-:W-:-:S09]  /*1a80*/  UISETP.NE.AND UP0, UPT, UR4, 0x9, UPT ;  /* 0x000000090400788c */ /* 0x000fd2000bf05270 */
[----:B------:R-:W-:Y:S05]  /*1a90*/  BRA.U UP0, `(.L_x_2248) ;  /* 0x0000000900487547 */ /* 0x000fea000b800000 */
[----:B------:R1:W5:Y:S01]  /*1aa0*/  LDG.E R19, desc[UR36][R2.64] ;  /* 0x0000002402137981 */ /* 0x000362000c1e1900 */
[----:B------:R-:W-:Y:S05]  /*1ab0*/  BRA `(.L_x_2249) ;  /* 0x0000000800bc7947 */ /* 0x000fea0003800000 */
.L_x_2255:
[----:B------:R-:W2:Y:S02]  /*1ac0*/  LDG.E.U16 R2, desc[UR36][R2.64] ;  /* 0x0000002402027981 */ /* 0x000ea4000c1e1500 */
[----:B--2---:R-:W-:Y:S01]  /*1ad0*/  HADD2.F32 R19, -RZ, R2.H0_H0 ;  /* 0x20000002ff137230 */ /* 0x004fe20000004100 */
[----:B------:R-:W-:Y:S06]  /*1ae0*/  BRA `(.L_x_2249) ;  /* 0x0000000800b07947 */ /* 0x000fec0003800000 */
.L_x_2254:
        /* <DEDUP_REMOVED lines=9> */
[----:B0-----:R-:W-:Y:S01]  /*1b80*/  @!P0 FMUL R19, R19, 1.175494350822287508e-38 ;  /* 0x0080000013138820 */ /* 0x001fe20000400000 */
[----:B------:R-:W-:Y:S06]  /*1b90*/  BRA `(.L_x_2249) ;  /* 0x0000000800847947 */ /* 0x000fec0003800000 */
.L_x_2244:
        /* <DEDUP_REMOVED lines=10> */
[----:B------:R-:W-:Y:S01]  /*1c40*/  FSEL R19, RZ, 1, !P0 ;  /* 0x3f800000ff137808 */ /* 0x000fe20004000000 */
[----:B------:R-:W-:Y:S08]  /*1c50*/  BRA `(.L_x_2249) ;  /* 0x0000000800547947 */ /* 0x000ff00003800000 */
.L_x_2258:
        /* <DEDUP_REMOVED lines=11> */
.L_x_2257:
        /* <DEDUP_REMOVED lines=14> */
[----:B------:R-:W-:Y:S01]  /*1df0*/  VIADD R5, R4, 0xfffffffc ;  /* 0xfffffffc04057836 */ /* 0x000fe20000000000 */
[----:B------:R-:W-:-:S04]  /*1e00*/  IADD3 R4, PT, PT, R0, 0x1000000, RZ ;  /* 0x0100000000047810 */ /* 0x000fc80007ffe0ff */
[----:B------:R-:W-:Y:S01]  /*1e10*/  SHF.L.U32 R6, R0, R5, RZ ;  /* 0x0000000500067219 */ /* 0x000fe200000006ff */
[----:B------:R-:W-:Y:S01]  /*1e20*/  IMAD.SHL.U32 R5, R5, 0x800000, RZ ;  /* 0x0080000005057824 */ /* 0x000fe200078e00ff */
[----:B------:R-:W-:-:S04]  /*1e30*/  SHF.R.S32.HI R4, RZ, 0x8, R4 ;  /* 0x00000008ff047819 */ /* 0x000fc80000011404 */
[----:B------:R-:W-:-:S05]  /*1e40*/  LEA.HI R5, R6, -R5, RZ, 0x1c ;  /* 0x8000000506057211 */ /* 0x000fca00078fe0ff */
[----:B------:R-:W-:-:S05]  /*1e50*/  VIADD R5, R5, 0x3c000000 ;  /* 0x3c00000005057836 */ /* 0x000fca0000000000 */
[----:B------:R-:W-:-:S04]  /*1e60*/  LOP3.LUT R4, R5, 0x7f800000, R4, 0xf8, !PT ;  /* 0x7f80000005047812 */ /* 0x000fc800078ef804 */
[----:B------:R-:W-:-:S04]  /*1e70*/  SEL R4, R4, RZ, P0 ;  /* 0x000000ff04047207 */ /* 0x000fc80000000000 */
[----:B------:R-:W-:Y:S01]  /*1e80*/  LOP3.LUT R19, R4, 0x80000000, R19, 0xf8, !PT ;  /* 0x8000000004137812 */ /* 0x000fe200078ef813 */
[----:B------:R-:W-:Y:S06]  /*1e90*/  BRA `(.L_x_2249) ;  /* 0x0000000400c47947 */ /* 0x000fec0003800000 */
.L_x_2260:
[----:B------:R-:W2:Y:S02]  /*1ea0*/  LDG.E.U8 R2, desc[UR36][R2.64] ;  /* 0x0000002402027981 */ /* 0x000ea4000c1e1100 */
[C---:B--2---:R-:W-:Y:S01]  /*1eb0*/  IMAD.SHL.U32 R4, R2.reuse, 0x2000000, RZ ;  /* 0x0200000002047824 */ /* 0x044fe200078e00ff */
[----:B------:R-:W-:-:S04]  /*1ec0*/  SHF.L.U32 R5, R2, 0x8, RZ ;  /* 0x0000000802057819 */ /* 0x000fc800000006ff */
[----:B------:R-:W-:Y:S02]  /*1ed0*/  ISETP.GT.U32.AND P0, PT, R4, 0x7ffffff, PT ;  /* 0x07ffffff0400780c */ /* 0x000fe40003f04070 */
[----:B------:R-:W-:-:S11]  /*1ee0*/  PRMT R19, R5, 0x9910, RZ ;  /* 0x0000991005137816 */ /* 0x000fd600000000ff */
[----:B------:R-:W-:Y:S02]  /*1ef0*/  @!P0 LOP3.LUT R0, R5, 0x7f00, RZ, 0xc0, !PT ;  /* 0x00007f0005008812 */ /* 0x000fe400078ec0ff */
[----:B------:R-:W-:Y:S02]  /*1f00*/  @P0 LEA.HI R4, R4, 0x70000000, RZ, 0x1c ;  /* 0x7000000004040811 */ /* 0x000fe400078fe0ff */
[----:B------:R-:W-:-:S05]  /*1f10*/  @!P0 LOP3.LUT R0, R0, 0x3f000000, RZ, 0xfc, !PT ;  /* 0x3f00000000008812 */ /* 0x000fca00078efcff */
[----:B------:R-:W-:Y:S01]  /*1f20*/  @!P0 FADD.FTZ R0, R0, -0.5 ;  /* 0xbf00000000008421 */ /* 0x000fe20000010000 */
[----:B------:R-:W-:-:S05]  /*1f30*/  @P0 FMUL.FTZ R0, R4, 1.9259299443872358531e-34 ;  /* 0x0780000004000820 */ /* 0x000fca0000410000 */
[----:B------:R-:W-:Y:S01]  /*1f40*/  LOP3.LUT R19, R0, 0x80000000, R19, 0xf8, !PT ;  /* 0x8000000000137812 */ /* 0x000fe200078ef813 */
[----:B------:R-:W-:Y:S06]  /*1f50*/  BRA `(.L_x_2249) ;  /* 0x0000000400947947 */ /* 0x000fec0003800000 */
.L_x_2259:
[----:B------:R-:W2:Y:S02]  /*1f60*/  LDG.E.U16 R2, desc[UR36][R2.64] ;  /* 0x0000002402027981 */ /* 0x000ea4000c1e1500 */
[----:B--2---:R-:W-:Y:S01]  /*1f70*/  IMAD.U32 R19, R2, 0x10000, RZ ;  /* 0x0001000002137824 */ /* 0x004fe200078e00ff */
[----:B------:R-:W-:Y:S06]  /*1f80*/  BRA `(.L_x_2249) ;  /* 0x0000000400887947 */ /* 0x000fec0003800000 */
.L_x_2256:
        /* <DEDUP_REMOVED lines=9> */
[----:B--2---:R-:W-:Y:S01]  /*2020*/  I2FP.F32.U32 R19, R2 ;  /* 0x0000000200137245 */ /* 0x004fe20000201000 */
[----:B------:R-:W-:Y:S06]  /*2030*/  BRA `(.L_x_2249) ;  /* 0x00000004005c7947 */ /* 0x000fec0003800000 */
.L_x_2263:
[----:B------:R-:W2:Y:S01]  /*2040*/  LDG.E.U8 R3, desc[UR36][R2.64] ;  /* 0x0000002402037981 */ /* 0x000ea2000c1e1100 */
        /* <DEDUP_REMOVED lines=19> */
.L_x_2265:
[----:B------:R-:W-:Y:S05]  /*2180*/  BSYNC.RECONVERGENT B0 ;  /* 0x0000000000007941 */ /* 0x000fea0003800200 */
.L_x_2264:
[----:B------:R-:W-:Y:S02]  /*2190*/  SHF.L.U32 R0, R0, 0x14, RZ ;  /* 0x0000001400007819 */ /* 0x000fe400000006ff */
[----:B------:R-:W-:-:S04]  /*21a0*/  LEA R2, R2, 0x3b800000, 0x17 ;  /* 0x3b80000002027811 */ /* 0x000fc800078eb8ff */
[----:B------:R-:W-:Y:S01]  /*21b0*/  LOP3.LUT R19, R2, R0, R19, 0xfe, !PT ;  /* 0x0000000002137212 */ /* 0x000fe200078efe13 */
[----:B------:R-:W-:Y:S06]  /*21c0*/  BRA `(.L_x_2249) ;  /* 0x0000000000f87947 */ /* 0x000fec0003800000 */
.L_x_2262:
[----:B------:R-:W2:Y:S01]  /*21d0*/  LDG.E.U8 R3, desc[UR36][R2.64] ;  /* 0x0000002402037981 */ /* 0x000ea2000c1e1100 */
        /* <DEDUP_REMOVED lines=19> */
.L_x_2267:
[----:B------:R-:W-:Y:S05]  /*2310*/  BSYNC.RECONVERGENT B0 ;  /* 0x0000000000007941 */ /* 0x000fea0003800200 */
.L_x_2266:
[----:B------:R-:W-:Y:S01]  /*2320*/  IMAD.SHL.U32 R0, R0, 0x200000, RZ ;  /* 0x0020000000007824 */ /* 0x000fe200078e00ff */
[----:B------:R-:W-:-:S04]  /*2330*/  LEA R2, R2, 0x37800000, 0x17 ;  /* 0x3780000002027811 */ /* 0x000fc800078eb8ff */
[----:B------:R-:W-:Y:S01]  /*2340*/  LOP3.LUT R19, R2, R0, R19, 0xfe, !PT ;  /* 0x0000000002137212 */ /* 0x000fe200078efe13 */
[----:B------:R-:W-:Y:S06]  /*2350*/  BRA `(.L_x_2249) ;  /* 0x0000000000947947 */ /* 0x000fec0003800000 */
.L_x_2261:
[----:B------:R-:W-:-:S09]  /*2360*/  UISETP.NE.AND UP0, UPT, UR4, 0x1c, UPT ;  /* 0x0000001c0400788c */ /* 0x000fd2000bf05270 */
[----:B------:R-:W-:Y:S05]  /*2370*/  BRA.U !UP0, `(.L_x_2268) ;  /* 0x0000000108847547 */ /* 0x000fea000b800000 */
[----:B------:R-:W-:-:S09]  /*2380*/  UISETP.NE.AND UP0, UPT, UR4, 0x1d, UPT ;  /* 0x0000001d0400788c */ /* 0x000fd2000bf05270 */
[----:B------:R-:W-:Y:S05]  /*2390*/  BRA.U !UP0, `(.L_x_2269) ;  /* 0x0000000108707547 */ /* 0x000fea000b800000 */
[----:B------:R-:W-:-:S09]  /*23a0*/  UISETP.NE.AND UP0, UPT, UR4, 0x2c, UPT ;  /* 0x0000002c0400788c */ /* 0x000fd2000bf05270 */
[----:B------:R-:W-:Y:S05]  /*23b0*/  BRA.U !UP0, `(.L_x_2270) ;  /* 0x0000000108487547 */ /* 0x000fea000b800000 */
.L_x_2248:
        /* <DEDUP_REMOVED lines=8> */
[----:B0-----:R-:W-:Y:S01]  /*2440*/  MOV R4, UR4 ;  /* 0x0000000400047c02 */ /* 0x001fe20008000f00 */
[----:B------:R-:W-:-:S02]  /*2450*/  IMAD.U32 R5, RZ, RZ, UR5 ;  /* 0x00000005ff057e24 */ /* 0x000fc4000f8e00ff */
[----:B-1----:R-:W-:Y:S01]  /*2460*/  IMAD.U32 R6, RZ, RZ, UR6 ;  /* 0x00000006ff067e24 */ /* 0x002fe2000f8e00ff */
[----:B------:R-:W-:Y:S01]  /*2470*/  MOV R7, UR7 ;  /* 0x0000000700077c02 */ /* 0x000fe20008000f00 */
[----:B---3--:R-:W-:Y:S02]  /*2480*/  IMAD.U32 R10, RZ, RZ, UR8 ;  /* 0x00000008ff0a7e24 */ /* 0x008fe4000f8e00ff */
[----:B------:R-:W-:-:S07]  /*2490*/  IMAD.U32 R11, RZ, RZ, UR9 ;  /* 0x00000009ff0b7e24 */ /* 0x000fce000f8e00ff */
[----:B------:R-:W-:-:S07]  /*24a0*/  LEPC R20, `(.L_x_2271) ;  /* 0x000000001014794e */ /* 0x000fce0000000000 */
[----:B--2---:R-:W-:Y:S05]  /*24b0*/  CALL.ABS.NOINC R2 ;  /* 0x0000000002007343 */ /* 0x004fea0003c00000 */
.L_x_2271:
[----:B------:R-:W-:Y:S01]  /*24c0*/  MOV R19, RZ ;  /* 0x000000ff00137202 */ /* 0x000fe20000000f00 */
[----:B------:R-:W-:Y:S06]  /*24d0*/  BRA `(.L_x_2249) ;  /* 0x0000000000347947 */ /* 0x000fec0003800000 */
.L_x_2270:
[----:B------:R-:W2:Y:S01]  /*24e0*/  LDG.E.U8 R2, desc[UR36][R2.64] ;  /* 0x0000002402027981 */ /* 0x000ea2000c1e1100 */
[----:B------:R-:W-:Y:S01]  /*24f0*/  IMAD.MOV.U32 R19, RZ, RZ, 0x400000 ;  /* 0x00400000ff137424 */ /* 0x000fe200078e00ff */
[----:B--2---:R-:W-:-:S13]  /*2500*/  ISETP.NE.AND P0, PT, R2, RZ, PT ;  /* 0x000000ff0200720c */ /* 0x004fda0003f05270 */
[----:B------:R-:W-:Y:S05]  /*2510*/  @!P0 BRA `(.L_x_2249) ;  /* 0x0000000000248947 */ /* 0x000fea0003800000 */
[----:B------:R-:W-:-:S13]  /*2520*/  ISETP.NE.AND P0, PT, R2, 0xff, PT ;  /* 0x000000ff0200780c */ /* 0x000fda0003f05270 */
[----:B------:R-:W-:Y:S01]  /*2530*/  @!P0 IMAD.MOV.U32 R19, RZ, RZ, 0x7f800001 ;  /* 0x7f800001ff138424 */ /* 0x000fe200078e00ff */
[----:B------:R-:W-:Y:S01]  /*2540*/  @P0 SHF.L.U32 R19, R2, 0x17, RZ ;  /* 0x0000001702130819 */ /* 0x000fe200000006ff */
[----:B------:R-:W-:Y:S06]  /*2550*/  BRA `(.L_x_2249) ;  /* 0x0000000000147947 */ /* 0x000fec0003800000 */
.L_x_2269:
[----:B------:R-:W2:Y:S02]  /*2560*/  LDG.E.64 R2, desc[UR36][R2.64] ;  /* 0x0000002402027981 */ /* 0x000ea4000c1e1b00 */
[----:B--2---:R0:W1:Y:S02]  /*2570*/  I2F.U64 R19, R2 ;  /* 0x0000000200137312 */ /* 0x0040640000301000 */
[----:B01----:R-:W-:Y:S05]  /*2580*/  BRA `(.L_x_2249) ;  /* 0x0000000000087947 */ /* 0x003fea0003800000 */
.L_x_2268:
[----:B------:R-:W2:Y:S02]  /*2590*/  LDG.E R2, desc[UR36][R2.64] ;  /* 0x0000002402027981 */ /* 0x000ea4000c1e1900 */
[----:B--2---:R-:W-:-:S07]  /*25a0*/  I2FP.F32.U32 R19, R2 ;  /* 0x0000000200137245 */ /* 0x004fce0000201000 */
.L_x_2249:
[----:B------:R-:W-:Y:S05]  /*25b0*/  BSYNC.RECONVERGENT B6 ;  /* 0x0000000000067941 */ /* 0x000fea0003800200 */
.L_x_2243:
[----:B------:R-:W0:Y:S01]  /*25c0*/  LDCU.64 UR6, c[0x0][0x5f8] ;  /* 0x0000bf00ff0677ac */ /* 0x000e220008000a00 */
[----:B------:R-:W-:Y:S01]  /*25d0*/  BSSY.RECONVERGENT B6, `(.L_x_2272) ;  /* 0x00000e5000067945 */ /* 0x000fe20003800200 */
[----:B------:R-:W-:-:S04]  /*25e0*/  UPRMT UR4, UR41, 0x7772, URZ ;  /* 0x0000777229047896 */ /* 0x000fc800080000ff */
[----:B------:R-:W-:Y:S01]  /*25f0*/  UISETP.GT.AND UP0, UPT, UR4, 0x9, UPT ;  /* 0x000000090400788c */ /* 0x000fe2000bf04270 */
[----:B012-4-:R-:W-:-:S05]  /*2600*/  IADD3 R2, P0, PT, R18, UR6, RZ ;  /* 0x0000000612027c10 */ /* 0x017fca000ff1e0ff */
        /* <DEDUP_REMOVED lines=13> */
.L_x_2276:
[----:B------:R-:W2:Y:S02]  /*26e0*/  LDG.E.U8 R0, desc[UR36][R2.64] ;  /* 0x0000002402007981 */ /* 0x000ea4000c1e1100 */
[----:B--2---:R-:W-:Y:S01]  /*26f0*/  I2FP.F32.U32 R0, R0 ;  /* 0x0000000000007245 */ /* 0x004fe20000201000 */
[----:B------:R-:W-:Y:S06]  /*2700*/  BRA `(.L_x_2278) ;  /* 0x0000000c00447947 */ /* 0x000fec0003800000 */
.L_x_2275:
[----:B------:R-:W-:-:S09]  /*2710*/  UISETP.NE.AND UP0, UPT, UR4, 0x2, UPT ;  /* 0x000000020400788c */ /* 0x000fd2000bf05270 */
[----:B------:R-:W-:Y:S05]  /*2720*/  BRA.U !UP0, `(.L_x_2279) ;  /* 0x0000000108287547 */ /* 0x000fea000b800000 */
[----:B------:R-:W-:-:S09]  /*2730*/  UISETP.NE.AND UP0, UPT, UR4, 0x3, UPT ;  /* 0x000000030400788c */ /* 0x000fd2000bf05270 */
[----:B------:R-:W-:Y:S05]  /*2740*/  BRA.U !UP0, `(.L_x_2280) ;  /* 0x0000000108147547 */ /* 0x000fea000b800000 */
[----:B------:R-:W-:-:S09]  /*2750*/  UISETP.NE.AND UP0, UPT, UR4, 0x4, UPT ;  /* 0x000000040400788c */ /* 0x000fd2000bf05270 */
[----:B------:R-:W-:Y:S05]  /*2760*/  BRA.U UP0, `(.L_x_2277) ;  /* 0x0000000900b07547 */ /* 0x000fea000b800000 */
[----:B------:R-:W2:Y:S02]  /*2770*/  LDG.E.64 R2, desc[UR36][R2.64] ;  /* 0x0000002402027981 */ /* 0x000ea4000c1e1b00 */
[----:B--2---:R4:W0:Y:S02]  /*2780*/  I2F.S64 R0, R2 ;  /* 0x0000000200007312 */ /* 0x0048240000301400 */
[----:B0---4-:R-:W-:Y:S05]  /*2790*/  BRA `(.L_x_2278) ;  /* 0x0000000c00207947 */ /* 0x011fea0003800000 */
.L_x_2280:
[----:B------:R-:W2:Y:S02]  /*27a0*/  LDG.E R0, desc[UR36][R2.64] ;  /* 0x0000002402007981 */ /* 0x000ea4000c1e1900 */
[----:B--2---:R-:W-:Y:S01]  /*27b0*/  I2FP.F32.S32 R0, R0 ;  /* 0x0000000000007245 */ /* 0x004fe20000201400 */
[----:B------:R-:W-:Y:S06]  /*27c0*/  BRA `(.L_x_2278) ;  /* 0x0000000c00147947 */ /* 0x000fec0003800000 */
.L_x_2279:
[----:B------:R-:W2:Y:S02]  /*27d0*/  LDG.E.U16 R0, desc[UR36][R2.64] ;  /* 0x0000002402007981 */ /* 0x000ea4000c1e1500 */
[----:B--2---:R-:W2:Y:S01]  /*27e0*/  I2F.S16 R0, R0 ;  /* 0x0000000000007306 */ /* 0x004ea20000101400 */
[----:B------:R-:W-:Y:S05]  /*27f0*/  BRA `(.L_x_2278) ;  /* 0x0000000c00087947 */ /* 0x000fea0003800000 */
.L_x_2274:
        /* <DEDUP_REMOVED lines=8> */
.L_x_2282:
[----:B------:R-:W2:Y:S02]  /*2880*/  LDG.E.U16 R0, desc[UR36][R2.64] ;  /* 0x0000002402007981 */ /* 0x000ea4000c1e1500 */
[----:B--2---:R-:W-:Y:S01]  /*2890*/  HADD2.F32 R0, -RZ, R0.H0_H0 ;  /* 0x20000000ff007230 */ /* 0x004fe20000004100 */
[----:B------:R-:W-:Y:S06]  /*28a0*/  BRA `(.L_x_2278) ;  /* 0x0000000800dc7947 */ /* 0x000fec0003800000 */
.L_x_2281:
        /* <DEDUP_REMOVED lines=8> */
.L_x_2284:
[----:B------:R-:W2:Y:S02]  /*2930*/  LDG.E.U16 R0, desc[UR36][R2.64] ;  /* 0x0000002402007981 */ /* 0x000ea4000c1e1500 */
[----:B--2---:R-:W-:Y:S01]  /*2940*/  HADD2.F32 R0, -RZ, R0.H0_H0 ;  /* 0x20000000ff007230 */ /* 0x004fe20000004100 */
[----:B------:R-:W-:Y:S06]  /*2950*/  BRA `(.L_x_2278) ;  /* 0x0000000800b07947 */ /* 0x000fec0003800000 */
.L_x_2283:
        /* <DEDUP_REMOVED lines=11> */
.L_x_2273:
        /* <DEDUP_REMOVED lines=12> */
.L_x_2287:
        /* <DEDUP_REMOVED lines=11> */
.L_x_2286:
        /* <DEDUP_REMOVED lines=23> */
[----:B------:R-:W-:Y:S01]  /*2cf0*/  LOP3.LUT R0, R5, 0x80000000, R0, 0xf8, !PT ;  /* 0x8000000005007812 */ /* 0x000fe200078ef800 */
[----:B------:R-:W-:Y:S06]  /*2d00*/  BRA `(.L_x_2278) ;  /* 0x0000000400c47947 */ /* 0x000fec0003800000 */
.L_x_2289:
        /* <DEDUP_REMOVED lines=10> */
[----:B------:R-:W-:Y:S01]  /*2db0*/  LOP3.LUT R0, R0, 0x80000000, R5, 0xf8, !PT ;  /* 0x8000000000007812 */ /* 0x000fe200078ef805 */
[----:B------:R-:W-:Y:S06]  /*2dc0*/  BRA `(.L_x_2278) ;  /* 0x0000000400947947 */ /* 0x000fec0003800000 */
.L_x_2288:
[----:B------:R-:W2:Y:S02]  /*2dd0*/  LDG.E.U16 R0, desc[UR36][R2.64] ;  /* 0x0000002402007981 */ /* 0x000ea4000c1e1500 */
[----:B--2---:R-:W-:Y:S01]  /*2de0*/  IMAD.U32 R0, R0, 0x10000, RZ ;  /* 0x0001000000007824 */ /* 0x004fe200078e00ff */
[----:B------:R-:W-:Y:S06]  /*2df0*/  BRA `(.L_x_2278) ;  /* 0x0000000400887947 */ /* 0x000fec0003800000 */
.L_x_2285:
        /* <DEDUP_REMOVED lines=11> */
.L_x_2292:
[----:B------:R-:W2:Y:S01]  /*2eb0*/  LDG.E.U8 R3, desc[UR36][R2.64] ;  /* 0x0000002402037981 */ /* 0x000ea2000c1e1100 */
        /* <DEDUP_REMOVED lines=19> */
.L_x_2294:
[----:B------:R-:W-:Y:S05]  /*2ff0*/  BSYNC.RECONVERGENT B0 ;  /* 0x0000000000007941 */ /* 0x000fea0003800200 */
.L_x_2293:
[----:B------:R-:W-:Y:S01]  /*3000*/  IMAD.SHL.U32 R0, R0, 0x100000, RZ ;  /* 0x0010000000007824 */ /* 0x000fe200078e00ff */
[----:B------:R-:W-:-:S04]  /*3010*/  LEA R2, R2, 0x3b800000, 0x17 ;  /* 0x3b80000002027811 */ /* 0x000fc800078eb8ff */
[----:B------:R-:W-:Y:S01]  /*3020*/  LOP3.LUT R0, R2, R0, R7, 0xfe, !PT ;  /* 0x0000000002007212 */ /* 0x000fe200078efe07 */
[----:B------:R-:W-:Y:S06]  /*3030*/  BRA `(.L_x_2278) ;  /* 0x0000000000f87947 */ /* 0x000fec0003800000 */
.L_x_2291:
        /* <DEDUP_REMOVED lines=20> */
.L_x_2296:
[----:B------:R-:W-:Y:S05]  /*3180*/  BSYNC.RECONVERGENT B0 ;  /* 0x0000000000007941 */ /* 0x000fea0003800200 */
.L_x_2295:
[----:B------:R-:W-:Y:S02]  /*3190*/  SHF.L.U32 R0, R0, 0x15, RZ ;  /* 0x0000001500007819 */ /* 0x000fe400000006ff */
[----:B------:R-:W-:-:S04]  /*31a0*/  LEA R2, R2, 0x37800000, 0x17 ;  /* 0x3780000002027811 */ /* 0x000fc800078eb8ff */
[----:B------:R-:W-:Y:S01]  /*31b0*/  LOP3.LUT R0, R2, R0, R7, 0xfe, !PT ;  /* 0x0000000002007212 */ /* 0x000fe200078efe07 */
[----:B------:R-:W-:Y:S06]  /*31c0*/  BRA `(.L_x_2278) ;  /* 0x0000000000947947 */ /* 0x000fec0003800000 */
.L_x_2290:
[----:B------:R-:W-:-:S09]  /*31d0*/  UISETP.NE.AND UP0, UPT, UR4, 0x1c, UPT ;  /* 0x0000001c0400788c */ /* 0x000fd2000bf05270 */
[----:B------:R-:W-:Y:S05]  /*31e0*/  BRA.U !UP0, `(.L_x_2297) ;  /* 0x0000000108847547 */ /* 0x000fea000b800000 */
[----:B------:R-:W-:-:S09]  /*31f0*/  UISETP.NE.AND UP0, UPT, UR4, 0x1d, UPT ;  /* 0x0000001d0400788c */ /* 0x000fd2000bf05270 */
[----:B------:R-:W-:Y:S05]  /*3200*/  BRA.U !UP0, `(.L_x_2298) ;  /* 0x0000000108707547 */ /* 0x000fea000b800000 */
[----:B------:R-:W-:-:S09]  /*3210*/  UISETP.NE.AND UP0, UPT, UR4, 0x2c, UPT ;  /* 0x0000002c0400788c */ /* 0x000fd2000bf05270 */
[----:B------:R-:W-:Y:S05]  /*3220*/  BRA.U !UP0, `(.L_x_2299) ;  /* 0x0000000108487547 */ /* 0x000fea000b800000 */
.L_x_2277:
[----:B------:R-:W-:Y:S01]  /*3230*/  MOV R2, 0x0 ;  /* 0x0000000000027802 */ /* 0x000fe20000000f00 */
[----:B------:R-:W0:Y:S01]  /*3240*/  LDCU.64 UR4, c[0x4][0x128] ;  /* 0x01002500ff0477ac */ /* 0x000e220008000a00 */
[----:B------:R-:W-:Y:S02]  /*3250*/  HFMA2 R13, -RZ, RZ, 0, 0 ;  /* 0x00000000ff0d7431 */ /* 0x000fe400000001ff */
[----:B------:R-:W-:Y:S01]  /*3260*/  IMAD.MOV.U32 R8, RZ, RZ, 0x4e ;  /* 0x0000004eff087424 */ /* 0x000fe200078e00ff */
[----:B------:R-:W1:Y:S01]  /*3270*/  LDCU.64 UR6, c[0x4][0x130] ;  /* 0x01002600ff0677ac */ /* 0x000e620008000a00 */
[----:B------:R-:W2:Y:S01]  /*3280*/  LDC.64 R2, c[0x4][R2] ;  /* 0x0100000002027b82 */ /* 0x000ea20000000a00 */
[----:B------:R-:W-:Y:S01]  /*3290*/  IMAD.MOV.U32 R12, RZ, RZ, 0x1 ;  /* 0x00000001ff0c7424 */ /* 0x000fe200078e00ff */
[----:B------:R-:W4:Y:S01]  /*32a0*/  LDCU.64 UR8, c[0x4][0x18] ;  /* 0x01000300ff0877ac */ /* 0x000f220008000a00 */
[----:B0-----:R-:W-:Y:S02]  /*32b0*/  IMAD.U32 R4, RZ, RZ, UR4 ;  /* 0x00000004ff047e24 */ /* 0x001fe4000f8e00ff */
[----:B------:R-:W-:Y:S01]  /*32c0*/  IMAD.U32 R5, RZ, RZ, UR5 ;  /* 0x00000005ff057e24 */ /* 0x000fe2000f8e00ff */
[----:B-1----:R-:W-:Y:S01]  /*32d0*/  MOV R6, UR6 ;  /* 0x0000000600067c02 */ /* 0x002fe20008000f00 */
[----:B------:R-:W-:-:S02]  /*32e0*/  IMAD.U32 R7, RZ, RZ, UR7 ;  /* 0x00000007ff077e24 */ /* 0x000fc4000f8e00ff */
[----:B----4-:R-:W-:Y:S01]  /*32f0*/  IMAD.U32 R10, RZ, RZ, UR8 ;  /* 0x00000008ff0a7e24 */ /* 0x010fe2000f8e00ff */
[----:B------:R-:W-:-:S07]  /*3300*/  MOV R11, UR9 ;  /* 0x00000009000b7c02 */ /* 0x000fce0008000f00 */
[----:B------:R-:W-:-:S07]  /*3310*/  LEPC R20, `(.L_x_2300) ;  /* 0x000000001014794e */ /* 0x000fce0000000000 */
[----:B--23-5:R-:W-:Y:S05]  /*3320*/  CALL.ABS.NOINC R2 ;  /* 0x0000000002007343 */ /* 0x02cfea0003c00000 */
.L_x_2300:
[----:B------:R-:W-:Y:S01]  /*3330*/  IMAD.MOV.U32 R0, RZ, RZ, RZ ;  /* 0x000000ffff007224 */ /* 0x000fe200078e00ff */
[----:B------:R-:W-:Y:S06]  /*3340*/  BRA `(.L_x_2278) ;  /* 0x0000000000347947 */ /* 0x000fec0003800000 */
.L_x_2299:
[----:B------:R-:W2:Y:S01]  /*3350*/  LDG.E.U8 R2, desc[UR36][R2.64] ;  /* 0x0000002402027981 */ /* 0x000ea2000c1e1100 */
[----:B------:R-:W-:Y:S01]  /*3360*/  IMAD.MOV.U32 R0, RZ, RZ, 0x400000 ;  /* 0x00400000ff007424 */ /* 0x000fe200078e00ff */
[----:B--2---:R-:W-:-:S13]  /*3370*/  ISETP.NE.AND P0, PT, R2, RZ, PT ;  /* 0x000000ff0200720c */ /* 0x004fda0003f05270 */
[----:B------:R-:W-:Y:S05]  /*3380*/  @!P0 BRA `(.L_x_2278) ;  /* 0x0000000000248947 */ /* 0x000fea0003800000 */
[----:B------:R-:W-:-:S13]  /*3390*/  ISETP.NE.AND P0, PT, R2, 0xff, PT ;  /* 0x000000ff0200780c */ /* 0x000fda0003f05270 */
[----:B------:R-:W-:Y:S01]  /*33a0*/  @!P0 MOV R0, 0x7f800001 ;  /* 0x7f80000100008802 */ /* 0x000fe20000000f00 */
[----:B------:R-:W-:Y:S01]  /*33b0*/  @P0 IMAD.SHL.U32 R0, R2, 0x800000, RZ ;  /* 0x0080000002000824 */ /* 0x000fe200078e00ff */
[----:B------:R-:W-:Y:S06]  /*33c0*/  BRA `(.L_x_2278) ;  /* 0x0000000000147947 */ /* 0x000fec0003800000 */
.L_x_2298:
[----:B------:R-:W2:Y:S02]  /*33d0*/  LDG.E.64 R2, desc[UR36][R2.64] ;  /* 0x0000002402027981 */ /* 0x000ea4000c1e1b00 */
[----:B--2---:R0:W1:Y:S02]  /*33e0*/  I2F.U64 R0, R2 ;  /* 0x0000000200007312 */ /* 0x0040640000301000 */
[----:B01----:R-:W-:Y:S05]  /*33f0*/  BRA `(.L_x_2278) ;  /* 0x0000000000087947 */ /* 0x003fea0003800000 */
.L_x_2297:
[----:B------:R-:W2:Y:S02]  /*3400*/  LDG.E R0, desc[UR36][R2.64] ;  /* 0x0000002402007981 */ /* 0x000ea4000c1e1900 */
[----:B--2---:R-:W-:-:S07]  /*3410*/  I2FP.F32.U32 R0, R0 ;  /* 0x0000000000007245 */ /* 0x004fce0000201000 */
.L_x_2278:
[----:B------:R-:W-:Y:S05]  /*3420*/  BSYNC.RECONVERGENT B6 ;  /* 0x0000000000067941 */ /* 0x000fea0003800200 */
.L_x_2272:
[----:B------:R-:W-:Y:S01]  /*3430*/  UISETP.NE.AND UP0, UPT, UR40, URZ, UPT ;  /* 0x000000ff2800728c */ /* 0x000fe2000bf05270 */
[----:B------:R-:W-:Y:S08]  /*3440*/  BSSY.RECONVERGENT B0, `(.L_x_2301) ;  /* 0x0000018000007945 */ /* 0x000ff00003800200 */
[----:B------:R-:W-:Y:S05]  /*3450*/  BRA.U !UP0, `(.L_x_2302) ;  /* 0x0000000108247547 */ /* 0x000fea000b800000 */
[----:B0-2--5:R-:W-:-:S13]  /*3460*/  FSETP.GTU.FTZ.AND P0, PT, R0, RZ, PT ;  /* 0x000000ff0000720b */ /* 0x025fda0003f1c000 */
[----:B-1----:R-:W0:Y:S08]  /*3470*/  @!P0 LDC R3, c[0x0][0x600] ;  /* 0x00018000ff038b82 */ /* 0x002e300000000800 */
[----:B------:R-:W3:Y:S08]  /*3480*/  @!P0 LDC R4, c[0x0][0x608] ;  /* 0x00018200ff048b82 */ /* 0x000ef00000000800 */
[----:B----4-:R-:W1:Y:S01]  /*3490*/  @P0 LDC R2, c[0x0][0x604] ;  /* 0x00018100ff020b82 */ /* 0x010e620000000800 */
[----:B0-----:R-:W-:Y:S01]  /*34a0*/  @!P0 FADD.FTZ R3, R0, R3 ;  /* 0x0000000300038221 */ /* 0x001fe20000010000 */
[----:B---3--:R-:W-:-:S04]  /*34b0*/  @!P0 FMUL.FTZ R4, R19, R4 ;  /* 0x0000000413048220 */ /* 0x008fc80000410000 */
[----:B------:R-:W-:Y:S01]  /*34c0*/  @!P0 FMUL.FTZ R4, R4, R3 ;  /* 0x0000000304048220 */ /* 0x000fe20000410000 */
[----:B-1----:R-:W-:Y:S01]  /*34d0*/  @P0 FMUL.FTZ R4, R19, R2 ;  /* 0x0000000213040220 */ /* 0x002fe20000410000 */
[----:B------:R-:W-:Y:S06]  /*34e0*/  BRA `(.L_x_2303) ;  /* 0x0000000000347947 */ /* 0x000fec0003800000 */
.L_x_2302:
[----:B0-2--5:R-:W-:-:S13]  /*34f0*/  FSETP.GTU.FTZ.AND P0, PT, R0, RZ, PT ;  /* 0x000000ff0000720b */ /* 0x025fda0003f1c000 */
[----:B------:R-:W-:Y:S05]  /*3500*/  @P0 BRA `(.L_x_2304) ;  /* 0x0000000000240947 */ /* 0x000fea0003800000 */
[----:B------:R-:W0:Y:S01]  /*3510*/  LDCU UR4, c[0x0][0x608] ;  /* 0x0000c100ff0477ac */ /* 0x000e220008000800 */
[----:B------:R-:W2:Y:S01]  /*3520*/  LDCU UR5, c[0x0][0x600] ;  /* 0x0000c000ff0577ac */ /* 0x000ea20008000800 */
[----:B0-----:R-:W-:Y:S01]  /*3530*/  FMUL.FTZ R0, R0, UR4 ;  /* 0x0000000400007c20 */ /* 0x001fe20008410000 */
[----:B---3--:R-:W-:-:S03]  /*3540*/  FMUL.FTZ R4, R19, UR4 ;  /* 0x0000000413047c20 */ /* 0x008fc60008410000 */
[----:B------:R-:W-:Y:S01]  /*3550*/  FMUL.FTZ R0, R0, 1.4426950216293334961 ;  /* 0x3fb8aa3b00007820 */ /* 0x000fe20000410000 */
[----:B--2---:R-:W-:-:S03]  /*3560*/  FMUL.FTZ R4, R4, UR5 ;  /* 0x0000000504047c20 */ /* 0x004fc60008410000 */
[----:B-1----:R-:W0:Y:S02]  /*3570*/  MUFU.EX2 R3, R0 ;  /* 0x0000000000037308 */ /* 0x002e240000000800 */
[----:B0-----:R-:W-:Y:S01]  /*3580*/  FMUL.FTZ R4, R4, R3 ;  /* 0x0000000304047220 */ /* 0x001fe20000410000 */
[----:B------:R-:W-:Y:S06]  /*3590*/  BRA `(.L_x_2303) ;  /* 0x0000000000087947 */ /* 0x000fec0003800000 */
.L_x_2304:
[----:B------:R-:W3:Y:S02]  /*35a0*/  LDCU UR4, c[0x0][0x604] ;  /* 0x0000c080ff0477ac */ /* 0x000ee40008000800 */
[----:B---3--:R-:W-:-:S07]  /*35b0*/  FMUL.FTZ R4, R19, UR4 ;  /* 0x0000000413047c20 */ /* 0x008fce0008410000 */
.L_x_2303:
[----:B------:R-:W-:Y:S05]  /*35c0*/  BSYNC.RECONVERGENT B0 ;  /* 0x0000000000007941 */ /* 0x000fea0003800200 */
.L_x_2301:
[----:B------:R-:W1:Y:S01]  /*35d0*/  LDCU.64 UR6, c[0x0][0x5e8] ;  /* 0x0000bd00ff0677ac */ /* 0x000e620008000a00 */
[----:B------:R-:W-:-:S04]  /*35e0*/  ULOP3.LUT UR4, UR41, 0xff, URZ, 0xc0, !UPT ;  /* 0x000000ff29047892 */ /* 0x000fc8000f8ec0ff */
[----:B------:R-:W-:Y:S01]  /*35f0*/  UISETP.GT.AND UP0, UPT, UR4, 0x9, UPT ;  /* 0x000000090400788c */ /* 0x000fe2000bf04270 */
[----:B-1--4-:R-:W-:-:S05]  /*3600*/  IADD3 R2, P0, PT, R16, UR6, RZ ;  /* 0x0000000610027c10 */ /* 0x012fca000ff1e0ff */
        /* <DEDUP_REMOVED lines=10> */
[----:B------:R-:W0:Y:S02]  /*36b0*/  F2I.FTZ.TRUNC.NTZ R5, R4 ;  /* 0x0000000400057305 */ /* 0x000e24000021f100 */
[----:B0-----:R0:W-:Y:S01]  /*36c0*/  STG.E.U8 desc[UR36][R2.64], R5 ;  /* 0x0000000502007986 */ /* 0x0011e2000c101124 */
[----:B------:R-:W-:Y:S05]  /*36d0*/  BRA `(.L_x_2310) ;  /* 0x0000000c003c7947 */ /* 0x000fea0003800000 */
.L_x_2308:
[----:B------:R-:W0:Y:S02]  /*36e0*/  F2I.S64.TRUNC R4, R4 ;  /* 0x0000000400047311 */ /* 0x000e24000020d900 */
[----:B0-----:R-:W-:-:S05]  /*36f0*/  MOV R7, R4 ;  /* 0x0000000400077202 */ /* 0x001fca0000000f00 */
[----:B------:R0:W-:Y:S01]  /*3700*/  STG.E.U8 desc[UR36][R2.64], R7 ;  /* 0x0000000702007986 */ /* 0x0001e2000c101124 */
[----:B------:R-:W-:Y:S05]  /*3710*/  BRA `(.L_x_2310) ;  /* 0x0000000c002c7947 */ /* 0x000fea0003800000 */
.L_x_2307:
[----:B------:R-:W-:-:S09]  /*3720*/  UISETP.NE.AND UP0, UPT, UR4, 0x2, UPT ;  /* 0x000000020400788c */ /* 0x000fd2000bf05270 */
[----:B------:R-:W-:Y:S05]  /*3730*/  BRA.U !UP0, `(.L_x_2311) ;  /* 0x0000000108287547 */ /* 0x000fea000b800000 */
[----:B------:R-:W-:-:S09]  /*3740*/  UISETP.NE.AND UP0, UPT, UR4, 0x3, UPT ;  /* 0x000000030400788c */ /* 0x000fd2000bf05270 */
[----:B------:R-:W-:Y:S05]  /*3750*/  BRA.U !UP0, `(.L_x_2312) ;  /* 0x0000000108147547 */ /* 0x000fea000b800000 */
[----:B------:R-:W-:-:S09]  /*3760*/  UISETP.NE.AND UP0, UPT, UR4, 0x4, UPT ;  /* 0x000000040400788c */ /* 0x000fd2000bf05270 */
[----:B------:R-:W-:Y:S05]  /*3770*/  BRA.U UP0, `(.L_x_2309) ;  /* 0x0000000900807547 */ /* 0x000fea000b800000 */
[----:B------:R-:W0:Y:S02]  /*3780*/  F2I.S64.TRUNC R4, R4 ;  /* 0x0000000400047311 */ /* 0x000e24000020d900 */
[----:B0-----:R0:W-:Y:S01]  /*3790*/  STG.E.64 desc[UR36][R2.64], R4 ;  /* 0x0000000402007986 */ /* 0x0011e2000c101b24 */
[----:B------:R-:W-:Y:S05]  /*37a0*/  BRA `(.L_x_2310) ;  /* 0x0000000c00087947 */ /* 0x000fea0003800000 */
.L_x_2312:
[----:B------:R-:W0:Y:S02]  /*37b0*/  F2I.FTZ.TRUNC.NTZ R5, R4 ;  /* 0x0000000400057305 */ /* 0x000e24000021f100 */
[----:B0-----:R0:W-:Y:S01]  /*37c0*/  STG.E desc[UR36][R2.64], R5 ;  /* 0x0000000502007986 */ /* 0x0011e2000c101924 */
[----:B------:R-:W-:Y:S05]  /*37d0*/  BRA `(.L_x_2310) ;  /* 0x0000000800fc7947 */ /* 0x000fea0003800000 */
.L_x_2311:
[----:B------:R-:W0:Y:S02]  /*37e0*/  F2I.FTZ.TRUNC.NTZ R5, R4 ;  /* 0x0000000400057305 */ /* 0x000e24000021f100 */
[----:B0-----:R0:W-:Y:S01]  /*37f0*/  STG.E.U16 desc[UR36][R2.64], R5 ;  /* 0x0000000502007986 */ /* 0x0011e2000c101524 */
[----:B------:R-:W-:Y:S05]  /*3800*/  BRA `(.L_x_2310) ;  /* 0x0000000800f07947 */ /* 0x000fea0003800000 */
.L_x_2306:
[----:B------:R-:W-:-:S09]  /*3810*/  UISETP.GT.AND UP0, UPT, UR4, 0x6, UPT ;  /* 0x000000060400788c */ /* 0x000fd2000bf04270 */
[----:B------:R-:W-:Y:S05]  /*3820*/  BRA.U UP0, `(.L_x_2313) ;  /* 0x0000000100247547 */ /* 0x000fea000b800000 */
[----:B------:R-:W-:-:S09]  /*3830*/  UISETP.NE.AND UP0, UPT, UR4, 0x5, UPT ;  /* 0x000000050400788c */ /* 0x000fd2000bf05270 */
[----:B------:R-:W-:Y:S05]  /*3840*/  BRA.U !UP0, `(.L_x_2314) ;  /* 0x0000000108107547 */ /* 0x000fea000b800000 */
[----:B------:R-:W-:-:S09]  /*3850*/  UISETP.NE.AND UP0, UPT, UR4, 0x6, UPT ;  /* 0x000000060400788c */ /* 0x000fd2000bf05270 */
[----:B------:R-:W-:Y:S05]  /*3860*/  BRA.U UP0, `(.L_x_2309) ;  /* 0x0000000900447547 */ /* 0x000fea000b800000 */
[----:B------:R0:W-:Y:S01]  /*3870*/  STG.E desc[UR36][R2.64], R4 ;  /* 0x0000000402007986 */ /* 0x0001e2000c101924 */
[----:B------:R-:W-:Y:S05]  /*3880*/  BRA `(.L_x_2310) ;  /* 0x0000000800d07947 */ /* 0x000fea0003800000 */
.L_x_2314:
[----:B------:R-:W-:-:S05]  /*3890*/  F2FP.F16.F32.PACK_AB R4, RZ, R4 ;  /* 0x00000004ff04723e */ /* 0x000fca00000000ff */
[----:B------:R0:W-:Y:S01]  /*38a0*/  STG.E.U16 desc[UR36][R2.64], R4 ;  /* 0x0000000402007986 */ /* 0x0001e2000c101524 */
[----:B------:R-:W-:Y:S05]  /*38b0*/  BRA `(.L_x_2310) ;  /* 0x0000000800c47947 */ /* 0x000fea0003800000 */
.L_x_2313:
[----:B------:R-:W-:-:S09]  /*38c0*/  UISETP.NE.AND UP0, UPT, UR4, 0x7, UPT ;  /* 0x000000070400788c */ /* 0x000fd2000bf05270 */
[----:B------:R-:W-:Y:S05]  /*38d0*/  BRA.U !UP0, `(.L_x_2315) ;  /* 0x00000001082c7547 */ /* 0x000fea000b800000 */
[----:B------:R-:W-:-:S09]  /*38e0*/  UISETP.NE.AND UP0, UPT, UR4, 0x8, UPT ;  /* 0x000000080400788c */ /* 0x000fd2000bf05270 */
[----:B------:R-:W-:Y:S05]  /*38f0*/  BRA.U !UP0, `(.L_x_2316) ;  /* 0x0000000108147547 */ /* 0x000fea000b800000 */
[----:B------:R-:W-:-:S09]  /*3900*/  UISETP.NE.AND UP0, UPT, UR4, 0x9, UPT ;  /* 0x000000090400788c */ /* 0x000fd2000bf05270 */
[----:B------:R-:W-:Y:S05]  /*3910*/  BRA.U UP0, `(.L_x_2309) ;  /* 0x0000000900187547 */ /* 0x000fea000b800000 */
[----:B------:R-:W-:-:S05]  /*3920*/  IMAD.MOV.U32 R5, RZ, RZ, RZ ;  /* 0x000000ffff057224 */ /* 0x000fca00078e00ff */
[----:B------:R0:W-:Y:S01]  /*3930*/  STG.E.64 desc[UR36][R2.64], R4 ;  /* 0x0000000402007986 */ /* 0x0001e2000c101b24 */
[----:B------:R-:W-:Y:S05]  /*3940*/  BRA `(.L_x_2310) ;  /* 0x0000000800a07947 */ /* 0x000fea0003800000 */
.L_x_2316:
[----:B------:R-:W-:-:S04]  /*3950*/  F2FP.F16.F32.PACK_AB R5, RZ, R4 ;  /* 0x00000004ff05723e */ /* 0x000fc800000000ff */
[----:B------:R-:W-:-:S05]  /*3960*/  PRMT R5, R5, 0x5410, RZ ;  /* 0x0000541005057816 */ /* 0x000fca00000000ff */
[----:B------:R0:W-:Y:S01]  /*3970*/  STG.E desc[UR36][R2.64], R5 ;  /* 0x0000000502007986 */ /* 0x0001e2000c101924 */
[----:B------:R-:W-:Y:S05]  /*3980*/  BRA `(.L_x_2310) ;  /* 0x0000000800907947 */ /* 0x000fea0003800000 */
.L_x_2315:
[----:B------:R-:W-:-:S06]  /*3990*/  FMUL.FTZ R4, R4, 1 ;  /* 0x3f80000004047820 */ /* 0x000fcc0000410000 */
[----:B------:R-:W0:Y:S02]  /*39a0*/  F2F.F64.F32 R4, R4 ;  /* 0x0000000400047310 */ /* 0x000e240000201800 */
[----:B0-----:R0:W-:Y:S01]  /*39b0*/  STG.E.64 desc[UR36][R2.64], R4 ;  /* 0x0000000402007986 */ /* 0x0011e2000c101b24 */
[----:B------:R-:W-:Y:S05]  /*39c0*/  BRA `(.L_x_2310) ;  /* 0x0000000800807947 */ /* 0x000fea0003800000 */
.L_x_2305:
        /* <DEDUP_REMOVED lines=8> */
[----:B------:R-:W-:-:S04]  /*3a50*/  FSETP.NEU.FTZ.AND P0, PT, R4, RZ, PT ;  /* 0x000000ff0400720b */ /* 0x000fc80003f1d000 */
[----:B------:R-:W-:-:S05]  /*3a60*/  SEL R5, RZ, 0x1, !P0 ;  /* 0x00000001ff057807 */ /* 0x000fca0004000000 */
[----:B------:R4:W-:Y:S01]  /*3a70*/  STG.E.U8 desc[UR36][R2.64], R5 ;  /* 0x0000000502007986 */ /* 0x0009e2000c101124 */
[----:B------:R-:W-:Y:S05]  /*3a80*/  BRA `(.L_x_2310) ;  /* 0x0000000800507947 */ /* 0x000fea0003800000 */
.L_x_2319:
[----:B------:R-:W-:Y:S01]  /*3a90*/  FMUL.FTZ R4, R4, 1 ;  /* 0x3f80000004047820 */ /* 0x000fe20000410000 */
[----:B------:R-:W-:-:S05]  /*3aa0*/  CS2R R6, SRZ ;  /* 0x0000000000067805 */ /* 0x000fca000001ff00 */
[----:B------:R-:W0:Y:S02]  /*3ab0*/  F2F.F64.F32 R4, R4 ;  /* 0x0000000400047310 */ /* 0x000e240000201800 */
[----:B0-----:R3:W-:Y:S01]  /*3ac0*/  STG.E.128 desc[UR36][R2.64], R4 ;  /* 0x0000000402007986 */ /* 0x0017e2000c101d24 */
[----:B------:R-:W-:Y:S05]  /*3ad0*/  BRA `(.L_x_2310) ;  /* 0x00000008003c7947 */ /* 0x000fea0003800000 */
.L_x_2318:
[----:B------:R-:W-:-:S09]  /*3ae0*/  UISETP.NE.AND UP0, UPT, UR4, 0xf, UPT ;  /* 0x0000000f0400788c */ /* 0x000fd2000bf05270 */
[----:B------:R-:W-:Y:S05]  /*3af0*/  BRA.U !UP0, `(.L_x_2320) ;  /* 0x0000000108987547 */ /* 0x000fea000b800000 */
[----:B------:R-:W-:-:S09]  /*3b00*/  UISETP.NE.AND UP0, UPT, UR4, 0x17, UPT ;  /* 0x000000170400788c */ /* 0x000fd2000bf05270 */
[----:B------:R-:W-:Y:S05]  /*3b10*/  BRA.U !UP0, `(.L_x_2321) ;  /* 0x0000000108487547 */ /* 0x000fea000b800000 */
[----:B------:R-:W-:-:S09]  /*3b20*/  UISETP.NE.AND UP0, UPT, UR4, 0x18, UPT ;  /* 0x000000180400788c */ /* 0x000fd2000bf05270 */
[----:B------:R-:W-:Y:S05]  /*3b30*/  BRA.U UP0, `(.L_x_2309) ;  /* 0x0000000500907547 */ /* 0x000fea000b800000 */
[----:B------:R-:W-:Y:S01]  /*3b40*/  LOP3.LUT R6, R4, 0x7fffffff, RZ, 0xc0, !PT ;  /* 0x7fffffff04067812 */ /* 0x000fe200078ec0ff */
[----:B------:R-:W-:Y:S01]  /*3b50*/  BSSY.RECONVERGENT B0, `(.L_x_2322) ;  /* 0x000000b000007945 */ /* 0x000fe20003800200 */
[----:B------:R-:W-:Y:S01]  /*3b60*/  SHF.R.U32.HI R7, RZ, 0x18, R4 ;  /* 0x00000018ff077819 */ /* 0x000fe20000011604 */
[----:B------:R-:W-:Y:S01]  /*3b70*/  IMAD.MOV.U32 R0, RZ, RZ, 0x7f ;  /* 0x0000007fff007424 */ /* 0x000fe200078e00ff */
        /* <DEDUP_REMOVED lines=8> */
.L_x_2323:
[----:B------:R-:W-:Y:S05]  /*3c00*/  BSYNC.RECONVERGENT B0 ;  /* 0x0000000000007941 */ /* 0x000fea0003800200 */
.L_x_2322:
[----:B------:R-:W-:-:S05]  /*3c10*/  LOP3.LUT R7, R0, 0x80, R7, 0xf8, !PT ;  /* 0x0000008000077812 */ /* 0x000fca00078ef807 */
[----:B------:R0:W-:Y:S01]  /*3c20*/  STG.E.U8 desc[UR36][R2.64], R7 ;  /* 0x0000000702007986 */ /* 0x0001e2000c101124 */
[----:B------:R-:W-:Y:S05]  /*3c30*/  BRA `(.L_x_2310) ;  /* 0x0000000400e47947 */ /* 0x000fea0003800000 */
.L_x_2321:
[----:B------:R-:W-:Y:S01]  /*3c40*/  LOP3.LUT R6, R4, 0x7fffffff, RZ, 0xc0, !PT ;  /* 0x7fffffff04067812 */ /* 0x000fe200078ec0ff */
[----:B------:R-:W-:Y:S01]  /*3c50*/  BSSY.RECONVERGENT B0, `(.L_x_2324) ;  /* 0x000000d000007945 */ /* 0x000fe20003800200 */
[----:B------:R-:W-:Y:S02]  /*3c60*/  SHF.R.U32.HI R7, RZ, 0x18, R4 ;  /* 0x00000018ff077819 */ /* 0x000fe40000011604 */
[----:B------:R-:W-:-:S13]  /*3c70*/  ISETP.GE.U32.AND P1, PT, R6, 0x47800000, PT ;  /* 0x478000000600780c */ /* 0x000fda0003f26070 */
[----:B------:R-:W-:Y:S02]  /*3c80*/  @P1 ISETP.GT.U32.AND P0, PT, R6, 0x7f800000, PT ;  /* 0x7f8000000600180c */ /* 0x000fe40003f04070 */
[----:B------:R-:W-:-:S04]  /*3c90*/  @P1 MOV R0, 0x7f ;  /* 0x0000007f00001802 */ /* 0x000fc80000000f00 */
[----:B------:R-:W-:Y:S01]  /*3ca0*/  @P1 SEL R0, R0, 0x7c, P0 ;  /* 0x0000007c00001807 */ /* 0x000fe20000000000 */
[----:B------:R-:W-:Y:S06]  /*3cb0*/  @P1 BRA `(.L_x_2325) ;  /* 0x0000000000181947 */ /* 0x000fec0003800000 */
[----:B------:R-:W-:-:S13]  /*3cc0*/  ISETP.GT.U32.AND P0, PT, R6, 0x387fffff, PT ;  /* 0x387fffff0600780c */ /* 0x000fda0003f04070 */
[----:B------:R-:W-:-:S04]  /*3cd0*/  @P0 SHF.R.U32.HI R0, RZ, 0x15, R4 ;  /* 0x00000015ff000819 */ /* 0x000fc80000011604 */
[----:B------:R-:W-:Y:S01]  /*3ce0*/  @P0 LOP3.LUT R5, R0, 0x1, RZ, 0xc0, !PT ;  /* 0x0000000100050812 */ /* 0x000fe200078ec0ff */
[----:B------:R-:W-:-:S03]  /*3cf0*/  @!P0 FADD.FTZ R0, R6, 128 ;  /* 0x4300000006008421 */ /* 0x000fc60000010000 */
[----:B------:R-:W-:-:S04]  /*3d00*/  @P0 IADD3 R5, PT, PT, R4, 0x80fffff, R5 ;  /* 0x080fffff04050810 */ /* 0x000fc80007ffe005 */
[----:B------:R-:W-:-:S07]  /*3d10*/  @P0 SHF.R.U32.HI R0, RZ, 0x15, R5 ;  /* 0x00000015ff000819 */ /* 0x000fce0000011605 */
.L_x_2325:
[----:B------:R-:W-:Y:S05]  /*3d20*/  BSYNC.RECONVERGENT B0 ;  /* 0x0000000000007941 */ /* 0x000fea0003800200 */
.L_x_2324:
[----:B------:R-:W-:-:S05]  /*3d30*/  LOP3.LUT R5, R0, 0x80, R7, 0xf8, !PT ;  /* 0x0000008000057812 */ /* 0x000fca00078ef807 */
[----:B------:R1:W-:Y:S01]  /*3d40*/  STG.E.U8 desc[UR36][R2.64], R5 ;  /* 0x0000000502007986 */ /* 0x0003e2000c101124 */
[----:B------:R-:W-:Y:S05]  /*3d50*/  BRA `(.L_x_2310) ;  /* 0x00000004009c7947 */ /* 0x000fea0003800000 */
.L_x_2320:
[----:B------:R-:W-:-:S05]  /*3d60*/  F2FP.BF16.F32.PACK_AB R4, RZ, R4 ;  /* 0x00000004ff04723e */ /* 0x000fca00000010ff */
[----:B------:R2:W-:Y:S01]  /*3d70*/  STG.E.U16 desc[UR36][R2.64], R4 ;  /* 0x0000000402007986 */ /* 0x0005e2000c101524 */
[----:B------:R-:W-:Y:S05]  /*3d80*/  BRA `(.L_x_2310) ;  /* 0x0000000400907947 */ /* 0x000fea0003800000 */
.L_x_2317:
        /* <DEDUP_REMOVED lines=8> */
[----:B------:R-:W0:Y:S02]  /*3e10*/  F2I.FTZ.U32.TRUNC.NTZ R5, R4 ;  /* 0x0000000400057305 */ /* 0x000e24000021f000 */
[----:B0-----:R0:W-:Y:S01]  /*3e20*/  STG.E.U16 desc[UR36][R2.64], R5 ;  /* 0x0000000502007986 */ /* 0x0011e2000c101524 */
[----:B------:R-:W-:Y:S05]  /*3e30*/  BRA `(.L_x_2310) ;  /* 0x0000000400647947 */ /* 0x000fea0003800000 */
.L_x_2328:
[----:B------:R-:W-:Y:S01]  /*3e40*/  LOP3.LUT R5, R4, 0x7fffffff, RZ, 0xc0, !PT ;  /* 0x7fffffff04057812 */ /* 0x000fe200078ec0ff */
[----:B------:R-:W-:Y:S01]  /*3e50*/  BSSY.RECONVERGENT B0, `(.L_x_2329) ;  /* 0x0000013000007945 */ /* 0x000fe20003800200 */
[----:B------:R-:W-:Y:S02]  /*3e60*/  IMAD.MOV.U32 R0, RZ, RZ, 0x80 ;  /* 0x00000080ff007424 */ /* 0x000fe400078e00ff */
        /* <DEDUP_REMOVED lines=9> */
.L_x_2331:
[----:B------:R-:W-:-:S04]  /*3f00*/  SHF.R.U32.HI R0, RZ, 0x14, R4 ;  /* 0x00000014ff007819 */ /* 0x000fc80000011604 */
[----:B------:R-:W-:-:S04]  /*3f10*/  LOP3.LUT R5, R0, 0x1, RZ, 0xc0, !PT ;  /* 0x0000000100057812 */ /* 0x000fc800078ec0ff */
[----:B------:R-:W-:-:S04]  /*3f20*/  IADD3 R0, PT, PT, R4, 0x487ffff, R5 ;  /* 0x0487ffff04007810 */ /* 0x000fc80007ffe005 */
[----:B------:R-:W-:-:S04]  /*3f30*/  SHF.R.U32.HI R0, RZ, 0x14, R0 ;  /* 0x00000014ff007819 */ /* 0x000fc80000011600 */
[----:B------:R-:W-:-:S07]  /*3f40*/  LOP3.LUT R5, R0, 0xff, RZ, 0xc0, !PT ;  /* 0x000000ff00057812 */ /* 0x000fce00078ec0ff */
.L_x_2332:
[----:B------:R-:W-:-:S04]  /*3f50*/  SHF.R.U32.HI R4, RZ, 0x18, R4 ;  /* 0x00000018ff047819 */ /* 0x000fc80000011604 */
[----:B------:R-:W-:-:S04]  /*3f60*/  LOP3.LUT R5, R5, 0x80, R4, 0xf8, !PT ;  /* 0x0000008005057812 */ /* 0x000fc800078ef804 */
[----:B------:R-:W-:-:S07]  /*3f70*/  PRMT R0, R5, 0x7610, R0 ;  /* 0x0000761005007816 */ /* 0x000fce0000000000 */
.L_x_2330:
[----:B------:R-:W-:Y:S05]  /*3f80*/  BSYNC.RECONVERGENT B0 ;  /* 0x0000000000007941 */ /* 0x000fea0003800200 */
.L_x_2329:
[----:B------:R0:W-:Y:S01]  /*3f90*/  STG.E.U8 desc[UR36][R2.64], R0 ;  /* 0x0000000002007986 */ /* 0x0001e2000c101124 */
[----:B------:R-:W-:Y:S05]  /*3fa0*/  BRA `(.L_x_2310) ;  /* 0x0000000400087947 */ /* 0x000fea0003800000 */
.L_x_2327:
        /* <DEDUP_REMOVED lines=12> */
.L_x_2335:
[----:B------:R-:W-:-:S04]  /*4070*/  SHF.R.U32.HI R0, RZ, 0x15, R4 ;  /* 0x00000015ff007819 */ /* 0x000fc80000011604 */
[----:B------:R-:W-:-:S04]  /*4080*/  LOP3.LUT R5, R0, 0x1, RZ, 0xc0, !PT ;  /* 0x0000000100057812 */ /* 0x000fc800078ec0ff */
[----:B------:R-:W-:-:S04]  /*4090*/  IADD3 R0, PT, PT, R4, 0x88fffff, R5 ;  /* 0x088fffff04007810 */ /* 0x000fc80007ffe005 */
[----:B------:R-:W-:-:S04]  /*40a0*/  SHF.R.U32.HI R0, RZ, 0x15, R0 ;  /* 0x00000015ff007819 */ /* 0x000fc80000011600 */
[----:B------:R-:W-:-:S07]  /*40b0*/  LOP3.LUT R5, R0, 0xff, RZ, 0xc0, !PT ;  /* 0x000000ff00057812 */ /* 0x000fce00078ec0ff */
.L_x_2336:
[----:B------:R-:W-:-:S04]  /*40c0*/  SHF.R.U32.HI R4, RZ, 0x18, R4 ;  /* 0x00000018ff047819 */ /* 0x000fc80000011604 */
[----:B------:R-:W-:-:S04]  /*40d0*/  LOP3.LUT R5, R5, 0x80, R4, 0xf8, !PT ;  /* 0x0000008005057812 */ /* 0x000fc800078ef804 */
[----:B------:R-:W-:-:S07]  /*40e0*/  PRMT R0, R5, 0x7610, R0 ;  /* 0x0000761005007816 */ /* 0x000fce0000000000 */
.L_x_2334:
[----:B------:R-:W-:Y:S05]  /*40f0*/  BSYNC.RECONVERGENT B0 ;  /* 0x0000000000007941 */ /* 0x000fea0003800200 */
.L_x_2333:
[----:B------:R0:W-:Y:S01]  /*4100*/  STG.E.U8 desc[UR36][R2.64], R0 ;  /* 0x0000000002007986 */ /* 0x0001e2000c101124 */
[----:B------:R-:W-:Y:S05]  /*4110*/  BRA `(.L_x_2310) ;  /* 0x0000000000ac7947 */ /* 0x000fea0003800000 */
.L_x_2326:
[----:B------:R-:W-:-:S09]  /*4120*/  UISETP.NE.AND UP0, UPT, UR4, 0x1c, UPT ;  /* 0x0000001c0400788c */ /* 0x000fd2000bf05270 */
[----:B------:R-:W-:Y:S05]  /*4130*/  BRA.U !UP0, `(.L_x_2337) ;  /* 0x00000001089c7547 */ /* 0x000fea000b800000 */
[----:B------:R-:W-:-:S09]  /*4140*/  UISETP.NE.AND UP0, UPT, UR4, 0x1d, UPT ;  /* 0x0000001d0400788c */ /* 0x000fd2000bf05270 */
[----:B------:R-:W-:Y:S05]  /*4150*/  BRA.U !UP0, `(.L_x_2338) ;  /* 0x0000000108887547 */ /* 0x000fea000b800000 */
[----:B------:R-:W-:-:S09]  /*4160*/  UISETP.NE.AND UP0, UPT, UR4, 0x2c, UPT ;  /* 0x0000002c0400788c */ /* 0x000fd2000bf05270 */
[----:B------:R-:W-:Y:S05]  /*4170*/  BRA.U !UP0, `(.L_x_2339) ;  /* 0x0000000108447547 */ /* 0x000fea000b800000 */
.L_x_2309:
        /* <DEDUP_REMOVED lines=8> */
[----:B0-----:R-:W-:Y:S01]  /*4200*/  MOV R4, UR6 ;  /* 0x0000000600047c02 */ /* 0x001fe20008000f00 */
[----:B------:R-:W-:-:S02]  /*4210*/  IMAD.U32 R5, RZ, RZ, UR7 ;  /* 0x00000007ff057e24 */ /* 0x000fc4000f8e00ff */
[----:B---3--:R-:W-:Y:S01]  /*4220*/  IMAD.U32 R6, RZ, RZ, UR8 ;  /* 0x00000008ff067e24 */ /* 0x008fe2000f8e00ff */
[----:B------:R-:W-:Y:S01]  /*4230*/  MOV R7, UR9 ;  /* 0x0000000900077c02 */ /* 0x000fe20008000f00 */
[----:B----4-:R-:W-:Y:S02]  /*4240*/  IMAD.U32 R10, RZ, RZ, UR4 ;  /* 0x00000004ff0a7e24 */ /* 0x010fe4000f8e00ff */
[----:B-1----:R-:W-:-:S07]  /*4250*/  IMAD.U32 R11, RZ, RZ, UR5 ;  /* 0x00000005ff0b7e24 */ /* 0x002fce000f8e00ff */
[----:B------:R-:W-:-:S07]  /*4260*/  LEPC R20, `(.L_x_2340) ;  /* 0x000000001014794e */ /* 0x000fce0000000000 */
[----:B--2---:R-:W-:Y:S05]  /*4270*/  CALL.ABS.NOINC R2 ;  /* 0x0000000002007343 */ /* 0x004fea0003c00000 */
.L_x_2340:
[----:B------:R-:W-:Y:S05]  /*4280*/  BRA `(.L_x_2310) ;  /* 0x0000000000507947 */ /* 0x000fea0003800000 */
.L_x_2339:
        /* <DEDUP_REMOVED lines=15> */
.L_x_2338:
[----:B------:R-:W0:Y:S02]  /*4380*/  F2I.U64.TRUNC R4, R4 ;  /* 0x0000000400047311 */ /* 0x000e24000020d800 */
[----:B0-----:R0:W-:Y:S01]  /*4390*/  STG.E.64 desc[UR36][R2.64], R4 ;  /* 0x0000000402007986 */ /* 0x0011e2000c101b24 */
[----:B------:R-:W-:Y:S05]  /*43a0*/  BRA `(.L_x_2310) ;  /* 0x0000000000087947 */ /* 0x000fea0003800000 */
.L_x_2337:
[----:B------:R-:W0:Y:S02]  /*43b0*/  F2I.FTZ.U32.TRUNC.NTZ R5, R4 ;  /* 0x0000000400057305 */ /* 0x000e24000021f000 */
[----:B0-----:R0:W-:Y:S02]  /*43c0*/  STG.E desc[UR36][R2.64], R5 ;  /* 0x0000000502007986 */ /* 0x0011e4000c101924 */
.L_x_2310:
[----:B------:R-:W-:-:S07]  /*43d0*/  VIADD R17, R17, 0x80 ;  /* 0x0000008011117836 */ /* 0x000fce0000000000 */
.L_x_2241:
[----:B------:R-:W-:Y:S05]  /*43e0*/  BSYNC.RECONVERGENT B7 ;  /* 0x0000000000077941 */ /* 0x000fea0003800200 */
.L_x_2240:
[----:B------:R-:W5:Y:S01]  /*43f0*/  LDCU UR4, c[0x0][0x380] ;  /* 0x00007000ff0477ac */ /* 0x000f620008000800 */
[----:B------:R-:W-:Y:S01]  /*4400*/  BSSY.RECONVERGENT B7, `(.L_x_2341) ;  /* 0x000042d000077945 */ /* 0x000fe20003800200 */
[----:B-----5:R-:W-:-:S13]  /*4410*/  ISETP.GE.AND P0, PT, R17, UR4, PT ;  /* 0x0000000411007c0c */ /* 0x020fda000bf06270 */
[----:B------:R-:W-:Y:S05]  /*4420*/  @P0 BRA `(.L_x_2342) ;  /* 0x0000004000a80947 */ /* 0x000fea0003800000 */
[----:B------:R-:W5:Y:S01]  /*4430*/  LDCU UR4, c[0x0][0x388] ;  /* 0x00007100ff0477ac */ /* 0x000f620008000800 */
[----:B0-----:R-:W-:Y:S02]  /*4440*/  HFMA2 R0, -RZ, RZ, 0, 0 ;  /* 0x00000000ff007431 */ /* 0x001fe400000001ff */
[----:B------:R-:W-:Y:S02]  /*4450*/  IMAD.MOV.U32 R18, RZ, RZ, RZ ;  /* 0x000000ffff127224 */ /* 0x000fe400078e00ff */
[----:B------:R-:W-:Y:S01]  /*4460*/  IMAD.MOV.U32 R16, RZ, RZ, RZ ;  /* 0x000000ffff107224 */ /* 0x000fe200078e00ff */
[----:B-----5:R-:W-:-:S09]  /*4470*/  UISETP.NE.AND UP0, UPT, UR4, URZ, UPT ;  /* 0x000000ff0400728c */ /* 0x020fd2000bf05270 */
[----:B------:R-:W-:Y:S05]  /*4480*/  BRA.U !UP0, `(.L_x_2343) ;  /* 0x0000001508707547 */ /* 0x000fea000b800000 */
[----:B------:R-:W1:Y:S01]  /*4490*/  LDCU.64 UR4, c[0x0][0x390] ;  /* 0x00007200ff0477ac */ /* 0x000e620008000a00 */
[----:B------:R-:W-:Y:S01]  /*44a0*/  IMAD.MOV.U32 R16, RZ, RZ, RZ ;  /* 0x000000ffff107224 */ /* 0x000fe200078e00ff */
[----:B------:R-:W0:Y:S01]  /*44b0*/  LDCU UR6, c[0x0][0x38c] ;  /* 0x00007180ff0677ac */ /* 0x000e220008000800 */
[----:B------:R-:W5:Y:S01]  /*44c0*/  LDCU.64 UR8, c[0x0][0x4b8] ;  /* 0x00009700ff0877ac */ /* 0x000f620008000a00 */
[----:B------:R-:W-:Y:S01]  /*44d0*/  UISETP.NE.AND UP0, UPT, UR39, URZ, UPT ;  /* 0x000000ff2700728c */ /* 0x000fe2000bf05270 */
[----:B-1234-:R-:W-:Y:S01]  /*44e0*/  IMAD.HI.U32 R2, R17, UR4, R16 ;  /* 0x0000000411027c27 */ /* 0x01efe2000f8e0010 */
[----:B------:R-:W1:Y:S04]  /*44f0*/  LDCU UR4, c[0x0][0x4c0] ;  /* 0x00009800ff0477ac */ /* 0x000e680008000800 */
[----:B------:R-:W-:-:S04]  /*4500*/  SHF.R.U32.HI R3, RZ, UR5, R2 ;  /* 0x00000005ff037c19 */ /* 0x000fc80008011602 */
[----:B------:R-:W-:-:S05]  /*4510*/  IADD3 R18, PT, PT, -R3, RZ, RZ ;  /* 0x000000ff03127210 */ /* 0x000fca0007ffe1ff */
[----:B0-----:R-:W-:-:S04]  /*4520*/  IMAD R18, R18, UR6, R17 ;  /* 0x0000000612127c24 */ /* 0x001fc8000f8e0211 */
[C---:B-----5:R-:W-:Y:S02]  /*4530*/  IMAD R16, R18.reuse, UR8, RZ ;  /* 0x0000000812107c24 */ /* 0x060fe4000f8e02ff */
[C---:B------:R-:W-:Y:S02]  /*4540*/  IMAD R0, R18.reuse, UR9, RZ ;  /* 0x0000000912007c24 */ /* 0x040fe4000f8e02ff */
[----:B-1----:R-:W-:Y:S01]  /*4550*/  IMAD R18, R18, UR4, RZ ;  /* 0x0000000412127c24 */ /* 0x002fe2000f8e02ff */
        /* <DEDUP_REMOVED lines=334> */
[----:B0-----:R-:W-:-:S07]  /*5a40*/  IMAD R18, R5, UR4, R18 ;  /* 0x0000000405127c24 */ /* 0x001fce000f8e0212 */
.L_x_2343:
[----:B------:R-:W1:Y:S01]  /*5a50*/  LDCU.64 UR6, c[0x0][0x5f0] ;  /* 0x0000be00ff0677ac */ /* 0x000e620008000a00 */
[----:B------:R-:W-:Y:S01]  /*5a60*/  BSSY.RECONVERGENT B6, `(.L_x_2344) ;  /* 0x00000e5000067945 */ /* 0x000fe20003800200 */
[----:B------:R-:W-:-:S04]  /*5a70*/  UPRMT UR4, UR41, 0x7771, URZ ;  /* 0x0000777129047896 */ /* 0x000fc800080000ff */
[----:B------:R-:W-:Y:S01]  /*5a80*/  UISETP.GT.AND UP0, UPT, UR4, 0x9, UPT ;  /* 0x000000090400788c */ /* 0x000fe2000bf04270 */
[----:B-1234-:R-:W-:-:S05]  /*5a90*/  IADD3 R2, P0, PT, R0, UR6, RZ ;  /* 0x0000000600027c10 */ /* 0x01efca000ff1e0ff */
        /* <DEDUP_REMOVED lines=11> */
[----:B--2---:R0:W1:Y:S01]  /*5b50*/  I2F.S16 R19, R2 ;  /* 0x0000000200137306 */ /* 0x0040620000101400 */
[----:B------:R-:W-:Y:S05]  /*5b60*/  BRA `(.L_x_2350) ;  /* 0x0000000c00507947 */ /* 0x000fea0003800000 */
.L_x_2348:
[----:B------:R-:W2:Y:S02]  /*5b70*/  LDG.E.U8 R2, desc[UR36][R2.64] ;  /* 0x0000002402027981 */ /* 0x000ea4000c1e1100 */
[----:B--2---:R-:W-:Y:S01]  /*5b80*/  I2FP.F32.U32 R19, R2 ;  /* 0x0000000200137245 */ /* 0x004fe20000201000 */
[----:B------:R-:W-:Y:S06]  /*5b90*/  BRA `(.L_x_2350) ;  /* 0x0000000c00447947 */ /* 0x000fec0003800000 */
.L_x_2347:
        /* <DEDUP_REMOVED lines=9> */
.L_x_2352:
[----:B------:R-:W2:Y:S02]  /*5c30*/  LDG.E R2, desc[UR36][R2.64] ;  /* 0x0000002402027981 */ /* 0x000ea4000c1e1900 */
[----:B--2---:R-:W-:Y:S01]  /*5c40*/  I2FP.F32.S32 R19, R2 ;  /* 0x0000000200137245 */ /* 0x004fe20000201400 */
[----:B------:R-:W-:Y:S06]  /*5c50*/  BRA `(.L_x_2350) ;  /* 0x0000000c00147947 */ /* 0x000fec0003800000 */
.L_x_2351:
[----:B------:R-:W2:Y:S02]  /*5c60*/  LDG.E.U16 R2, desc[UR36][R2.64] ;  /* 0x0000002402027981 */ /* 0x000ea4000c1e1500 */
[----:B--2---:R2:W3:Y:S01]  /*5c70*/  I2F.S16 R19, R2 ;  /* 0x0000000200137306 */ /* 0x0044e20000101400 */
[----:B------:R-:W-:Y:S05]  /*5c80*/  BRA `(.L_x_2350) ;  /* 0x0000000c00087947 */ /* 0x000fea0003800000 */
.L_x_2346:
        /* <DEDUP_REMOVED lines=8> */
.L_x_2354:
[----:B------:R-:W2:Y:S02]  /*5d10*/  LDG.E.U16 R2, desc[UR36][R2.64] ;  /* 0x0000002402027981 */ /* 0x000ea4000c1e1500 */
[----:B--2---:R-:W-:Y:S01]  /*5d20*/  HADD2.F32 R19, -RZ, R2.H0_H0 ;  /* 0x20000002ff137230 */ /* 0x004fe20000004100 */
[----:B------:R-:W-:Y:S06]  /*5d30*/  BRA `(.L_x_2350) ;  /* 0x0000000800dc7947 */ /* 0x000fec0003800000 */
.L_x_2353:
        /* <DEDUP_REMOVED lines=8> */
.L_x_2356:
[----:B------:R-:W2:Y:S02]  /*5dc0*/  LDG.E.U16 R2, desc[UR36][R2.64] ;  /* 0x0000002402027981 */ /* 0x000ea4000c1e1500 */
[----:B--2---:R-:W-:Y:S01]  /*5dd0*/  HADD2.F32 R19, -RZ, R2.H0_H0 ;  /* 0x20000002ff137230 */ /* 0x004fe20000004100 */
[----:B------:R-:W-:Y:S06]  /*5de0*/  BRA `(.L_x_2350) ;  /* 0x0000000800b07947 */ /* 0x000fec0003800000 */
.L_x_2355:
        /* <DEDUP_REMOVED lines=11> */
.L_x_2345:
        /* <DEDUP_REMOVED lines=12> */
.L_x_2359:
        /* <DEDUP_REMOVED lines=11> */
.L_x_2358:
        /* <DEDUP_REMOVED lines=14> */
[----:B------:R-:W-:Y:S02]  /*60f0*/  VIADD R5, R4, 0xfffffffc ;  /* 0xfffffffc04057836 */ /* 0x000fe40000000000 */
[----:B------:R-:W-:-:S03]  /*6100*/  VIADD R4, R0, 0x1000000 ;  /* 0x0100000000047836 */ /* 0x000fc60000000000 */
[----:B------:R-:W-:Y:S02]  /*6110*/  SHF.L.U32 R6, R0, R5, RZ ;  /* 0x0000000500067219 */ /* 0x000fe400000006ff */
[----:B------:R-:W-:Y:S02]  /*6120*/  SHF.L.U32 R5, R5, 0x17, RZ ;  /* 0x0000001705057819 */ /* 0x000fe400000006ff */
[----:B------:R-:W-:Y:S02]  /*6130*/  SHF.R.S32.HI R4, RZ, 0x8, R4 ;  /* 0x00000008ff047819 */ /* 0x000fe40000011404 */
[----:B------:R-:W-:-:S05]  /*6140*/  LEA.HI R5, R6, -R5, RZ, 0x1c ;  /* 0x8000000506057211 */ /* 0x000fca00078fe0ff */
[----:B------:R-:W-:-:S05]  /*6150*/  VIADD R5, R5, 0x3c000000 ;  /* 0x3c00000005057836 */ /* 0x000fca0000000000 */
[----:B------:R-:W-:-:S04]  /*6160*/  LOP3.LUT R4, R5, 0x7f800000, R4, 0xf8, !PT ;  /* 0x7f80000005047812 */ /* 0x000fc800078ef804 */
[----:B------:R-:W-:-:S04]  /*6170*/  SEL R4, R4, RZ, P0 ;  /* 0x000000ff04047207 */ /* 0x000fc80000000000 */
[----:B------:R-:W-:Y:S01]  /*6180*/  LOP3.LUT R19, R4, 0x80000000, R19, 0xf8, !PT ;  /* 0x8000000004137812 */ /* 0x000fe200078ef813 */
[----:B------:R-:W-:Y:S06]  /*6190*/  BRA `(.L_x_2350) ;  /* 0x0000000400c47947 */ /* 0x000fec0003800000 */
.L_x_2361:
[----:B------:R-:W2:Y:S02]  /*61a0*/  LDG.E.U8 R2, desc[UR36][R2.64] ;  /* 0x0000002402027981 */ /* 0x000ea4000c1e1100 */
[C---:B--2---:R-:W-:Y:S01]  /*61b0*/  SHF.L.U32 R0, R2.reuse, 0x19, RZ ;  /* 0x0000001902007819 */ /* 0x044fe200000006ff */
[----:B------:R-:W-:-:S03]  /*61c0*/  IMAD.SHL.U32 R5, R2, 0x100, RZ ;  /* 0x0000010002057824 */ /* 0x000fc600078e00ff */
[----:B------:R-:W-:Y:S02]  /*61d0*/  ISETP.GE.U32.AND P0, PT, R0, 0x8000000, PT ;  /* 0x080000000000780c */ /* 0x000fe40003f06070 */
[----:B------:R-:W-:-:S11]  /*61e0*/  PRMT R19, R5, 0x9910, RZ ;  /* 0x0000991005137816 */ /* 0x000fd600000000ff */
[----:B------:R-:W-:Y:S02]  /*61f0*/  @!P0 LOP3.LUT R4, R5, 0x7f00, RZ, 0xc0, !PT ;  /* 0x00007f0005048812 */ /* 0x000fe400078ec0ff */
[----:B------:R-:W-:Y:S02]  /*6200*/  @P0 LEA.HI R0, R0, 0x70000000, RZ, 0x1c ;  /* 0x7000000000000811 */ /* 0x000fe400078fe0ff */
[----:B------:R-:W-:-:S03]  /*6210*/  @!P0 LOP3.LUT R4, R4, 0x3f000000, RZ, 0xfc, !PT ;  /* 0x3f00000004048812 */ /* 0x000fc600078efcff */
[----:B------:R-:W-:Y:S02]  /*6220*/  @P0 FMUL.FTZ R0, R0, 1.9259299443872358531e-34 ;  /* 0x0780000000000820 */ /* 0x000fe40000410000 */
[----:B------:R-:W-:-:S05]  /*6230*/  @!P0 FADD.FTZ R0, R4, -0.5 ;  /* 0xbf00000004008421 */ /* 0x000fca0000010000 */
[----:B------:R-:W-:Y:S01]  /*6240*/  LOP3.LUT R19, R0, 0x80000000, R19, 0xf8, !PT ;  /* 0x8000000000137812 */ /* 0x000fe200078ef813 */
[----:B------:R-:W-:Y:S06]  /*6250*/  BRA `(.L_x_2350) ;  /* 0x0000000400947947 */ /* 0x000fec0003800000 */
.L_x_2360:
[----:B------:R-:W2:Y:S02]  /*6260*/  LDG.E.U16 R2, desc[UR36][R2.64] ;  /* 0x0000002402027981 */ /* 0x000ea4000c1e1500 */
[----:B--2---:R-:W-:Y:S01]  /*6270*/  IMAD.U32 R19, R2, 0x10000, RZ ;  /* 0x0001000002137824 */ /* 0x004fe200078e00ff */
[----:B------:R-:W-:Y:S06]  /*6280*/  BRA `(.L_x_2350) ;  /* 0x0000000400887947 */ /* 0x000fec0003800000 */
.L_x_2357:
        /* <DEDUP_REMOVED lines=11> */
.L_x_2364:
        /* <DEDUP_REMOVED lines=20> */
.L_x_2366:
[----:B------:R-:W-:Y:S05]  /*6480*/  BSYNC.RECONVERGENT B0 ;  /* 0x0000000000007941 */ /* 0x000fea0003800200 */
.L_x_2365:
[----:B------:R-:W-:Y:S01]  /*6490*/  IMAD.SHL.U32 R0, R0, 0x100000, RZ ;  /* 0x0010000000007824 */ /* 0x000fe200078e00ff */
[----:B------:R-:W-:-:S04]  /*64a0*/  LEA R2, R2, 0x3b800000, 0x17 ;  /* 0x3b80000002027811 */ /* 0x000fc800078eb8ff */
[----:B------:R-:W-:Y:S01]  /*64b0*/  LOP3.LUT R19, R2, R0, R19, 0xfe, !PT ;  /* 0x0000000002137212 */ /* 0x000fe200078efe13 */
[----:B------:R-:W-:Y:S06]  /*64c0*/  BRA `(.L_x_2350) ;  /* 0x0000000000f87947 */ /* 0x000fec0003800000 */
.L_x_2363:
        /* <DEDUP_REMOVED lines=20> */
.L_x_2368:
[----:B------:R-:W-:Y:S05]  /*6610*/  BSYNC.RECONVERGENT B0 ;  /* 0x0000000000007941 */ /* 0x000fea0003800200 */
.L_x_2367:
[----:B------:R-:W-:Y:S02]  /*6620*/  SHF.L.U32 R0, R0, 0x15, RZ ;  /* 0x0000001500007819 */ /* 0x000fe400000006ff */
[----:B------:R-:W-:-:S04]  /*6630*/  LEA R2, R2, 0x37800000, 0x17 ;  /* 0x3780000002027811 */ /* 0x000fc800078eb8ff */
[----:B------:R-:W-:Y:S01]  /*6640*/  LOP3.LUT R19, R2, R0, R19, 0xfe, !PT ;  /* 0x0000000002137212 */ /* 0x000fe200078efe13 */
[----:B------:R-:W-:Y:S06]  /*6650*/  BRA `(.L_x_2350) ;  /* 0x0000000000947947 */ /* 0x000fec0003800000 */
.L_x_2362:
        /* <DEDUP_REMOVED lines=14> */
.L_x_2349:
        /* <DEDUP_REMOVED lines=12> */
[----:B---3--:R-:W-:Y:S01]  /*6800*/  IMAD.U32 R10, RZ, RZ, UR8 ;  /* 0x00000008ff0a7e24 */ /* 0x008fe2000f8e00ff */
[----:B------:R-:W-:-:S07]  /*6810*/  MOV R11, UR9 ;  /* 0x00000009000b7c02 */ /* 0x000fce0008000f00 */
[----:B------:R-:W-:-:S07]  /*6820*/  LEPC R20, `(.L_x_2371) ;  /* 0x000000001014794e */ /* 0x000fce0000000000 */
[----:B--2---:R-:W-:Y:S05]  /*6830*/  CALL.ABS.NOINC R2 ;  /* 0x0000000002007343 */ /* 0x004fea0003c00000 */
.L_x_2371:
[----:B------:R-:W-:Y:S01]  /*6840*/  IMAD.MOV.U32 R19, RZ, RZ, RZ ;  /* 0x000000ffff137224 */ /* 0x000fe200078e00ff */
[----:B------:R-:W-:Y:S06]  /*6850*/  BRA `(.L_x_2350) ;  /* 0x0000000000147947 */ /* 0x000fec0003800000 */
.L_x_2370:
[----:B------:R-:W2:Y:S02]  /*6860*/  LDG.E.64 R2, desc[UR36][R2.64] ;  /* 0x0000002402027981 */ /* 0x000ea4000c1e1b00 */
[----:B--2---:R0:W1:Y:S02]  /*6870*/  I2F.U64 R19, R2 ;  /* 0x0000000200137312 */ /* 0x0040640000301000 */
[----:B01----:R-:W-:Y:S05]  /*6880*/  BRA `(.L_x_2350) ;  /* 0x0000000000087947 */ /* 0x003fea0003800000 */
.L_x_2369:
[----:B------:R-:W2:Y:S02]  /*6890*/  LDG.E R2, desc[UR36][R2.64] ;  /* 0x0000002402027981 */ /* 0x000ea4000c1e1900 */
[----:B--2---:R-:W-:-:S07]  /*68a0*/  I2FP.F32.U32 R19, R2 ;  /* 0x0000000200137245 */ /* 0x004fce0000201000 */
.L_x_2350:
[----:B------:R-:W-:Y:S05]  /*68b0*/  BSYNC.RECONVERGENT B6 ;  /* 0x0000000000067941 */ /* 0x000fea0003800200 */
.L_x_2344:
[----:B------:R-:W0:Y:S01]  /*68c0*/  LDCU.64 UR6, c[0x0][0x5f8] ;  /* 0x0000bf00ff0677ac */ /* 0x000e220008000a00 */
[----:B------:R-:W-:Y:S01]  /*68d0*/  BSSY.RECONVERGENT B6, `(.L_x_2372) ;  /* 0x00000e5000067945 */ /* 0x000fe20003800200 */
[----:B------:R-:W-:-:S04]  /*68e0*/  UPRMT UR4, UR41, 0x7772, URZ ;  /* 0x0000777229047896 */ /* 0x000fc800080000ff */
[----:B------:R-:W-:Y:S01]  /*68f0*/  UISETP.GT.AND UP0, UPT, UR4, 0x9, UPT ;  /* 0x000000090400788c */ /* 0x000fe2000bf04270 */
[----:B0-2-4-:R-:W-:-:S05]  /*6900*/  IADD3 R2, P0, PT, R18, UR6, RZ ;  /* 0x0000000612027c10 */ /* 0x015fca000ff1e0ff */
        /* <DEDUP_REMOVED lines=11> */
[----:B--2---:R2:W4:Y:S01]  /*69c0*/  I2F.S16 R0, R2 ;  /* 0x0000000200007306 */ /* 0x0045220000101400 */
[----:B------:R-:W-:Y:S05]  /*69d0*/  BRA `(.L_x_2378) ;  /* 0x0000000c00507947 */ /* 0x000fea0003800000 */
.L_x_2376:
[----:B------:R-:W2:Y:S02]  /*69e0*/  LDG.E.U8 R0, desc[UR36][R2.64] ;  /* 0x0000002402007981 */ /* 0x000ea4000c1e1100 */
[----:B--2---:R-:W-:Y:S01]  /*69f0*/  I2FP.F32.U32 R0, R0 ;  /* 0x0000000000007245 */ /* 0x004fe20000201000 */
[----:B------:R-:W-:Y:S06]  /*6a00*/  BRA `(.L_x_2378) ;  /* 0x0000000c00447947 */ /* 0x000fec0003800000 */
.L_x_2375:
[----:B------:R-:W-:-:S09]  /*6a10*/  UISETP.NE.AND UP0, UPT, UR4, 0x2, UPT ;  /* 0x000000020400788c */ /* 0x000fd2000bf05270 */
[----:B------:R-:W-:Y:S05]  /*6a20*/  BRA.U !UP0, `(.L_x_2379) ;  /* 0x0000000108287547 */ /* 0x000fea000b800000 */
[----:B------:R-:W-:-:S09]  /*6a30*/  UISETP.NE.AND UP0, UPT, UR4, 0x3, UPT ;  /* 0x000000030400788c */ /* 0x000fd2000bf05270 */
[----:B------:R-:W-:Y:S05]  /*6a40*/  BRA.U !UP0, `(.L_x_2380) ;  /* 0x0000000108147547 */ /* 0x000fea000b800000 */
[----:B------:R-:W-:-:S09]  /*6a50*/  UISETP.NE.AND UP0, UPT, UR4, 0x4, UPT ;  /* 0x000000040400788c */ /* 0x000fd2000bf05270 */
[----:B------:R-:W-:Y:S05]  /*6a60*/  BRA.U UP0, `(.L_x_2377) ;  /* 0x0000000900d07547 */ /* 0x000fea000b800000 */
[----:B------:R-:W2:Y:S02]  /*6a70*/  LDG.E.64 R2, desc[UR36][R2.64] ;  /* 0x0000002402027981 */ /* 0x000ea4000c1e1b00 */
[----:B--2---:R0:W2:Y:S02]  /*6a80*/  I2F.S64 R0, R2 ;  /* 0x0000000200007312 */ /* 0x0040a40000301400 */
[----:B0-2---:R-:W-:Y:S05]  /*6a90*/  BRA `(.L_x_2378) ;  /* 0x0000000c00207947 */ /* 0x005fea0003800000 */
.L_x_2380:
[----:B------:R-:W2:Y:S02]  /*6aa0*/  LDG.E R0, desc[UR36][R2.64] ;  /* 0x0000002402007981 */ /* 0x000ea4000c1e1900 */
[----:B--2---:R-:W-:Y:S01]  /*6ab0*/  I2FP.F32.S32 R0, R0 ;  /* 0x0000000000007245 */ /* 0x004fe20000201400 */
[----:B------:R-:W-:Y:S06]  /*6ac0*/  BRA `(.L_x_2378) ;  /* 0x0000000c00147947 */ /* 0x000fec0003800000 */
.L_x_2379:
[----:B------:R-:W2:Y:S02]  /*6ad0*/  LDG.E.U16 R0, desc[UR36][R2.64] ;  /* 0x0000002402007981 */ /* 0x000ea4000c1e1500 */
[----:B--2---:R-:W0:Y:S01]  /*6ae0*/  I2F.S16 R0, R0 ;  /* 0x0000000000007306 */ /* 0x004e220000101400 */
[----:B------:R-:W-:Y:S05]  /*6af0*/  BRA `(.L_x_2378) ;  /* 0x0000000c00087947 */ /* 0x000fea0003800000 */
.L_x_2374:
        /* <DEDUP_REMOVED lines=8> */
.L_x_2382:
[----:B------:R-:W2:Y:S02]  /*6b80*/  LDG.E.U16 R0, desc[UR36][R2.64] ;  /* 0x0000002402007981 */ /* 0x000ea4000c1e1500 */
[----:B--2---:R-:W-:Y:S01]  /*6b90*/  HADD2.F32 R0, -RZ, R0.H0_H0 ;  /* 0x20000000ff007230 */ /* 0x004fe20000004100 */
[----:B------:R-:W-:Y:S06]  /*6ba0*/  BRA `(.L_x_2378) ;  /* 0x0000000800dc7947 */ /* 0x000fec0003800000 */
.L_x_2381:
        /* <DEDUP_REMOVED lines=8> */
.L_x_2384:
[----:B------:R-:W2:Y:S02]  /*6c30*/  LDG.E.U16 R0, desc[UR36][R2.64] ;  /* 0x0000002402007981 */ /* 0x000ea4000c1e1500 */
[----:B--2---:R-:W-:Y:S01]  /*6c40*/  HADD2.F32 R0, -RZ, R0.H0_H0 ;  /* 0x20000000ff007230 */ /* 0x004fe20000004100 */
[----:B------:R-:W-:Y:S06]  /*6c50*/  BRA `(.L_x_2378) ;  /* 0x0000000800b07947 */ /* 0x000fec0003800000 */
.L_x_2383:
        /* <DEDUP_REMOVED lines=11> */
.L_x_2373:
        /* <DEDUP_REMOVED lines=12> */
.L_x_2387:
        /* <DEDUP_REMOVED lines=11> */
.L_x_2386:
        /* <DEDUP_REMOVED lines=19> */
[----:B------:R-:W-:Y:S02]  /*6fb0*/  SHF.R.S32.HI R5, RZ, 0x8, R5 ;  /* 0x00000008ff057819 */ /* 0x000fe40000011405 */
[----:B------:R-:W-:-:S04]  /*6fc0*/  IADD3 R6, PT, PT, R6, 0x3c000000, RZ ;  /* 0x3c00000006067810 */ /* 0x000fc80007ffe0ff */
[----:B------:R-:W-:-:S04]  /*6fd0*/  LOP3.LUT R5, R6, 0x7f800000, R5, 0xf8, !PT ;  /* 0x7f80000006057812 */ /* 0x000fc800078ef805 */
[----:B------:R-:W-:-:S04]  /*6fe0*/  SEL R5, R5, RZ, P0 ;  /* 0x000000ff05057207 */ /* 0x000fc80000000000 */
[----:B------:R-:W-:Y:S01]  /*6ff0*/  LOP3.LUT R0, R5, 0x80000000, R0, 0xf8, !PT ;  /* 0x8000000005007812 */ /* 0x000fe200078ef800 */
[----:B------:R-:W-:Y:S06]  /*7000*/  BRA `(.L_x_2378) ;  /* 0x0000000400c47947 */ /* 0x000fec0003800000 */
.L_x_2389:
        /* <DEDUP_REMOVED lines=10> */
[----:B------:R-:W-:Y:S01]  /*70b0*/  LOP3.LUT R0, R0, 0x80000000, R5, 0xf8, !PT ;  /* 0x8000000000007812 */ /* 0x000fe200078ef805 */
[----:B------:R-:W-:Y:S06]  /*70c0*/  BRA `(.L_x_2378) ;  /* 0x0000000400947947 */ /* 0x000fec0003800000 */
.L_x_2388:
[----:B------:R-:W2:Y:S02]  /*70d0*/  LDG.E.U16 R0, desc[UR36][R2.64] ;  /* 0x0000002402007981 */ /* 0x000ea4000c1e1500 */
[----:B--2---:R-:W-:Y:S01]  /*70e0*/  SHF.L.U32 R0, R0, 0x10, RZ ;  /* 0x0000001000007819 */ /* 0x004fe200000006ff */
[----:B------:R-:W-:Y:S06]  /*70f0*/  BRA `(.L_x_2378) ;  /* 0x0000000400887947 */ /* 0x000fec0003800000 */
.L_x_2385:
        /* <DEDUP_REMOVED lines=11> */
.L_x_2392:
        /* <DEDUP_REMOVED lines=20> */
.L_x_2394:
[----:B------:R-:W-:Y:S05]  /*72f0*/  BSYNC.RECONVERGENT B0 ;  /* 0x0000000000007941 */ /* 0x000fea0003800200 */
.L_x_2393:
[----:B------:R-:W-:Y:S01]  /*7300*/  IMAD.SHL.U32 R0, R0, 0x100000, RZ ;  /* 0x0010000000007824 */ /* 0x000fe200078e00ff */
[----:B------:R-:W-:-:S04]  /*7310*/  LEA R2, R2, 0x3b800000, 0x17 ;  /* 0x3b80000002027811 */ /* 0x000fc800078eb8ff */
[----:B------:R-:W-:Y:S01]  /*7320*/  LOP3.LUT R0, R2, R0, R7, 0xfe, !PT ;  /* 0x0000000002007212 */ /* 0x000fe200078efe07 */
[----:B------:R-:W-:Y:S06]  /*7330*/  BRA `(.L_x_2378) ;  /* 0x0000000000f87947 */ /* 0x000fec0003800000 */
.L_x_2391:
[----:B------:R-:W2:Y:S01]  /*7340*/  LDG.E.U8 R3, desc[UR36][R2.64] ;  /* 0x0000002402037981 */ /* 0x000ea2000c1e1100 */
        /* <DEDUP_REMOVED lines=19> */
.L_x_2396:
[----:B------:R-:W-:Y:S05]  /*7480*/  BSYNC.RECONVERGENT B0 ;  /* 0x0000000000007941 */ /* 0x000fea0003800200 */
.L_x_2395:
[----:B------:R-:W-:Y:S01]  /*7490*/  IMAD.SHL.U32 R0, R0, 0x200000, RZ ;  /* 0x0020000000007824 */ /* 0x000fe200078e00ff */
[----:B------:R-:W-:-:S04]  /*74a0*/  LEA R2, R2, 0x37800000, 0x17 ;  /* 0x3780000002027811 */ /* 0x000fc800078eb8ff */
[----:B------:R-:W-:Y:S01]  /*74b0*/  LOP3.LUT R0, R2, R0, R7, 0xfe, !PT ;  /* 0x0000000002007212 */ /* 0x000fe200078efe07 */
[----:B------:R-:W-:Y:S06]  /*74c0*/  BRA `(.L_x_2378) ;  /* 0x0000000000947947 */ /* 0x000fec0003800000 */
.L_x_2390:
        /* <DEDUP_REMOVED lines=14> */
.L_x_2377:
[----:B------:R-:W-:Y:S01]  /*75b0*/  MOV R2, 0x0 ;  /* 0x0000000000027802 */ /* 0x000fe20000000f00 */
[----:B------:R-:W0:Y:S01]  /*75c0*/  LDCU.64 UR4, c[0x4][0x128] ;  /* 0x01002500ff0477ac */ /* 0x000e220008000a00 */
[----:B------:R-:W-:Y:S02]  /*75d0*/  HFMA2 R12, -RZ, RZ, 0, 5.9604644775390625e-08 ;  /* 0x00000001ff0c7431 */ /* 0x000fe400000001ff */
[----:B------:R-:W-:Y:S01]  /*75e0*/  IMAD.MOV.U32 R8, RZ, RZ, 0x4e ;  /* 0x0000004eff087424 */ /* 0x000fe200078e00ff */
[----:B------:R-:W2:Y:S01]  /*75f0*/  LDCU.64 UR6, c[0x4][0x130] ;  /* 0x01002600ff0677ac */ /* 0x000ea20008000a00 */
[----:B------:R-:W4:Y:S01]  /*7600*/  LDC.64 R2, c[0x4][R2] ;  /* 0x0100000002027b82 */ /* 0x000f220000000a00 */
[----:B------:R-:W-:Y:S01]  /*7610*/  IMAD.MOV.U32 R13, RZ, RZ, RZ ;  /* 0x000000ffff0d7224 */ /* 0x000fe200078e00ff */
[----:B------:R-:W1:Y:S01]  /*7620*/  LDCU.64 UR8, c[0x4][0x18] ;  /* 0x01000300ff0877ac */ /* 0x000e620008000a00 */
[----:B0-----:R-:W-:Y:S01]  /*7630*/  IMAD.U32 R4, RZ, RZ, UR4 ;  /* 0x00000004ff047e24 */ /* 0x001fe2000f8e00ff */
[----:B------:R-:W-:Y:S01]  /*7640*/  MOV R5, UR5 ;  /* 0x0000000500057c02 */ /* 0x000fe20008000f00 */
[----:B--2---:R-:W-:-:S02]  /*7650*/  IMAD.U32 R6, RZ, RZ, UR6 ;  /* 0x00000006ff067e24 */ /* 0x004fc4000f8e00ff */
[----:B------:R-:W-:Y:S01]  /*7660*/  IMAD.U32 R7, RZ, RZ, UR7 ;  /* 0x00000007ff077e24 */ /* 0x000fe2000f8e00ff */
[----:B-1----:R-:W-:Y:S01]  /*7670*/  MOV R10, UR8 ;  /* 0x00000008000a7c02 */ /* 0x002fe20008000f00 */
[----:B------:R-:W-:-:S07]  /*7680*/  IMAD.U32 R11, RZ, RZ, UR9 ;  /* 0x00000009ff0b7e24 */ /* 0x000fce000f8e00ff */
[----:B------:R-:W-:-:S07]  /*7690*/  LEPC R20, `(.L_x_2399) ;  /* 0x000000001014794e */ /* 0x000fce0000000000 */
[----:B---345:R-:W-:Y:S05]  /*76a0*/  CALL.ABS.NOINC R2 ;  /* 0x0000000002007343 */ /* 0x038fea0003c00000 */
.L_x_2399:
[----:B------:R-:W-:Y:S01]  /*76b0*/  IMAD.MOV.U32 R0, RZ, RZ, RZ ;  /* 0x000000ffff007224 */ /* 0x000fe200078e00ff */
[----:B------:R-:W-:Y:S06]  /*76c0*/  BRA `(.L_x_2378) ;  /* 0x0000000000147947 */ /* 0x000fec0003800000 */
.L_x_2398:
[----:B------:R-:W2:Y:S02]  /*76d0*/  LDG.E.64 R2, desc[UR36][R2.64] ;  /* 0x0000002402027981 */ /* 0x000ea4000c1e1b00 */
[----:B--2---:R0:W2:Y:S02]  /*76e0*/  I2F.U64 R0, R2 ;  /* 0x0000000200007312 */ /* 0x0040a40000301000 */
[----:B0-2---:R-:W-:Y:S05]  /*76f0*/  BRA `(.L_x_2378) ;  /* 0x0000000000087947 */ /* 0x005fea0003800000 */
.L_x_2397:
[----:B------:R-:W2:Y:S02]  /*7700*/  LDG.E R0, desc[UR36][R2.64] ;  /* 0x0000002402007981 */ /* 0x000ea4000c1e1900 */
[----:B--2---:R-:W-:-:S07]  /*7710*/  I2FP.F32.U32 R0, R0 ;  /* 0x0000000000007245 */ /* 0x004fce0000201000 */
.L_x_2378:
[----:B------:R-:W-:Y:S05]  /*7720*/  BSYNC.RECONVERGENT B6 ;  /* 0x0000000000067941 */ /* 0x000fea0003800200 */
.L_x_2372:
[----:B------:R-:W-:Y:S01]  /*7730*/  UISETP.NE.AND UP0, UPT, UR40, URZ, UPT ;  /* 0x000000ff2800728c */ /* 0x000fe2000bf05270 */
[----:B------:R-:W-:Y:S08]  /*7740*/  BSSY.RECONVERGENT B0, `(.L_x_2400) ;  /* 0x0000018000007945 */ /* 0x000ff00003800200 */
[----:B------:R-:W-:Y:S05]  /*7750*/  BRA.U !UP0, `(.L_x_2401) ;  /* 0x0000000108247547 */ /* 0x000fea000b800000 */
[----:B0---45:R-:W-:-:S13]  /*7760*/  FSETP.GTU.FTZ.AND P0, PT, R0, RZ, PT ;  /* 0x000000ff0000720b */ /* 0x031fda0003f1c000 */
[----:B------:R-:W0:Y:S08]  /*7770*/  @!P0 LDC R3, c[0x0][0x600] ;  /* 0x00018000ff038b82 */ /* 0x000e300000000800 */
[----:B------:R-:W1:Y:S08]  /*7780*/  @!P0 LDC R4, c[0x0][0x608] ;  /* 0x00018200ff048b82 */ /* 0x000e700000000800 */
[----:B--2---:R-:W2:Y:S01]  /*7790*/  @P0 LDC R2, c[0x0][0x604] ;  /* 0x00018100ff020b82 */ /* 0x004ea20000000800 */
[----:B0-----:R-:W-:Y:S01]  /*77a0*/  @!P0 FADD.FTZ R3, R0, R3 ;  /* 0x0000000300038221 */ /* 0x001fe20000010000 */
[----:B-1-3--:R-:W-:-:S04]  /*77b0*/  @!P0 FMUL.FTZ R4, R19, R4 ;  /* 0x0000000413048220 */ /* 0x00afc80000410000 */
[----:B------:R-:W-:Y:S01]  /*77c0*/  @!P0 FMUL.FTZ R4, R4, R3 ;  /* 0x0000000304048220 */ /* 0x000fe20000410000 */
[----:B--2---:R-:W-:Y:S01]  /*77d0*/  @P0 FMUL.FTZ R4, R19, R2 ;  /* 0x0000000213040220 */ /* 0x004fe20000410000 */
[----:B------:R-:W-:Y:S06]  /*77e0*/  BRA `(.L_x_2402) ;  /* 0x0000000000347947 */ /* 0x000fec0003800000 */
.L_x_2401:
[----:B0---45:R-:W-:-:S13]  /*77f0*/  FSETP.GTU.FTZ.AND P0, PT, R0, RZ, PT ;  /* 0x000000ff0000720b */ /* 0x031fda0003f1c000 */
[----:B------:R-:W-:Y:S05]  /*7800*/  @P0 BRA `(.L_x_2403) ;  /* 0x0000000000240947 */ /* 0x000fea0003800000 */
[----:B------:R-:W0:Y:S01]  /*7810*/  LDCU UR4, c[0x0][0x608] ;  /* 0x0000c100ff0477ac */ /* 0x000e220008000800 */
[----:B------:R-:W4:Y:S01]  /*7820*/  LDCU UR5, c[0x0][0x600] ;  /* 0x0000c000ff0577ac */ /* 0x000f220008000800 */
[----:B0-----:R-:W-:Y:S01]  /*7830*/  FMUL.FTZ R0, R0, UR4 ;  /* 0x0000000400007c20 */ /* 0x001fe20008410000 */
[----:B-1-3--:R-:W-:-:S03]  /*7840*/  FMUL.FTZ R4, R19, UR4 ;  /* 0x0000000413047c20 */ /* 0x00afc60008410000 */
[----:B------:R-:W-:Y:S01]  /*7850*/  FMUL.FTZ R0, R0, 1.4426950216293334961 ;  /* 0x3fb8aa3b00007820 */ /* 0x000fe20000410000 */
[----:B----4-:R-:W-:-:S03]  /*7860*/  FMUL.FTZ R4, R4, UR5 ;  /* 0x0000000504047c20 */ /* 0x010fc60008410000 */
[----:B------:R-:W0:Y:S02]  /*7870*/  MUFU.EX2 R3, R0 ;  /* 0x0000000000037308 */ /* 0x000e240000000800 */
[----:B0-----:R-:W-:Y:S01]  /*7880*/  FMUL.FTZ R4, R4, R3 ;  /* 0x0000000304047220 */ /* 0x001fe20000410000 */
[----:B------:R-:W-:Y:S06]  /*7890*/  BRA `(.L_x_2402) ;  /* 0x0000000000087947 */ /* 0x000fec0003800000 */
.L_x_2403:
[----:B------:R-:W1:Y:S02]  /*78a0*/  LDCU UR4, c[0x0][0x604] ;  /* 0x0000c080ff0477ac */ /* 0x000e640008000800 */
[----:B-1-3--:R-:W-:-:S07]  /*78b0*/  FMUL.FTZ R4, R19, UR4 ;  /* 0x0000000413047c20 */ /* 0x00afce0008410000 */
.L_x_2402:
[----:B------:R-:W-:Y:S05]  /*78c0*/  BSYNC.RECONVERGENT B0 ;  /* 0x0000000000007941 */ /* 0x000fea0003800200 */
.L_x_2400:
[----:B------:R-:W2:Y:S01]  /*78d0*/  LDCU.64 UR4, c[0x0][0x5e8] ;  /* 0x0000bd00ff0477ac */ /* 0x000ea20008000a00 */
[----:B------:R-:W-:-:S04]  /*78e0*/  ULOP3.LUT UR6, UR41, 0xff, URZ, 0xc0, !UPT ;  /* 0x000000ff29067892 */ /* 0x000fc8000f8ec0ff */
[----:B------:R-:W-:Y:S01]  /*78f0*/  UISETP.GT.AND UP0, UPT, UR6, 0x9, UPT ;  /* 0x000000090600788c */ /* 0x000fe2000bf04270 */
[----:B--2---:R-:W-:-:S04]  /*7900*/  IADD3 R2, P0, PT, R16, UR4, RZ ;  /* 0x0000000410027c10 */ /* 0x004fc8000ff1e0ff */
        /* <DEDUP_REMOVED lines=13> */
.L_x_2407:
[----:B------:R-:W0:Y:S02]  /*79e0*/  F2I.S64.TRUNC R4, R4 ;  /* 0x0000000400047311 */ /* 0x000e24000020d900 */
[----:B0-----:R-:W-:-:S05]  /*79f0*/  IMAD.MOV.U32 R7, RZ, RZ, R4 ;  /* 0x000000ffff077224 */ /* 0x001fca00078e0004 */
[----:B------:R0:W-:Y:S01]  /*7a00*/  STG.E.U8 desc[UR36][R2.64], R7 ;  /* 0x0000000702007986 */ /* 0x0001e2000c101124 */
[----:B------:R-:W-:Y:S05]  /*7a10*/  BRA `(.L_x_2409) ;  /* 0x0000000c00287947 */ /* 0x000fea0003800000 */
.L_x_2406:
        /* <DEDUP_REMOVED lines=9> */
.L_x_2411:
[----:B------:R-:W0:Y:S02]  /*7ab0*/  F2I.FTZ.TRUNC.NTZ R5, R4 ;  /* 0x0000000400057305 */ /* 0x000e24000021f100 */
[----:B0-----:R0:W-:Y:S01]  /*7ac0*/  STG.E desc[UR36][R2.64], R5 ;  /* 0x0000000502007986 */ /* 0x0011e2000c101924 */
[----:B------:R-:W-:Y:S05]  /*7ad0*/  BRA `(.L_x_2409) ;  /* 0x0000000800f87947 */ /* 0x000fea0003800000 */
.L_x_2410:
[----:B------:R-:W0:Y:S02]  /*7ae0*/  F2I.FTZ.TRUNC.NTZ R5, R4 ;  /* 0x0000000400057305 */ /* 0x000e24000021f100 */
[----:B0-----:R0:W-:Y:S01]  /*7af0*/  STG.E.U16 desc[UR36][R2.64], R5 ;  /* 0x0000000502007986 */ /* 0x0011e2000c101524 */
[----:B------:R-:W-:Y:S05]  /*7b00*/  BRA `(.L_x_2409) ;  /* 0x0000000800ec7947 */ /* 0x000fea0003800000 */
.L_x_2405:
        /* <DEDUP_REMOVED lines=8> */
.L_x_2413:
[----:B------:R-:W-:-:S05]  /*7b90*/  F2FP.F16.F32.PACK_AB R4, RZ, R4 ;  /* 0x00000004ff04723e */ /* 0x000fca00000000ff */
[----:B------:R0:W-:Y:S01]  /*7ba0*/  STG.E.U16 desc[UR36][R2.64], R4 ;  /* 0x0000000402007986 */ /* 0x0001e2000c101524 */
[----:B------:R-:W-:Y:S05]  /*7bb0*/  BRA `(.L_x_2409) ;  /* 0x0000000800c07947 */ /* 0x000fea0003800000 */
.L_x_2412:
        /* <DEDUP_REMOVED lines=9> */
.L_x_2415:
[----:B------:R-:W-:-:S04]  /*7c50*/  F2FP.F16.F32.PACK_AB R5, RZ, R4 ;  /* 0x00000004ff05723e */ /* 0x000fc800000000ff */
[----:B------:R-:W-:-:S05]  /*7c60*/  PRMT R5, R5, 0x5410, RZ ;  /* 0x0000541005057816 */ /* 0x000fca00000000ff */
[----:B------:R0:W-:Y:S01]  /*7c70*/  STG.E desc[UR36][R2.64], R5 ;  /* 0x0000000502007986 */ /* 0x0001e2000c101924 */
[----:B------:R-:W-:Y:S05]  /*7c80*/  BRA `(.L_x_2409) ;  /* 0x00000008008c7947 */ /* 0x000fea0003800000 */
.L_x_2414:
[----:B------:R-:W-:-:S06]  /*7c90*/  FMUL.FTZ R4, R4, 1 ;  /* 0x3f80000004047820 */ /* 0x000fcc0000410000 */
[----:B------:R-:W0:Y:S02]  /*7ca0*/  F2F.F64.F32 R4, R4 ;  /* 0x0000000400047310 */ /* 0x000e240000201800 */
[----:B0-----:R0:W-:Y:S01]  /*7cb0*/  STG.E.64 desc[UR36][R2.64], R4 ;  /* 0x0000000402007986 */ /* 0x0011e2000c101b24 */
[----:B------:R-:W-:Y:S05]  /*7cc0*/  BRA `(.L_x_2409) ;  /* 0x00000008007c7947 */ /* 0x000fea0003800000 */
.L_x_2404:
        /* <DEDUP_REMOVED lines=13> */
.L_x_2419:
[----:B------:R-:W-:Y:S01]  /*7da0*/  LOP3.LUT R6, R4, 0x7fffffff, RZ, 0xc0, !PT ;  /* 0x7fffffff04067812 */ /* 0x000fe200078ec0ff */
[----:B------:R-:W-:Y:S01]  /*7db0*/  BSSY.RECONVERGENT B0, `(.L_x_2420) ;  /* 0x0000012000007945 */ /* 0x000fe20003800200 */
[----:B------:R-:W-:Y:S02]  /*7dc0*/  MOV R0, 0x80 ;  /* 0x0000008000007802 */ /* 0x000fe40000000f00 */
        /* <DEDUP_REMOVED lines=13> */
.L_x_2422:
[----:B------:R-:W-:-:S04]  /*7ea0*/  SHF.R.U32.HI R4, RZ, 0x18, R4 ;  /* 0x00000018ff047819 */ /* 0x000fc80000011604 */
[----:B------:R-:W-:-:S04]  /*7eb0*/  LOP3.LUT R4, R5, 0x80, R4, 0xf8, !PT ;  /* 0x0000008005047812 */ /* 0x000fc800078ef804 */
[----:B------:R-:W-:-:S07]  /*7ec0*/  PRMT R0, R4, 0x7610, R0 ;  /* 0x0000761004007816 */ /* 0x000fce0000000000 */
.L_x_2421:
[----:B------:R-:W-:Y:S05]  /*7ed0*/  BSYNC.RECONVERGENT B0 ;  /* 0x0000000000007941 */ /* 0x000fea0003800200 */
.L_x_2420:
[----:B------:R0:W-:Y:S01]  /*7ee0*/  STG.E.U8 desc[UR36][R2.64], R0 ;  /* 0x0000000002007986 */ /* 0x0001e2000c101124 */
[----:B------:R-:W-:Y:S05]  /*7ef0*/  BRA `(.L_x_2409) ;  /* 0x0000000400f07947 */ /* 0x000fea0003800000 */
.L_x_2418:
[----:B------:R-:W-:Y:S01]  /*7f00*/  LOP3.LUT R6, R4, 0x7fffffff, RZ, 0xc0, !PT ;  /* 0x7fffffff04067812 */ /* 0x000fe200078ec0ff */
[----:B------:R-:W-:Y:S01]  /*7f10*/  BSSY.RECONVERGENT B0, `(.L_x_2423) ;  /* 0x0000012000007945 */ /* 0x000fe20003800200 */
[----:B------:R-:W-:Y:S02]  /*7f20*/  IMAD.MOV.U32 R0, RZ, RZ, 0x80 ;  /* 0x00000080ff007424 */ /* 0x000fe400078e00ff */
        /* <DEDUP_REMOVED lines=13> */
.L_x_2425:
[----:B------:R-:W-:-:S04]  /*8000*/  SHF.R.U32.HI R4, RZ, 0x18, R4 ;  /* 0x00000018ff047819 */ /* 0x000fc80000011604 */
[----:B------:R-:W-:-:S04]  /*8010*/  LOP3.LUT R5, R5, 0x80, R4, 0xf8, !PT ;  /* 0x0000008005057812 */ /* 0x000fc800078ef804 */
[----:B------:R-:W-:-:S07]  /*8020*/  PRMT R0, R5, 0x7610, R0 ;  /* 0x0000761005007816 */ /* 0x000fce0000000000 */
.L_x_2424:
[----:B------:R-:W-:Y:S05]  /*8030*/  BSYNC.RECONVERGENT B0 ;  /* 0x0000000000007941 */ /* 0x000fea0003800200 */
.L_x_2423:
[----:B------:R0:W-:Y:S01]  /*8040*/  STG.E.U8 desc[UR36][R2.64], R0 ;  /* 0x0000000002007986 */ /* 0x0001e2000c101124 */
[----:B------:R-:W-:Y:S05]  /*8050*/  BRA `(.L_x_2409) ;  /* 0x0000000400987947 */ /* 0x000fea0003800000 */
.L_x_2417:
[----:B------:R-:W-:-:S09]  /*8060*/  UISETP.NE.AND UP0, UPT, UR6, 0x1c, UPT ;  /* 0x0000001c0600788c */ /* 0x000fd2000bf05270 */
[----:B------:R-:W-:Y:S05]  /*8070*/  BRA.U !UP0, `(.L_x_2426) ;  /* 0x0000000108587547 */ /* 0x000fea000b800000 */
[----:B------:R-:W-:-:S09]  /*8080*/  UISETP.NE.AND UP0, UPT, UR6, 0x1d, UPT ;  /* 0x0000001d0600788c */ /* 0x000fd2000bf05270 */
[----:B------:R-:W-:Y:S05]  /*8090*/  BRA.U !UP0, `(.L_x_2427) ;  /* 0x0000000108447547 */ /* 0x000fea000b800000 */
[----:B------:R-:W-:-:S09]  /*80a0*/  UISETP.NE.AND UP0, UPT, UR6, 0x2c, UPT ;  /* 0x0000002c0600788c */ /* 0x000fd2000bf05270 */
[----:B------:R-:W-:Y:S05]  /*80b0*/  BRA.U UP0, `(.L_x_2408) ;  /* 0x0000000100a87547 */ /* 0x000fea000b800000 */
        /* <DEDUP_REMOVED lines=15> */
.L_x_2427:
[----:B------:R-:W0:Y:S02]  /*81b0*/  F2I.U64.TRUNC R4, R4 ;  /* 0x0000000400047311 */ /* 0x000e24000020d800 */
[----:B0-----:R0:W-:Y:S01]  /*81c0*/  STG.E.64 desc[UR36][R2.64], R4 ;  /* 0x0000000402007986 */ /* 0x0011e2000c101b24 */
[----:B------:R-:W-:Y:S05]  /*81d0*/  BRA `(.L_x_2409) ;  /* 0x0000000400387947 */ /* 0x000fea0003800000 */
.L_x_2426:
[----:B------:R-:W0:Y:S02]  /*81e0*/  F2I.FTZ.U32.TRUNC.NTZ R5, R4 ;  /* 0x0000000400057305 */ /* 0x000e24000021f000 */
[----:B0-----:R0:W-:Y:S01]  /*81f0*/  STG.E desc[UR36][R2.64], R5 ;  /* 0x0000000502007986 */ /* 0x0011e2000c101924 */
[----:B------:R-:W-:Y:S05]  /*8200*/  BRA `(.L_x_2409) ;  /* 0x00000004002c7947 */ /* 0x000fea0003800000 */
.L_x_2416:
        /* <DEDUP_REMOVED lines=10> */
.L_x_2429:
[----:B------:R-:W-:Y:S01]  /*82b0*/  FMUL.FTZ R4, R4, 1 ;  /* 0x3f80000004047820 */ /* 0x000fe20000410000 */
[----:B------:R-:W-:-:S05]  /*82c0*/  CS2R R6, SRZ ;  /* 0x0000000000067805 */ /* 0x000fca000001ff00 */
[----:B------:R-:W0:Y:S02]  /*82d0*/  F2F.F64.F32 R4, R4 ;  /* 0x0000000400047310 */ /* 0x000e240000201800 */
[----:B0-----:R0:W-:Y:S01]  /*82e0*/  STG.E.128 desc[UR36][R2.64], R4 ;  /* 0x0000000402007986 */ /* 0x0011e2000c101d24 */
[----:B------:R-:W-:Y:S05]  /*82f0*/  BRA `(.L_x_2409) ;  /* 0x0000000000f07947 */ /* 0x000fea0003800000 */
.L_x_2428:
[----:B------:R-:W-:-:S09]  /*8300*/  UISETP.NE.AND UP0, UPT, UR6, 0xf, UPT ;  /* 0x0000000f0600788c */ /* 0x000fd2000bf05270 */
[----:B------:R-:W-:Y:S05]  /*8310*/  BRA.U !UP0, `(.L_x_2430) ;  /* 0x0000000108e07547 */ /* 0x000fea000b800000 */
[----:B------:R-:W-:-:S09]  /*8320*/  UISETP.NE.AND UP0, UPT, UR6, 0x17, UPT ;  /* 0x000000170600788c */ /* 0x000fd2000bf05270 */
[----:B------:R-:W-:Y:S05]  /*8330*/  BRA.U !UP0, `(.L_x_2431) ;  /* 0x00000001088c7547 */ /* 0x000fea000b800000 */
[----:B------:R-:W-:-:S09]  /*8340*/  UISETP.NE.AND UP0, UPT, UR6, 0x18, UPT ;  /* 0x000000180600788c */ /* 0x000fd2000bf05270 */
[----:B------:R-:W-:Y:S05]  /*8350*/  BRA.U !UP0, `(.L_x_2432) ;  /* 0x0000000108447547 */ /* 0x000fea000b800000 */
.L_x_2408:
        /* <DEDUP_REMOVED lines=16> */
.L_x_2433:
[----:B------:R-:W-:Y:S05]  /*8460*/  BRA `(.L_x_2409) ;  /* 0x0000000000947947 */ /* 0x000fea0003800000 */
.L_x_2432:
[----:B------:R-:W-:Y:S01]  /*8470*/  LOP3.LUT R6, R4, 0x7fffffff, RZ, 0xc0, !PT ;  /* 0x7fffffff04067812 */ /* 0x000fe200078ec0ff */
[----:B------:R-:W-:Y:S01]  /*8480*/  BSSY.RECONVERGENT B0, `(.L_x_2434) ;  /* 0x000000b000007945 */ /* 0x000fe20003800200 */
[----:B------:R-:W-:Y:S02]  /*8490*/  SHF.R.U32.HI R7, RZ, 0x18, R4 ;  /* 0x00000018ff077819 */ /* 0x000fe40000011604 */
[----:B------:R-:W-:Y:S02]  /*84a0*/  ISETP.GT.U32.AND P0, PT, R6, 0x43efffff, PT ;  /* 0x43efffff0600780c */ /* 0x000fe40003f04070 */
[----:B------:R-:W-:-:S11]  /*84b0*/  MOV R0, 0x7f ;  /* 0x0000007f00007802 */ /* 0x000fd60000000f00 */
[----:B------:R-:W-:Y:S05]  /*84c0*/  @P0 BRA `(.L_x_2435) ;  /* 0x0000000000180947 */ /* 0x000fea0003800000 */
[----:B------:R-:W-:-:S13]  /*84d0*/  ISETP.GE.U32.AND P0, PT, R6, 0x3c800000, PT ;  /* 0x3c8000000600780c */ /* 0x000fda0003f06070 */
[----:B------:R-:W-:-:S04]  /*84e0*/  @P0 SHF.R.U32.HI R0, RZ, 0x14, R4 ;  /* 0x00000014ff000819 */ /* 0x000fc80000011604 */
[----:B------:R-:W-:-:S04]  /*84f0*/  @P0 LOP3.LUT R5, R0, 0x1, RZ, 0xc0, !PT ;  /* 0x0000000100050812 */ /* 0x000fc800078ec0ff */
[----:B------:R-:W-:-:S04]  /*8500*/  @P0 IADD3 R0, PT, PT, R4, 0x407ffff, R5 ;  /* 0x0407ffff04000810 */ /* 0x000fc80007ffe005 */
[----:B------:R-:W-:Y:S01]  /*8510*/  @P0 SHF.R.U32.HI R0, RZ, 0x14, R0 ;  /* 0x00000014ff000819 */ /* 0x000fe20000011600 */
[----:B------:R-:W-:-:S07]  /*8520*/  @!P0 FADD.FTZ R0, R6, 16384 ;  /* 0x4680000006008421 */ /* 0x000fce0000010000 */
.L_x_2435:
[----:B------:R-:W-:Y:S05]  /*8530*/  BSYNC.RECONVERGENT B0 ;  /* 0x0000000000007941 */ /* 0x000fea0003800200 */
.L_x_2434:
[----:B------:R-:W-:-:S05]  /*8540*/  LOP3.LUT R5, R0, 0x80, R7, 0xf8, !PT ;  /* 0x0000008000057812 */ /* 0x000fca00078ef807 */
[----:B------:R3:W-:Y:S01]  /*8550*/  STG.E.U8 desc[UR36][R2.64], R5 ;  /* 0x0000000502007986 */ /* 0x0007e2000c101124 */
[----:B------:R-:W-:Y:S05]  /*8560*/  BRA `(.L_x_2409) ;  /* 0x0000000000547947 */ /* 0x000fea0003800000 */
.L_x_2431:
[----:B------:R-:W-:Y:S01]  /*8570*/  LOP3.LUT R6, R4, 0x7fffffff, RZ, 0xc0, !PT ;  /* 0x7fffffff04067812 */ /* 0x000fe200078ec0ff */
[----:B------:R-:W-:Y:S03]  /*8580*/  BSSY.RECONVERGENT B0, `(.L_x_2436) ;  /* 0x000000d000007945 */ /* 0x000fe60003800200 */
        /* <DEDUP_REMOVED lines=9> */
.L_x_2437:
[----:B------:R-:W-:Y:S01]  /*8620*/  IMAD.MOV.U32 R0, RZ, RZ, 0x7f ;  /* 0x0000007fff007424 */ /* 0x000fe200078e00ff */
[----:B------:R-:W-:-:S04]  /*8630*/  ISETP.GT.U32.AND P0, PT, R6, 0x7f800000, PT ;  /* 0x7f8000000600780c */ /* 0x000fc80003f04070 */
[----:B------:R-:W-:-:S09]  /*8640*/  SEL R0, R0, 0x7c, P0 ;  /* 0x0000007c00007807 */ /* 0x000fd20000000000 */
.L_x_2438:
[----:B------:R-:W-:Y:S05]  /*8650*/  BSYNC.RECONVERGENT B0 ;  /* 0x0000000000007941 */ /* 0x000fea0003800200 */
.L_x_2436:
[----:B------:R-:W-:-:S04]  /*8660*/  SHF.R.U32.HI R5, RZ, 0x18, R4 ;  /* 0x00000018ff057819 */ /* 0x000fc80000011604 */
[----:B------:R-:W-:-:S05]  /*8670*/  LOP3.LUT R5, R0, 0x80, R5, 0xf8, !PT ;  /* 0x0000008000057812 */ /* 0x000fca00078ef805 */
[----:B------:R2:W-:Y:S01]  /*8680*/  STG.E.U8 desc[UR36][R2.64], R5 ;  /* 0x0000000502007986 */ /* 0x0005e2000c101124 */
[----:B------:R-:W-:Y:S05]  /*8690*/  BRA `(.L_x_2409) ;  /* 0x0000000000087947 */ /* 0x000fea0003800000 */
.L_x_2430:
[----:B------:R-:W-:-:S05]  /*86a0*/  F2FP.BF16.F32.PACK_AB R4, RZ, R4 ;  /* 0x00000004ff04723e */ /* 0x000fca00000010ff */
[----:B------:R4:W-:Y:S02]  /*86b0*/  STG.E.U16 desc[UR36][R2.64], R4 ;  /* 0x0000000402007986 */ /* 0x0009e4000c101524 */
.L_x_2409:
[----:B------:R-:W-:-:S07]  /*86c0*/  VIADD R17, R17, 0x80 ;  /* 0x0000008011117836 */ /* 0x000fce0000000000 */
.L_x_2342:
[----:B------:R-:W-:Y:S05]  /*86d0*/  BSYNC.RECONVERGENT B7 ;  /* 0x0000000000077941 */ /* 0x000fea0003800200 */
.L_x_2341:
[----:B------:R-:W5:Y:S01]  /*86e0*/  LDCU UR4, c[0x0][0x380] ;  /* 0x00007000ff0477ac */ /* 0x000f620008000800 */
[----:B------:R-:W-:Y:S01]  /*86f0*/  BSSY.RECONVERGENT B7, `(.L_x_2439) ;  /* 0x000042d000077945 */ /* 0x000fe20003800200 */
[----:B-----5:R-:W-:-:S13]  /*8700*/  ISETP.GE.AND P0, PT, R17, UR4, PT ;  /* 0x0000000411007c0c */ /* 0x020fda000bf06270 */
[----:B------:R-:W-:Y:S05]  /*8710*/  @P0 BRA `(.L_x_2440) ;  /* 0x0000004000a80947 */ /* 0x000fea0003800000 */
[----:B------:R-:W5:Y:S01]  /*8720*/  LDCU UR4, c[0x0][0x388] ;  /* 0x00007100ff0477ac */ /* 0x000f620008000800 */
[----:B------:R-:W-:Y:S02]  /*8730*/  HFMA2 R18, -RZ, RZ, 0, 0 ;  /* 0x00000000ff127431 */ /* 0x000fe400000001ff */
[----:B0-----:R-:W-:Y:S02]  /*8740*/  IMAD.MOV.U32 R0, RZ, RZ, RZ ;  /* 0x000000ffff007224 */ /* 0x001fe400078e00ff */
[----:B------:R-:W-:Y:S01]  /*8750*/  IMAD.MOV.U32 R16, RZ, RZ, RZ ;  /* 0x000000ffff107224 */ /* 0x000fe200078e00ff */
[----:B-----5:R-:W-:-:S09]  /*8760*/  UISETP.NE.AND UP0, UPT, UR4, URZ, UPT ;  /* 0x000000ff0400728c */ /* 0x020fd2000bf05270 */
[----:B------:R-:W-:Y:S05]  /*8770*/  BRA.U !UP0, `(.L_x_2441) ;  /* 0x0000001508707547 */ /* 0x000fea000b800000 */
[----:B------:R-:W1:Y:S01]  /*8780*/  LDCU.64 UR4, c[0x0][0x390] ;  /* 0x00007200ff0477ac */ /* 0x000e620008000a00 */
[----:B------:R-:W-:Y:S01]  /*8790*/  MOV R16, RZ ;  /* 0x000000ff00107202 */ /* 0x000fe20000000f00 */
[----:B------:R-:W0:Y:S01]  /*87a0*/  LDCU UR6, c[0x0][0x38c] ;  /* 0x00007180ff0677ac */ /* 0x000e220008000800 */
[----:B------:R-:W5:Y:S01]  /*87b0*/  LDCU.64 UR8, c[0x0][0x4b8] ;  /* 0x00009700ff0877ac */ /* 0x000f620008000a00 */
[----:B------:R-:W-:Y:S02]  /*87c0*/  UISETP.NE.AND UP0, UPT, UR39, URZ, UPT ;  /* 0x000000ff2700728c */ /* 0x000fe4000bf05270 */
[----:B-1234-:R-:W-:Y:S01]  /*87d0*/  IMAD.HI.U32 R2, R17, UR4, R16 ;  /* 0x0000000411027c27 */ /* 0x01efe2000f8e0010 */
[----:B------:R-:W1:Y:S04]  /*87e0*/  LDCU UR4, c[0x0][0x4c0] ;  /* 0x00009800ff0477ac */ /* 0x000e680008000800 */
[----:B------:R-:W-:-:S05]  /*87f0*/  SHF.R.U32.HI R3, RZ, UR5, R2 ;  /* 0x00000005ff037c19 */ /* 0x000fca0008011602 */
[----:B------:R-:W-:-:S04]  /*8800*/  IMAD.MOV R18, RZ, RZ, -R3 ;  /* 0x000000ffff127224 */ /* 0x000fc800078e0a03 */
        /* <DEDUP_REMOVED lines=339> */
.L_x_2441:
        /* <DEDUP_REMOVED lines=16> */
[----:B--2---:R2:W3:Y:S01]  /*9e40*/  I2F.S16 R19, R2 ;  /* 0x0000000200137306 */ /* 0x0044e20000101400 */
[----:B------:R-:W-:Y:S05]  /*9e50*/  BRA `(.L_x_2448) ;  /* 0x0000000c00507947 */ /* 0x000fea0003800000 */
.L_x_2446:
[----:B------:R-:W2:Y:S02]  /*9e60*/  LDG.E.U8 R2, desc[UR36][R2.64] ;  /* 0x0000002402027981 */ /* 0x000ea4000c1e1100 */
[----:B--2---:R-:W-:Y:S01]  /*9e70*/  I2FP.F32.U32 R19, R2 ;  /* 0x0000000200137245 */ /* 0x004fe20000201000 */
[----:B------:R-:W-:Y:S06]  /*9e80*/  BRA `(.L_x_2448) ;  /* 0x0000000c00447947 */ /* 0x000fec0003800000 */
.L_x_2445:
[----:B------:R-:W-:-:S09]  /*9e90*/  UISETP.NE.AND UP0, UPT, UR4, 0x2, UPT ;  /* 0x000000020400788c */ /* 0x000fd2000bf05270 */
[----:B------:R-:W-:Y:S05]  /*9ea0*/  BRA.U !UP0, `(.L_x_2449) ;  /* 0x0000000108287547 */ /* 0x000fea000b800000 */
[----:B------:R-:W-:-:S09]  /*9eb0*/  UISETP.NE.AND UP0, UPT, UR4, 0x3, UPT ;  /* 0x000000030400788c */ /* 0x000fd2000bf05270 */
[----:B------:R-:W-:Y:S05]  /*9ec0*/  BRA.U !UP0, `(.L_x_2450) ;  /* 0x0000000108147547 */ /* 0x000fea000b800000 */
[----:B------:R-:W-:-:S09]  /*9ed0*/  UISETP.NE.AND UP0, UPT, UR4, 0x4, UPT ;  /* 0x000000040400788c */ /* 0x000fd2000bf05270 */
[----:B------:R-:W-:Y:S05]  /*9ee0*/  BRA.U UP0, `(.L_x_2447) ;  /* 0x0000000900d07547 */ /* 0x000fea000b800000 */
[----:B------:R-:W2:Y:S02]  /*9ef0*/  LDG.E.64 R2, desc[UR36][R2.64] ;  /* 0x0000002402027981 */ /* 0x000ea4000c1e1b00 */
[----:B--2---:R0:W1:Y:S02]  /*9f00*/  I2F.S64 R19, R2 ;  /* 0x0000000200137312 */ /* 0x0040640000301400 */
[----:B01----:R-:W-:Y:S05]  /*9f10*/  BRA `(.L_x_2448) ;  /* 0x0000000c00207947 */ /* 0x003fea0003800000 */
.L_x_2450:
[----:B------:R-:W2:Y:S02]  /*9f20*/  LDG.E R2, desc[UR36][R2.64] ;  /* 0x0000002402027981 */ /* 0x000ea4000c1e1900 */
[----:B--2---:R-:W-:Y:S01]  /*9f30*/  I2FP.F32.S32 R19, R2 ;  /* 0x0000000200137245 */ /* 0x004fe20000201400 */
[----:B------:R-:W-:Y:S06]  /*9f40*/  BRA `(.L_x_2448) ;  /* 0x0000000c00147947 */ /* 0x000fec0003800000 */
.L_x_2449:
[----:B------:R-:W2:Y:S02]  /*9f50*/  LDG.E.U16 R2, desc[UR36][R2.64] ;  /* 0x0000002402027981 */ /* 0x000ea4000c1e1500 */
[----:B--2---:R4:W0:Y:S01]  /*9f60*/  I2F.S16 R19, R2 ;  /* 0x0000000200137306 */ /* 0x0048220000101400 */
[----:B------:R-:W-:Y:S05]  /*9f70*/  BRA `(.L_x_2448) ;  /* 0x0000000c00087947 */ /* 0x000fea0003800000 */
.L_x_2444:
        /* <DEDUP_REMOVED lines=8> */
.L_x_2452:
[----:B------:R-:W2:Y:S02]  /*a000*/  LDG.E.U16 R2, desc[UR36][R2.64] ;  /* 0x0000002402027981 */ /* 0x000ea4000c1e1500 */
[----:B--2---:R-:W-:Y:S01]  /*a010*/  HADD2.F32 R19, -RZ, R2.H0_H0 ;  /* 0x20000002ff137230 */ /* 0x004fe20000004100 */
[----:B------:R-:W-:Y:S06]  /*a020*/  BRA `(.L_x_2448) ;  /* 0x0000000800dc7947 */ /* 0x000fec0003800000 */
.L_x_2451:
        /* <DEDUP_REMOVED lines=8> */
.L_x_2454:
[----:B------:R-:W2:Y:S02]  /*a0b0*/  LDG.E.U16 R2, desc[UR36][R2.64] ;  /* 0x0000002402027981 */ /* 0x000ea4000c1e1500 */
[----:B--2---:R-:W-:Y:S01]  /*a0c0*/  HADD2.F32 R19, -RZ, R2.H0_H0 ;  /* 0x20000002ff137230 */ /* 0x004fe20000004100 */
[----:B------:R-:W-:Y:S06]  /*a0d0*/  BRA `(.L_x_2448) ;  /* 0x0000000800b07947 */ /* 0x000fec0003800000 */
.L_x_2453:
        /* <DEDUP_REMOVED lines=11> */
.L_x_2443:
        /* <DEDUP_REMOVED lines=12> */
.L_x_2457:
        /* <DEDUP_REMOVED lines=11> */
.L_x_2456:
        /* <DEDUP_REMOVED lines=14> */
[----:B------:R-:W-:Y:S01]  /*a3e0*/  IADD3 R5, PT, PT, R4, -0x4, RZ ;  /* 0xfffffffc04057810 */ /* 0x000fe20007ffe0ff */
[----:B------:R-:W-:-:S03]  /*a3f0*/  VIADD R4, R0, 0x1000000 ;  /* 0x0100000000047836 */ /* 0x000fc60000000000 */
[----:B------:R-:W-:Y:S01]  /*a400*/  SHF.L.U32 R6, R0, R5, RZ ;  /* 0x0000000500067219 */ /* 0x000fe200000006ff */
[----:B------:R-:W-:Y:S01]  /*a410*/  IMAD.SHL.U32 R5, R5, 0x800000, RZ ;  /* 0x0080000005057824 */ /* 0x000fe200078e00ff */
[----:B------:R-:W-:-:S04]  /*a420*/  SHF.R.S32.HI R4, RZ, 0x8, R4 ;  /* 0x00000008ff047819 */ /* 0x000fc80000011404 */
[----:B------:R-:W-:-:S04]  /*a430*/  LEA.HI R5, R6, -R5, RZ, 0x1c ;  /* 0x8000000506057211 */ /* 0x000fc800078fe0ff */
[----:B------:R-:W-:-:S04]  /*a440*/  IADD3 R5, PT, PT, R5, 0x3c000000, RZ ;  /* 0x3c00000005057810 */ /* 0x000fc80007ffe0ff */
[----:B------:R-:W-:-:S04]  /*a450*/  LOP3.LUT R4, R5, 0x7f800000, R4, 0xf8, !PT ;  /* 0x7f80000005047812 */ /* 0x000fc800078ef804 */
[----:B------:R-:W-:-:S04]  /*a460*/  SEL R4, R4, RZ, P0 ;  /* 0x000000ff04047207 */ /* 0x000fc80000000000 */
[----:B------:R-:W-:Y:S01]  /*a470*/  LOP3.LUT R19, R4, 0x80000000, R19, 0xf8, !PT ;  /* 0x8000000004137812 */ /* 0x000fe200078ef813 */
[----:B------:R-:W-:Y:S06]  /*a480*/  BRA `(.L_x_2448) ;  /* 0x0000000400c47947 */ /* 0x000fec0003800000 */
.L_x_2459:
[----:B------:R-:W2:Y:S02]  /*a490*/  LDG.E.U8 R2, desc[UR36][R2.64] ;  /* 0x0000002402027981 */ /* 0x000ea4000c1e1100 */
[C---:B--2---:R-:W-:Y:S02]  /*a4a0*/  IMAD.SHL.U32 R0, R2.reuse, 0x2000000, RZ ;  /* 0x0200000002007824 */ /* 0x044fe400078e00ff */
        /* <DEDUP_REMOVED lines=10> */
.L_x_2458:
[----:B------:R-:W2:Y:S02]  /*a550*/  LDG.E.U16 R2, desc[UR36][R2.64] ;  /* 0x0000002402027981 */ /* 0x000ea4000c1e1500 */
[----:B--2---:R-:W-:Y:S01]  /*a560*/  SHF.L.U32 R19, R2, 0x10, RZ ;  /* 0x0000001002137819 */ /* 0x004fe200000006ff */
[----:B------:R-:W-:Y:S06]  /*a570*/  BRA `(.L_x_2448) ;  /* 0x0000000400887947 */ /* 0x000fec0003800000 */
.L_x_2455:
        /* <DEDUP_REMOVED lines=11> */
.L_x_2462:
        /* <DEDUP_REMOVED lines=20> */
.L_x_2464:
[----:B------:R-:W-:Y:S05]  /*a770*/  BSYNC.RECONVERGENT B0 ;  /* 0x0000000000007941 */ /* 0x000fea0003800200 */
.L_x_2463:
[----:B------:R-:W-:Y:S01]  /*a780*/  IMAD.SHL.U32 R0, R0, 0x100000, RZ ;  /* 0x0010000000007824 */ /* 0x000fe200078e00ff */
[----:B------:R-:W-:-:S04]  /*a790*/  LEA R2, R2, 0x3b800000, 0x17 ;  /* 0x3b80000002027811 */ /* 0x000fc800078eb8ff */
[----:B------:R-:W-:Y:S01]  /*a7a0*/  LOP3.LUT R19, R2, R0, R19, 0xfe, !PT ;  /* 0x0000000002137212 */ /* 0x000fe200078efe13 */
[----:B------:R-:W-:Y:S06]  /*a7b0*/  BRA `(.L_x_2448) ;  /* 0x0000000000f87947 */ /* 0x000fec0003800000 */
.L_x_2461:
        /* <DEDUP_REMOVED lines=20> */
.L_x_2466:
[----:B------:R-:W-:Y:S05]  /*a900*/  BSYNC.RECONVERGENT B0 ;  /* 0x0000000000007941 */ /* 0x000fea0003800200 */
.L_x_2465:
[----:B------:R-:W-:Y:S01]  /*a910*/  IMAD.SHL.U32 R0, R0, 0x200000, RZ ;  /* 0x0020000000007824 */ /* 0x000fe200078e00ff */
[----:B------:R-:W-:-:S04]  /*a920*/  LEA R2, R2, 0x37800000, 0x17 ;  /* 0x3780000002027811 */ /* 0x000fc800078eb8ff */
[----:B------:R-:W-:Y:S01]  /*a930*/  LOP3.LUT R19, R2, R0, R19, 0xfe, !PT ;  /* 0x0000000002137212 */ /* 0x000fe200078efe13 */
[----:B------:R-:W-:Y:S06]  /*a940*/  BRA `(.L_x_2448) ;  /* 0x0000000000947947 */ /* 0x000fec0003800000 */
.L_x_2460:
        /* <DEDUP_REMOVED lines=14> */
.L_x_2447:
        /* <DEDUP_REMOVED lines=11> */
[----:B------:R-:W-:Y:S01]  /*aae0*/  IMAD.U32 R7, RZ, RZ, UR7 ;  /* 0x00000007ff077e24 */ /* 0x000fe2000f8e00ff */
[----:B---3--:R-:W-:Y:S01]  /*aaf0*/  MOV R10, UR8 ;  /* 0x00000008000a7c02 */ /* 0x008fe20008000f00 */
[----:B------:R-:W-:-:S07]  /*ab00*/  IMAD.U32 R11, RZ, RZ, UR9 ;  /* 0x00000009ff0b7e24 */ /* 0x000fce000f8e00ff */
[----:B------:R-:W-:-:S07]  /*ab10*/  LEPC R20, `(.L_x_2469) ;  /* 0x000000001014794e */ /* 0x000fce0000000000 */
[----:B--2---:R-:W-:Y:S05]  /*ab20*/  CALL.ABS.NOINC R2 ;  /* 0x0000000002007343 */ /* 0x004fea0003c00000 */
.L_x_2469:
[----:B------:R-:W-:Y:S01]  /*ab30*/  IMAD.MOV.U32 R19, RZ, RZ, RZ ;  /* 0x000000ffff137224 */ /* 0x000fe200078e00ff */
[----:B------:R-:W-:Y:S06]  /*ab40*/  BRA `(.L_x_2448) ;  /* 0x0000000000147947 */ /* 0x000fec0003800000 */
.L_x_2468:
[----:B------:R-:W2:Y:S02]  /*ab50*/  LDG.E.64 R2, desc[UR36][R2.64] ;  /* 0x0000002402027981 */ /* 0x000ea4000c1e1b00 */
[----:B--2---:R0:W1:Y:S02]  /*ab60*/  I2F.U64 R19, R2 ;  /* 0x0000000200137312 */ /* 0x0040640000301000 */
[----:B01----:R-:W-:Y:S05]  /*ab70*/  BRA `(.L_x_2448) ;  /* 0x0000000000087947 */ /* 0x003fea0003800000 */
.L_x_2467:
[----:B------:R-:W2:Y:S02]  /*ab80*/  LDG.E R2, desc[UR36][R2.64] ;  /* 0x0000002402027981 */ /* 0x000ea4000c1e1900 */
[----:B--2---:R-:W-:-:S07]  /*ab90*/  I2FP.F32.U32 R19, R2 ;  /* 0x0000000200137245 */ /* 0x004fce0000201000 */
.L_x_2448:
[----:B------:R-:W-:Y:S05]  /*aba0*/  BSYNC.RECONVERGENT B6 ;  /* 0x0000000000067941 */ /* 0x000fea0003800200 */
.L_x_2442:
[----:B------:R-:W0:Y:S01]  /*abb0*/  LDCU.64 UR6, c[0x0][0x5f8] ;  /* 0x0000bf00ff0677ac */ /* 0x000e220008000a00 */
[----:B------:R-:W-:Y:S01]  /*abc0*/  BSSY.RECONVERGENT B6, `(.L_x_2470) ;  /* 0x00000e5000067945 */ /* 0x000fe20003800200 */
[----:B------:R-:W-:-:S04]  /*abd0*/  UPRMT UR4, UR41, 0x7772, URZ ;  /* 0x0000777229047896 */ /* 0x000fc800080000ff */
[----:B------:R-:W-:Y:S01]  /*abe0*/  UISETP.GT.AND UP0, UPT, UR4, 0x9, UPT ;  /* 0x000000090400788c */ /* 0x000fe2000bf04270 */
[----:B012-4-:R-:W-:-:S04]  /*abf0*/  IADD3 R2, P0, PT, R18, UR6, RZ ;  /* 0x0000000612027c10 */ /* 0x017fc8000ff1e0ff */
        /* <DEDUP_REMOVED lines=13> */
.L_x_2474:
[----:B------:R-:W2:Y:S02]  /*acd0*/  LDG.E.U8 R0, desc[UR36][R2.64] ;  /* 0x0000002402007981 */ /* 0x000ea4000c1e1100 */
[----:B--2---:R-:W-:Y:S01]  /*ace0*/  I2FP.F32.U32 R0, R0 ;  /* 0x0000000000007245 */ /* 0x004fe20000201000 */
[----:B------:R-:W-:Y:S06]  /*acf0*/  BRA `(.L_x_2476) ;  /* 0x0000000c00447947 */ /* 0x000fec0003800000 */
.L_x_2473:
        /* <DEDUP_REMOVED lines=9> */
.L_x_2478:
[----:B------:R-:W2:Y:S02]  /*ad90*/  LDG.E R0, desc[UR36][R2.64] ;  /* 0x0000002402007981 */ /* 0x000ea4000c1e1900 */
[----:B--2---:R-:W-:Y:S01]  /*ada0*/  I2FP.F32.S32 R0, R0 ;  /* 0x0000000000007245 */ /* 0x004fe20000201400 */
[----:B------:R-:W-:Y:S06]  /*adb0*/  BRA `(.L_x_2476) ;  /* 0x0000000c00147947 */ /* 0x000fec0003800000 */
.L_x_2477:
[----:B------:R-:W2:Y:S02]  /*adc0*/  LDG.E.U16 R0, desc[UR36][R2.64] ;  /* 0x0000002402007981 */ /* 0x000ea4000c1e1500 */
[----:B--2---:R-:W0:Y:S01]  /*add0*/  I2F.S16 R0, R0 ;  /* 0x0000000000007306 */ /* 0x004e220000101400 */
[----:B------:R-:W-:Y:S05]  /*ade0*/  BRA `(.L_x_2476) ;  /* 0x0000000c00087947 */ /* 0x000fea0003800000 */
.L_x_2472:
        /* <DEDUP_REMOVED lines=8> */
.L_x_2480:
[----:B------:R-:W2:Y:S02]  /*ae70*/  LDG.E.U16 R0, desc[UR36][R2.64] ;  /* 0x0000002402007981 */ /* 0x000ea4000c1e1500 */
[----:B--2---:R-:W-:Y:S01]  /*ae80*/  HADD2.F32 R0, -RZ, R0.H0_H0 ;  /* 0x20000000ff007230 */ /* 0x004fe20000004100 */
[----:B------:R-:W-:Y:S06]  /*ae90*/  BRA `(.L_x_2476) ;  /* 0x0000000800dc7947 */ /* 0x000fec0003800000 */
.L_x_2479:
        /* <DEDUP_REMOVED lines=8> */
.L_x_2482:
[----:B------:R-:W2:Y:S02]  /*af20*/  LDG.E.U16 R0, desc[UR36][R2.64] ;  /* 0x0000002402007981 */ /* 0x000ea4000c1e1500 */
[----:B--2---:R-:W-:Y:S01]  /*af30*/  HADD2.F32 R0, -RZ, R0.H0_H0 ;  /* 0x20000000ff007230 */ /* 0x004fe20000004100 */
[----:B------:R-:W-:Y:S06]  /*af40*/  BRA `(.L_x_2476) ;  /* 0x0000000800b07947 */ /* 0x000fec0003800000 */
.L_x_2481:
        /* <DEDUP_REMOVED lines=11> */
.L_x_2471:
        /* <DEDUP_REMOVED lines=12> */
.L_x_2485:
        /* <DEDUP_REMOVED lines=11> */
.L_x_2484:
        /* <DEDUP_REMOVED lines=23> */
[----:B------:R-:W-:Y:S01]  /*b2e0*/  LOP3.LUT R0, R5, 0x80000000, R0, 0xf8, !PT ;  /* 0x8000000005007812 */ /* 0x000fe200078ef800 */
[----:B------:R-:W-:Y:S06]  /*b2f0*/  BRA `(.L_x_2476) ;  /* 0x0000000400c47947 */ /* 0x000fec0003800000 */
.L_x_2487:
        /* <DEDUP_REMOVED lines=12> */
.L_x_2486:
[----:B------:R-:W2:Y:S02]  /*b3c0*/  LDG.E.U16 R0, desc[UR36][R2.64] ;  /* 0x0000002402007981 */ /* 0x000ea4000c1e1500 */
[----:B--2---:R-:W-:Y:S01]  /*b3d0*/  IMAD.U32 R0, R0, 0x10000, RZ ;  /* 0x0001000000007824 */ /* 0x004fe200078e00ff */
[----:B------:R-:W-:Y:S06]  /*b3e0*/  BRA `(.L_x_2476) ;  /* 0x0000000400887947 */ /* 0x000fec0003800000 */
.L_x_2483:
        /* <DEDUP_REMOVED lines=11> */
.L_x_2490:
        /* <DEDUP_REMOVED lines=20> */
.L_x_2492:
[----:B------:R-:W-:Y:S05]  /*b5e0*/  BSYNC.RECONVERGENT B0 ;  /* 0x0000000000007941 */ /* 0x000fea0003800200 */
.L_x_2491:
[----:B------:R-:W-:Y:S02]  /*b5f0*/  SHF.L.U32 R0, R0, 0x14, RZ ;  /* 0x0000001400007819 */ /* 0x000fe400000006ff */
[----:B------:R-:W-:-:S04]  /*b600*/  LEA R2, R2, 0x3b800000, 0x17 ;  /* 0x3b80000002027811 */ /* 0x000fc800078eb8ff */
[----:B------:R-:W-:Y:S01]  /*b610*/  LOP3.LUT R0, R2, R0, R7, 0xfe, !PT ;  /* 0x0000000002007212 */ /* 0x000fe200078efe07 */
[----:B------:R-:W-:Y:S06]  /*b620*/  BRA `(.L_x_2476) ;  /* 0x0000000000f87947 */ /* 0x000fec0003800000 */
.L_x_2489:
        /* <DEDUP_REMOVED lines=20> */
.L_x_2494:
[----:B------:R-:W-:Y:S05]  /*b770*/  BSYNC.RECONVERGENT B0 ;  /* 0x0000000000007941 */ /* 0x000fea0003800200 */
.L_x_2493:
[----:B------:R-:W-:Y:S01]  /*b780*/  IMAD.SHL.U32 R0, R0, 0x200000, RZ ;  /* 0x0020000000007824 */ /* 0x000fe200078e00ff */
[----:B------:R-:W-:-:S04]  /*b790*/  LEA R2, R2, 0x37800000, 0x17 ;  /* 0x3780000002027811 */ /* 0x000fc800078eb8ff */
[----:B------:R-:W-:Y:S01]  /*b7a0*/  LOP3.LUT R0, R2, R0, R7, 0xfe, !PT ;  /* 0x0000000002007212 */ /* 0x000fe200078efe07 */
[----:B------:R-:W-:Y:S06]  /*b7b0*/  BRA `(.L_x_2476) ;  /* 0x0000000000947947 */ /* 0x000fec0003800000 */
.L_x_2488:
[----:B------:R-:W-:-:S09]  /*b7c0*/  UISETP.NE.AND UP0, UPT, UR4, 0x1c, UPT ;  /* 0x0000001c0400788c */ /* 0x000fd2000bf05270 */
[----:B------:R-:W-:Y:S05]  /*b7d0*/  BRA.U !UP0, `(.L_x_2495) ;  /* 0x0000000108847547 */ /* 0x000fea000b800000 */
[----:B------:R-:W-:-:S09]  /*b7e0*/  UISETP.NE.AND UP0, UPT, UR4, 0x1d, UPT ;  /* 0x0000001d0400788c */ /* 0x000fd2000bf05270 */
[----:B------:R-:W-:Y:S05]  /*b7f0*/  BRA.U !UP0, `(.L_x_2496) ;  /* 0x0000000108707547 */ /* 0x000fea000b800000 */
[----:B------:R-:W-:-:S09]  /*b800*/  UISETP.NE.AND UP0, UPT, UR4, 0x2c, UPT ;  /* 0x0000002c0400788c */ /* 0x000fd2000bf05270 */
[----:B------:R-:W-:Y:S05]  /*b810*/  BRA.U UP0, `(.L_x_2475) ;  /* 0x0000000100207547 */ /* 0x000fea000b800000 */
[----:B------:R-:W2:Y:S01]  /*b820*/  LDG.E.U8 R2, desc[UR36][R2.64] ;  /* 0x0000002402027981 */ /* 0x000ea2000c1e1100 */
[----:B------:R-:W-:Y:S01]  /*b830*/  HFMA2 R0, -RZ, RZ, 3.814697265625e-06, 0 ;  /* 0x00400000ff007431 */ /* 0x000fe200000001ff */
[----:B--2---:R-:W-:-:S13]  /*b840*/  ISETP.NE.AND P0, PT, R2, RZ, PT ;  /* 0x000000ff0200720c */ /* 0x004fda0003f05270 */
[----:B------:R-:W-:Y:S05]  /*b850*/  @!P0 BRA `(.L_x_2476) ;  /* 0x00000000006c8947 */ /* 0x000fea0003800000 */
[----:B------:R-:W-:-:S13]  /*b860*/  ISETP.NE.AND P0, PT, R2, 0xff, PT ;  /* 0x000000ff0200780c */ /* 0x000fda0003f05270 */
[----:B------:R-:W-:Y:S02]  /*b870*/  @!P0 IMAD.MOV.U32 R0, RZ, RZ, 0x7f800001 ;  /* 0x7f800001ff008424 */ /* 0x000fe400078e00ff */
[----:B------:R-:W-:Y:S01]  /*b880*/  @P0 IMAD.SHL.U32 R0, R2, 0x800000, RZ ;  /* 0x0080000002000824 */ /* 0x000fe200078e00ff */
[----:B------:R-:W-:Y:S06]  /*b890*/  BRA `(.L_x_2476) ;  /* 0x00000000005c7947 */ /* 0x000fec0003800000 */
.L_x_2475:
[----:B------:R-:W-:Y:S01]  /*b8a0*/  MOV R2, 0x0 ;  /* 0x0000000000027802 */ /* 0x000fe20000000f00 */
[----:B------:R-:W0:Y:S01]  /*b8b0*/  LDCU.64 UR4, c[0x4][0x128] ;  /* 0x01002500ff0477ac */ /* 0x000e220008000a00 */
[----:B------:R-:W-:Y:S02]  /*b8c0*/  HFMA2 R8, -RZ, RZ, 0, 4.64916229248046875e-06 ;  /* 0x0000004eff087431 */ /* 0x000fe400000001ff */
[----:B------:R-:W-:Y:S01]  /*b8d0*/  IMAD.MOV.U32 R12, RZ, RZ, 0x1 ;  /* 0x00000001ff0c7424 */ /* 0x000fe200078e00ff */
[----:B------:R-:W1:Y:S01]  /*b8e0*/  LDCU.64 UR6, c[0x4][0x130] ;  /* 0x01002600ff0677ac */ /* 0x000e620008000a00 */
[----:B------:R-:W2:Y:S01]  /*b8f0*/  LDC.64 R2, c[0x4][R2] ;  /* 0x0100000002027b82 */ /* 0x000ea20000000a00 */
[----:B------:R-:W-:Y:S01]  /*b900*/  IMAD.MOV.U32 R13, RZ, RZ, RZ ;  /* 0x000000ffff0d7224 */ /* 0x000fe200078e00ff */
[----:B------:R-:W4:Y:S01]  /*b910*/  LDCU.64 UR8, c[0x4][0x18] ;  /* 0x01000300ff0877ac */ /* 0x000f220008000a00 */
[----:B0-----:R-:W-:Y:S01]  /*b920*/  MOV R4, UR4 ;  /* 0x0000000400047c02 */ /* 0x001fe20008000f00 */
[----:B------:R-:W-:-:S02]  /*b930*/  IMAD.U32 R5, RZ, RZ, UR5 ;  /* 0x00000005ff057e24 */ /* 0x000fc4000f8e00ff */
[----:B-1----:R-:W-:Y:S01]  /*b940*/  IMAD.U32 R6, RZ, RZ, UR6 ;  /* 0x00000006ff067e24 */ /* 0x002fe2000f8e00ff */
[----:B------:R-:W-:Y:S01]  /*b950*/  MOV R7, UR7 ;  /* 0x0000000700077c02 */ /* 0x000fe20008000f00 */
[----:B----4-:R-:W-:Y:S02]  /*b960*/  IMAD.U32 R10, RZ, RZ, UR8 ;  /* 0x00000008ff0a7e24 */ /* 0x010fe4000f8e00ff */
[----:B------:R-:W-:-:S07]  /*b970*/  IMAD.U32 R11, RZ, RZ, UR9 ;  /* 0x00000009ff0b7e24 */ /* 0x000fce000f8e00ff */
[----:B------:R-:W-:-:S07]  /*b980*/  LEPC R20, `(.L_x_2497) ;  /* 0x000000001014794e */ /* 0x000fce0000000000 */
[----:B--23-5:R-:W-:Y:S05]  /*b990*/  CALL.ABS.NOINC R2 ;  /* 0x0000000002007343 */ /* 0x02cfea0003c00000 */
.L_x_2497:
[----:B------:R-:W-:Y:S01]  /*b9a0*/  MOV R0, RZ ;  /* 0x000000ff00007202 */ /* 0x000fe20000000f00 */
[----:B------:R-:W-:Y:S06]  /*b9b0*/  BRA `(.L_x_2476) ;  /* 0x0000000000147947 */ /* 0x000fec0003800000 */
.L_x_2496:
[----:B------:R-:W2:Y:S02]  /*b9c0*/  LDG.E.64 R2, desc[UR36][R2.64] ;  /* 0x0000002402027981 */ /* 0x000ea4000c1e1b00 */
[----:B--2---:R0:W1:Y:S02]  /*b9d0*/  I2F.U64 R0, R2 ;  /* 0x0000000200007312 */ /* 0x0040640000301000 */
[----:B01----:R-:W-:Y:S05]  /*b9e0*/  BRA `(.L_x_2476) ;  /* 0x0000000000087947 */ /* 0x003fea0003800000 */
.L_x_2495:
[----:B------:R-:W2:Y:S02]  /*b9f0*/  LDG.E R0, desc[UR36][R2.64] ;  /* 0x0000002402007981 */ /* 0x000ea4000c1e1900 */
[----:B--2---:R-:W-:-:S07]  /*ba00*/  I2FP.F32.U32 R0, R0 ;  /* 0x0000000000007245 */ /* 0x004fce0000201000 */
.L_x_2476:
[----:B------:R-:W-:Y:S05]  /*ba10*/  BSYNC.RECONVERGENT B6 ;  /* 0x0000000000067941 */ /* 0x000fea0003800200 */
.L_x_2470:
[----:B------:R-:W-:Y:S01]  /*ba20*/  UISETP.NE.AND UP0, UPT, UR40, URZ, UPT ;  /* 0x000000ff2800728c */ /* 0x000fe2000bf05270 */
[----:B------:R-:W-:Y:S08]  /*ba30*/  BSSY.RECONVERGENT B0, `(.L_x_2498) ;  /* 0x0000018000007945 */ /* 0x000ff00003800200 */
[----:B------:R-:W-:Y:S05]  /*ba40*/  BRA.U !UP0, `(.L_x_2499) ;  /* 0x0000000108247547 */ /* 0x000fea000b800000 */
[----:B0---45:R-:W-:-:S13]  /*ba50*/  FSETP.GTU.FTZ.AND P0, PT, R0, RZ, PT ;  /* 0x000000ff0000720b */ /* 0x031fda0003f1c000 */
[----:B-1----:R-:W0:Y:S08]  /*ba60*/  @!P0 LDC R3, c[0x0][0x600] ;  /* 0x00018000ff038b82 */ /* 0x002e300000000800 */
[----:B------:R-:W3:Y:S08]  /*ba70*/  @!P0 LDC R4, c[0x0][0x608] ;  /* 0x00018200ff048b82 */ /* 0x000ef00000000800 */
[----:B--2---:R-:W1:Y:S01]  /*ba80*/  @P0 LDC R2, c[0x0][0x604] ;  /* 0x00018100ff020b82 */ /* 0x004e620000000800 */
[----:B0-----:R-:W-:Y:S01]  /*ba90*/  @!P0 FADD.FTZ R3, R0, R3 ;  /* 0x0000000300038221 */ /* 0x001fe20000010000 */
[----:B---3--:R-:W-:-:S04]  /*baa0*/  @!P0 FMUL.FTZ R4, R19, R4 ;  /* 0x0000000413048220 */ /* 0x008fc80000410000 */
[----:B------:R-:W-:Y:S01]  /*bab0*/  @!P0 FMUL.FTZ R4, R4, R3 ;  /* 0x0000000304048220 */ /* 0x000fe20000410000 */
[----:B-1----:R-:W-:Y:S01]  /*bac0*/  @P0 FMUL.FTZ R4, R19, R2 ;  /* 0x0000000213040220 */ /* 0x002fe20000410000 */
[----:B------:R-:W-:Y:S06]  /*bad0*/  BRA `(.L_x_2500) ;  /* 0x0000000000347947 */ /* 0x000fec0003800000 */
.L_x_2499:
[----:B0---45:R-:W-:-:S13]  /*bae0*/  FSETP.GTU.FTZ.AND P0, PT, R0, RZ, PT ;  /* 0x000000ff0000720b */ /* 0x031fda0003f1c000 */
[----:B------:R-:W-:Y:S05]  /*baf0*/  @P0 BRA `(.L_x_2501) ;  /* 0x0000000000240947 */ /* 0x000fea0003800000 */
[----:B------:R-:W0:Y:S01]  /*bb00*/  LDCU UR4, c[0x0][0x608] ;  /* 0x0000c100ff0477ac */ /* 0x000e220008000800 */
[----:B------:R-:W4:Y:S01]  /*bb10*/  LDCU UR5, c[0x0][0x600] ;  /* 0x0000c000ff0577ac */ /* 0x000f220008000800 */
[----:B0-----:R-:W-:Y:S01]  /*bb20*/  FMUL.FTZ R0, R0, UR4 ;  /* 0x0000000400007c20 */ /* 0x001fe20008410000 */
[----:B---3--:R-:W-:-:S03]  /*bb30*/  FMUL.FTZ R4, R19, UR4 ;  /* 0x0000000413047c20 */ /* 0x008fc60008410000 */
[----:B------:R-:W-:Y:S01]  /*bb40*/  FMUL.FTZ R0, R0, 1.4426950216293334961 ;  /* 0x3fb8aa3b00007820 */ /* 0x000fe20000410000 */
[----:B----4-:R-:W-:-:S03]  /*bb50*/  FMUL.FTZ R4, R4, UR5 ;  /* 0x0000000504047c20 */ /* 0x010fc60008410000 */
[----:B-1----:R-:W0:Y:S02]  /*bb60*/  MUFU.EX2 R3, R0 ;  /* 0x0000000000037308 */ /* 0x002e240000000800 */
[----:B0-----:R-:W-:Y:S01]  /*bb70*/  FMUL.FTZ R4, R4, R3 ;  /* 0x0000000304047220 */ /* 0x001fe20000410000 */
[----:B------:R-:W-:Y:S06]  /*bb80*/  BRA `(.L_x_2500) ;  /* 0x0000000000087947 */ /* 0x000fec0003800000 */
.L_x_2501:
[----:B------:R-:W3:Y:S02]  /*bb90*/  LDCU UR4, c[0x0][0x604] ;  /* 0x0000c080ff0477ac */ /* 0x000ee40008000800 */
[----:B---3--:R-:W-:-:S07]  /*bba0*/  FMUL.FTZ R4, R19, UR4 ;  /* 0x0000000413047c20 */ /* 0x008fce0008410000 */
.L_x_2500:
[----:B------:R-:W-:Y:S05]  /*bbb0*/  BSYNC.RECONVERGENT B0 ;  /* 0x0000000000007941 */ /* 0x000fea0003800200 */
.L_x_2498:
[----:B------:R-:W1:Y:S01]  /*bbc0*/  LDCU.64 UR4, c[0x0][0x5e8] ;  /* 0x0000bd00ff0477ac */ /* 0x000e620008000a00 */
[----:B------:R-:W-:-:S04]  /*bbd0*/  ULOP3.LUT UR6, UR41, 0xff, URZ, 0xc0, !UPT ;  /* 0x000000ff29067892 */ /* 0x000fc8000f8ec0ff */
[----:B------:R-:W-:Y:S01]  /*bbe0*/  UISETP.GT.AND UP0, UPT, UR6, 0x9, UPT ;  /* 0x000000090600788c */ /* 0x000fe2000bf04270 */
[----:B-12---:R-:W-:-:S05]  /*bbf0*/  IADD3 R2, P0, PT, R16, UR4, RZ ;  /* 0x0000000410027c10 */ /* 0x006fca000ff1e0ff */
        /* <DEDUP_REMOVED lines=13> */
.L_x_2505:
[----:B------:R-:W0:Y:S02]  /*bcd0*/  F2I.S64.TRUNC R4, R4 ;  /* 0x0000000400047311 */ /* 0x000e24000020d900 */
[----:B0-----:R-:W-:-:S05]  /*bce0*/  IMAD.MOV.U32 R7, RZ, RZ, R4 ;  /* 0x000000ffff077224 */ /* 0x001fca00078e0004 */
[----:B------:R0:W-:Y:S01]  /*bcf0*/  STG.E.U8 desc[UR36][R2.64], R7 ;  /* 0x0000000702007986 */ /* 0x0001e2000c101124 */
[----:B------:R-:W-:Y:S05]  /*bd00*/  BRA `(.L_x_2507) ;  /* 0x0000000c00287947 */ /* 0x000fea0003800000 */
.L_x_2504:
        /* <DEDUP_REMOVED lines=9> */
.L_x_2509:
[----:B------:R-:W0:Y:S02]  /*bda0*/  F2I.FTZ.TRUNC.NTZ R5, R4 ;  /* 0x0000000400057305 */ /* 0x000e24000021f100 */
[----:B0-----:R0:W-:Y:S01]  /*bdb0*/  STG.E desc[UR36][R2.64], R5 ;  /* 0x0000000502007986 */ /* 0x0011e2000c101924 */
[----:B------:R-:W-:Y:S05]  /*bdc0*/  BRA `(.L_x_2507) ;  /* 0x0000000800f87947 */ /* 0x000fea0003800000 */
.L_x_2508:
[----:B------:R-:W0:Y:S02]  /*bdd0*/  F2I.FTZ.TRUNC.NTZ R5, R4 ;  /* 0x0000000400057305 */ /* 0x000e24000021f100 */
[----:B0-----:R0:W-:Y:S01]  /*bde0*/  STG.E.U16 desc[UR36][R2.64], R5 ;  /* 0x0000000502007986 */ /* 0x0011e2000c101524 */
[----:B------:R-:W-:Y:S05]  /*bdf0*/  BRA `(.L_x_2507) ;  /* 0x0000000800ec7947 */ /* 0x000fea0003800000 */
.L_x_2503:
        /* <DEDUP_REMOVED lines=8> */
.L_x_2511:
[----:B------:R-:W-:-:S05]  /*be80*/  F2FP.F16.F32.PACK_AB R4, RZ, R4 ;  /* 0x00000004ff04723e */ /* 0x000fca00000000ff */
[----:B------:R0:W-:Y:S01]  /*be90*/  STG.E.U16 desc[UR36][R2.64], R4 ;  /* 0x0000000402007986 */ /* 0x0001e2000c101524 */
[----:B------:R-:W-:Y:S05]  /*bea0*/  BRA `(.L_x_2507) ;  /* 0x0000000800c07947 */ /* 0x000fea0003800000 */
.L_x_2510:
[----:B------:R-:W-:-:S09]  /*beb0*/  UISETP.NE.AND UP0, UPT, UR6, 0x7, UPT ;  /* 0x000000070600788c */ /* 0x000fd2000bf05270 */
[----:B------:R-:W-:Y:S05]  /*bec0*/  BRA.U !UP0, `(.L_x_2512) ;  /* 0x00000001082c7547 */ /* 0x000fea000b800000 */
[----:B------:R-:W-:-:S09]  /*bed0*/  UISETP.NE.AND UP0, UPT, UR6, 0x8, UPT ;  /* 0x000000080600788c */ /* 0x000fd2000bf05270 */
[----:B------:R-:W-:Y:S05]  /*bee0*/  BRA.U !UP0, `(.L_x_2513) ;  /* 0x0000000108147547 */ /* 0x000fea000b800000 */
[----:B------:R-:W-:-:S09]  /*bef0*/  UISETP.NE.AND UP0, UPT, UR6, 0x9, UPT ;  /* 0x000000090600788c */ /* 0x000fd2000bf05270 */
[----:B------:R-:W-:Y:S05]  /*bf00*/  BRA.U UP0, `(.L_x_2506) ;  /* 0x0000000500d07547 */ /* 0x000fea000b800000 */
[----:B------:R-:W-:-:S05]  /*bf10*/  HFMA2 R5, -RZ, RZ, 0, 0 ;  /* 0x00000000ff057431 */ /* 0x000fca00000001ff */
[----:B------:R2:W-:Y:S01]  /*bf20*/  STG.E.64 desc[UR36][R2.64], R4 ;  /* 0x0000000402007986 */ /* 0x0005e2000c101b24 */
[----:B------:R-:W-:Y:S05]  /*bf30*/  BRA `(.L_x_2507) ;  /* 0x00000008009c7947 */ /* 0x000fea0003800000 */
.L_x_2513:
[----:B------:R-:W-:-:S04]  /*bf40*/  F2FP.F16.F32.PACK_AB R5, RZ, R4 ;  /* 0x00000004ff05723e */ /* 0x000fc800000000ff */
[----:B------:R-:W-:-:S05]  /*bf50*/  PRMT R5, R5, 0x5410, RZ ;  /* 0x0000541005057816 */ /* 0x000fca00000000ff */
[----:B------:R3:W-:Y:S01]  /*bf60*/  STG.E desc[UR36][R2.64], R5 ;  /* 0x0000000502007986 */ /* 0x0007e2000c101924 */
[----:B------:R-:W-:Y:S05]  /*bf70*/  BRA `(.L_x_2507) ;  /* 0x00000008008c7947 */ /* 0x000fea0003800000 */
.L_x_2512:
[----:B------:R-:W-:-:S06]  /*bf80*/  FMUL.FTZ R4, R4, 1 ;  /* 0x3f80000004047820 */ /* 0x000fcc0000410000 */
[----:B------:R-:W0:Y:S02]  /*bf90*/  F2F.F64.F32 R4, R4 ;  /* 0x0000000400047310 */ /* 0x000e240000201800 */
[----:B0-----:R4:W-:Y:S01]  /*bfa0*/  STG.E.64 desc[UR36][R2.64], R4 ;  /* 0x0000000402007986 */ /* 0x0019e2000c101b24 */
[----:B------:R-:W-:Y:S05]  /*bfb0*/  BRA `(.L_x_2507) ;  /* 0x00000008007c7947 */ /* 0x000fea0003800000 */
.L_x_2502:
        /* <DEDUP_REMOVED lines=13> */
.L_x_2517:
        /* <DEDUP_REMOVED lines=16> */
.L_x_2520:
[----:B------:R-:W-:-:S04]  /*c190*/  SHF.R.U32.HI R4, RZ, 0x18, R4 ;  /* 0x00000018ff047819 */ /* 0x000fc80000011604 */
[----:B------:R-:W-:-:S04]  /*c1a0*/  LOP3.LUT R4, R5, 0x80, R4, 0xf8, !PT ;  /* 0x0000008005047812 */ /* 0x000fc800078ef804 */
[----:B------:R-:W-:-:S07]  /*c1b0*/  PRMT R0, R4, 0x7610, R0 ;  /* 0x0000761004007816 */ /* 0x000fce0000000000 */
.L_x_2519:
[----:B------:R-:W-:Y:S05]  /*c1c0*/  BSYNC.RECONVERGENT B0 ;  /* 0x0000000000007941 */ /* 0x000fea0003800200 */
.L_x_2518:
[----:B------:R0:W-:Y:S01]  /*c1d0*/  STG.E.U8 desc[UR36][R2.64], R0 ;  /* 0x0000000002007986 */ /* 0x0001e2000c101124 */
[----:B------:R-:W-:Y:S05]  /*c1e0*/  BRA `(.L_x_2507) ;  /* 0x0000000400f07947 */ /* 0x000fea0003800000 */
.L_x_2516:
        /* <DEDUP_REMOVED lines=16> */
.L_x_2523:
[----:B------:R-:W-:-:S04]  /*c2f0*/  SHF.R.U32.HI R4, RZ, 0x18, R4 ;  /* 0x00000018ff047819 */ /* 0x000fc80000011604 */
[----:B------:R-:W-:-:S04]  /*c300*/  LOP3.LUT R5, R5, 0x80, R4, 0xf8, !PT ;  /* 0x0000008005057812 */ /* 0x000fc800078ef804 */
[----:B------:R-:W-:-:S07]  /*c310*/  PRMT R0, R5, 0x7610, R0 ;  /* 0x0000761005007816 */ /* 0x000fce0000000000 */
.L_x_2522:
[----:B------:R-:W-:Y:S05]  /*c320*/  BSYNC.RECONVERGENT B0 ;  /* 0x0000000000007941 */ /* 0x000fea0003800200 */
.L_x_2521:
[----:B------:R0:W-:Y:S01]  /*c330*/  STG.E.U8 desc[UR36][R2.64], R0 ;  /* 0x0000000002007986 */ /* 0x0001e2000c101124 */
[----:B------:R-:W-:Y:S05]  /*c340*/  BRA `(.L_x_2507) ;  /* 0x0000000400987947 */ /* 0x000fea0003800000 */
.L_x_2515:
        /* <DEDUP_REMOVED lines=21> */
.L_x_2525:
[----:B------:R-:W0:Y:S02]  /*c4a0*/  F2I.U64.TRUNC R4, R4 ;  /* 0x0000000400047311 */ /* 0x000e24000020d800 */
[----:B0-----:R0:W-:Y:S01]  /*c4b0*/  STG.E.64 desc[UR36][R2.64], R4 ;  /* 0x0000000402007986 */ /* 0x0011e2000c101b24 */
[----:B------:R-:W-:Y:S05]  /*c4c0*/  BRA `(.L_x_2507) ;  /* 0x0000000400387947 */ /* 0x000fea0003800000 */
.L_x_2524:
[----:B------:R-:W0:Y:S02]  /*c4d0*/  F2I.FTZ.U32.TRUNC.NTZ R5, R4 ;  /* 0x0000000400057305 */ /* 0x000e24000021f000 */
[----:B0-----:R0:W-:Y:S01]  /*c4e0*/  STG.E desc[UR36][R2.64], R5 ;  /* 0x0000000502007986 */ /* 0x0011e2000c101924 */
[----:B------:R-:W-:Y:S05]  /*c4f0*/  BRA `(.L_x_2507) ;  /* 0x00000004002c7947 */ /* 0x000fea0003800000 */
.L_x_2514:
        /* <DEDUP_REMOVED lines=10> */
.L_x_2527:
[----:B------:R-:W-:Y:S01]  /*c5a0*/  FMUL.FTZ R4, R4, 1 ;  /* 0x3f80000004047820 */ /* 0x000fe20000410000 */
[----:B------:R-:W-:-:S05]  /*c5b0*/  CS2R R6, SRZ ;  /* 0x0000000000067805 */ /* 0x000fca000001ff00 */
[----:B------:R-:W0:Y:S02]  /*c5c0*/  F2F.F64.F32 R4, R4 ;  /* 0x0000000400047310 */ /* 0x000e240000201800 */
[----:B0-----:R0:W-:Y:S01]  /*c5d0*/  STG.E.128 desc[UR36][R2.64], R4 ;  /* 0x0000000402007986 */ /* 0x0011e2000c101d24 */
[----:B------:R-:W-:Y:S05]  /*c5e0*/  BRA `(.L_x_2507) ;  /* 0x0000000000f07947 */ /* 0x000fea0003800000 */
.L_x_2526:
[----:B------:R-:W-:-:S09]  /*c5f0*/  UISETP.NE.AND UP0, UPT, UR6, 0xf, UPT ;  /* 0x0000000f0600788c */ /* 0x000fd2000bf05270 */
[----:B------:R-:W-:Y:S05]  /*c600*/  BRA.U !UP0, `(.L_x_2528) ;  /* 0x0000000108e07547 */ /* 0x000fea000b800000 */
[----:B------:R-:W-:-:S09]  /*c610*/  UISETP.NE.AND UP0, UPT, UR6, 0x17, UPT ;  /* 0x000000170600788c */ /* 0x000fd2000bf05270 */
[----:B------:R-:W-:Y:S05]  /*c620*/  BRA.U !UP0, `(.L_x_2529) ;  /* 0x00000001088c7547 */ /* 0x000fea000b800000 */
[----:B------:R-:W-:-:S09]  /*c630*/  UISETP.NE.AND UP0, UPT, UR6, 0x18, UPT ;  /* 0x000000180600788c */ /* 0x000fd2000bf05270 */
[----:B------:R-:W-:Y:S05]  /*c640*/  BRA.U !UP0, `(.L_x_2530) ;  /* 0x0000000108447547 */ /* 0x000fea000b800000 */
.L_x_2506:
        /* <DEDUP_REMOVED lines=9> */
[----:B------:R-:W-:Y:S01]  /*c6e0*/  IMAD.U32 R5, RZ, RZ, UR5 ;  /* 0x00000005ff057e24 */ /* 0x000fe2000f8e00ff */
[----:B---3--:R-:W-:Y:S01]  /*c6f0*/  MOV R6, UR6 ;  /* 0x0000000600067c02 */ /* 0x008fe20008000f00 */
[----:B------:R-:W-:-:S02]  /*c700*/  IMAD.U32 R7, RZ, RZ, UR7 ;  /* 0x00000007ff077e24 */ /* 0x000fc4000f8e00ff */
[----:B----4-:R-:W-:Y:S01]  /*c710*/  IMAD.U32 R10, RZ, RZ, UR8 ;  /* 0x00000008ff0a7e24 */ /* 0x010fe2000f8e00ff */
[----:B-1----:R-:W-:-:S07]  /*c720*/  MOV R11, UR9 ;  /* 0x00000009000b7c02 */ /* 0x002fce0008000f00 */
[----:B------:R-:W-:-:S07]  /*c730*/  LEPC R20, `(.L_x_2531) ;  /* 0x000000001014794e */ /* 0x000fce0000000000 */
[----:B--2---:R-:W-:Y:S05]  /*c740*/  CALL.ABS.NOINC R2 ;  /* 0x0000000002007343 */ /* 0x004fea0003c00000 */
.L_x_2531:
[----:B------:R-:W-:Y:S05]  /*c750*/  BRA `(.L_x_2507) ;  /* 0x0000000000947947 */ /* 0x000fea0003800000 */
.L_x_2530:
[----:B------:R-:W-:Y:S01]  /*c760*/  LOP3.LUT R6, R4, 0x7fffffff, RZ, 0xc0, !PT ;  /* 0x7fffffff04067812 */ /* 0x000fe200078ec0ff */
[----:B------:R-:W-:Y:S01]  /*c770*/  BSSY.RECONVERGENT B0, `(.L_x_2532) ;  /* 0x000000b000007945 */ /* 0x000fe20003800200 */
[----:B------:R-:W-:Y:S01]  /*c780*/  SHF.R.U32.HI R7, RZ, 0x18, R4 ;  /* 0x00000018ff077819 */ /* 0x000fe20000011604 */
[----:B------:R-:W-:Y:S01]  /*c790*/  IMAD.MOV.U32 R0, RZ, RZ, 0x7f ;  /* 0x0000007fff007424 */ /* 0x000fe200078e00ff */
        /* <DEDUP_REMOVED lines=8> */
.L_x_2533:
[----:B------:R-:W-:Y:S05]  /*c820*/  BSYNC.RECONVERGENT B0 ;  /* 0x0000000000007941 */ /* 0x000fea0003800200 */
.L_x_2532:
[----:B------:R-:W-:-:S05]  /*c830*/  LOP3.LUT R5, R0, 0x80, R7, 0xf8, !PT ;  /* 0x0000008000057812 */ /* 0x000fca00078ef807 */
[----:B------:R0:W-:Y:S01]  /*c840*/  STG.E.U8 desc[UR36][R2.64], R5 ;  /* 0x0000000502007986 */ /* 0x0001e2000c101124 */
[----:B------:R-:W-:Y:S05]  /*c850*/  BRA `(.L_x_2507) ;  /* 0x0000000000547947 */ /* 0x000fea0003800000 */
.L_x_2529:
        /* <DEDUP_REMOVED lines=11> */
.L_x_2535:
[----:B------:R-:W-:Y:S01]  /*c910*/  IMAD.MOV.U32 R0, RZ, RZ, 0x7f ;  /* 0x0000007fff007424 */ /* 0x000fe200078e00ff */
[----:B------:R-:W-:-:S04]  /*c920*/  ISETP.GT.U32.AND P0, PT, R6, 0x7f800000, PT ;  /* 0x7f8000000600780c */ /* 0x000fc80003f04070 */
[----:B------:R-:W-:-:S09]  /*c930*/  SEL R0, R0, 0x7c, P0 ;  /* 0x0000007c00007807 */ /* 0x000fd20000000000 */
.L_x_2536:
[----:B------:R-:W-:Y:S05]  /*c940*/  BSYNC.RECONVERGENT B0 ;  /* 0x0000000000007941 */ /* 0x000fea0003800200 */
.L_x_2534:
[----:B------:R-:W-:-:S04]  /*c950*/  SHF.R.U32.HI R5, RZ, 0x18, R4 ;  /* 0x00000018ff057819 */ /* 0x000fc80000011604 */
[----:B------:R-:W-:-:S05]  /*c960*/  LOP3.LUT R5, R0, 0x80, R5, 0xf8, !PT ;  /* 0x0000008000057812 */ /* 0x000fca00078ef805 */
[----:B------:R0:W-:Y:S01]  /*c970*/  STG.E.U8 desc[UR36][R2.64], R5 ;  /* 0x0000000502007986 */ /* 0x0001e2000c101124 */
[----:B------:R-:W-:Y:S05]  /*c980*/  BRA `(.L_x_2507) ;  /* 0x0000000000087947 */ /* 0x000fea0003800000 */
.L_x_2528:
[----:B------:R-:W-:-:S05]  /*c990*/  F2FP.BF16.F32.PACK_AB R4, RZ, R4 ;  /* 0x00000004ff04723e */ /* 0x000fca00000010ff */
[----:B------:R0:W-:Y:S02]  /*c9a0*/  STG.E.U16 desc[UR36][R2.64], R4 ;  /* 0x0000000402007986 */ /* 0x0001e4000c101524 */
.L_x_2507:
[----:B------:R-:W-:-:S07]  /*c9b0*/  IADD3 R17, PT, PT, R17, 0x80, RZ ;  /* 0x0000008011117810 */ /* 0x000fce0007ffe0ff */
.L_x_2440:
[----:B------:R-:W-:Y:S05]  /*c9c0*/  BSYNC.RECONVERGENT B7 ;  /* 0x0000000000077941 */ /* 0x000fea0003800200 */
.L_x_2439:
[----:B------:R-:W5:Y:S02]  /*c9d0*/  LDCU UR4, c[0x0][0x380] ;  /* 0x00007000ff0477ac */ /* 0x000f640008000800 */
[----:B-----5:R-:W-:-:S13]  /*c9e0*/  ISETP.GE.AND P0, PT, R17, UR4, PT ;  /* 0x0000000411007c0c */ /* 0x020fda000bf06270 */
[----:B------:R-:W-:Y:S05]  /*c9f0*/  @P0 EXIT ;  /* 0x000000000000094d */ /* 0x000fea0003800000 */
[----:B------:R-:W5:Y:S01]  /*ca00*/  LDCU UR4, c[0x0][0x388] ;  /* 0x00007100ff0477ac */ /* 0x000f620008000800 */
[----:B------:R-:W-:Y:S01]  /*ca10*/  IMAD.MOV.U32 R18, RZ, RZ, RZ ;  /* 0x000000ffff127224 */ /* 0x000fe200078e00ff */
[----:B------:R-:W-:Y:S01]  /*ca20*/  MOV R16, RZ ;  /* 0x000000ff00107202 */ /* 0x000fe20000000f00 */
[----:B0-----:R-:W-:Y:S01]  /*ca30*/  IMAD.MOV.U32 R0, RZ, RZ, RZ ;  /* 0x000000ffff007224 */ /* 0x001fe200078e00ff */
        /* <DEDUP_REMOVED lines=350> */
.L_x_2537:
[----:B------:R-:W0:Y:S01]  /*e020*/  LDCU.64 UR6, c[0x0][0x5e8] ;  /* 0x0000bd00ff0677ac */ /* 0x000e220008000a00 */
[----:B------:R-:W-:Y:S01]  /*e030*/  BSSY.RECONVERGENT B6, `(.L_x_2538) ;  /* 0x00000e8000067945 */ /* 0x000fe20003800200 */
[----:B------:R-:W1:Y:S01]  /*e040*/  LDCU.64 UR8, c[0x0][0x5f0] ;  /* 0x0000be00ff0877ac */ /* 0x000e620008000a00 */
[----:B------:R-:W-:-:S04]  /*e050*/  UPRMT UR4, UR41, 0x7771, URZ ;  /* 0x0000777129047896 */ /* 0x000fc800080000ff */
[----:B------:R-:W-:Y:S01]  /*e060*/  UISETP.GT.AND UP0, UPT, UR4, 0x9, UPT ;  /* 0x000000090400788c */ /* 0x000fe2000bf04270 */
[----:B0-----:R-:W-:Y:S02]  /*e070*/  IADD3 R16, P0, PT, R16, UR6, RZ ;  /* 0x0000000610107c10 */ /* 0x001fe4000ff1e0ff */
[----:B-1234-:R-:W-:-:S03]  /*e080*/  IADD3 R2, P1, PT, R0, UR8, RZ ;  /* 0x0000000800027c10 */ /* 0x01efc6000ff3e0ff */
        /* <DEDUP_REMOVED lines=14> */
.L_x_2542:
[----:B------:R-:W2:Y:S02]  /*e170*/  LDG.E.U8 R2, desc[UR36][R2.64] ;  /* 0x0000002402027981 */ /* 0x000ea4000c1e1100 */
[----:B--2---:R-:W-:Y:S01]  /*e180*/  I2FP.F32.U32 R19, R2 ;  /* 0x0000000200137245 */ /* 0x004fe20000201000 */
[----:B------:R-:W-:Y:S06]  /*e190*/  BRA `(.L_x_2544) ;  /* 0x0000000c00447947 */ /* 0x000fec0003800000 */
.L_x_2541:
        /* <DEDUP_REMOVED lines=9> */
.L_x_2546:
[----:B------:R-:W2:Y:S02]  /*e230*/  LDG.E R2, desc[UR36][R2.64] ;  /* 0x0000002402027981 */ /* 0x000ea4000c1e1900 */
[----:B--2---:R-:W-:Y:S01]  /*e240*/  I2FP.F32.S32 R19, R2 ;  /* 0x0000000200137245 */ /* 0x004fe20000201400 */
[----:B------:R-:W-:Y:S06]  /*e250*/  BRA `(.L_x_2544) ;  /* 0x0000000c00147947 */ /* 0x000fec0003800000 */
.L_x_2545:
[----:B------:R-:W2:Y:S02]  /*e260*/  LDG.E.U16 R2, desc[UR36][R2.64] ;  /* 0x0000002402027981 */ /* 0x000ea4000c1e1500 */
[----:B--2---:R4:W0:Y:S01]  /*e270*/  I2F.S16 R19, R2 ;  /* 0x0000000200137306 */ /* 0x0048220000101400 */
[----:B------:R-:W-:Y:S05]  /*e280*/  BRA `(.L_x_2544) ;  /* 0x0000000c00087947 */ /* 0x000fea0003800000 */
.L_x_2540:
        /* <DEDUP_REMOVED lines=8> */
.L_x_2548:
[----:B------:R-:W2:Y:S02]  /*e310*/  LDG.E.U16 R2, desc[UR36][R2.64] ;  /* 0x0000002402027981 */ /* 0x000ea4000c1e1500 */
[----:B--2---:R-:W-:Y:S01]  /*e320*/  HADD2.F32 R19, -RZ, R2.H0_H0 ;  /* 0x20000002ff137230 */ /* 0x004fe20000004100 */
[----:B------:R-:W-:Y:S06]  /*e330*/  BRA `(.L_x_2544) ;  /* 0x0000000800dc7947 */ /* 0x000fec0003800000 */
.L_x_2547:
        /* <DEDUP_REMOVED lines=8> */
.L_x_2550:
[----:B------:R-:W2:Y:S02]  /*e3c0*/  LDG.E.U16 R2, desc[UR36][R2.64] ;  /* 0x0000002402027981 */ /* 0x000ea4000c1e1500 */
[----:B--2---:R-:W-:Y:S01]  /*e3d0*/  HADD2.F32 R19, -RZ, R2.H0_H0 ;  /* 0x20000002ff137230 */ /* 0x004fe20000004100 */
[----:B------:R-:W-:Y:S06]  /*e3e0*/  BRA `(.L_x_2544) ;  /* 0x0000000800b07947 */ /* 0x000fec0003800000 */
.L_x_2549:
        /* <DEDUP_REMOVED lines=11> */
.L_x_2539:
        /* <DEDUP_REMOVED lines=12> */
.L_x_2553:
        /* <DEDUP_REMOVED lines=11> */
.L_x_2552:
        /* <DEDUP_REMOVED lines=13> */
[----:B------:R-:W-:-:S04]  /*e6e0*/  VIADDMNMX.U32 R4, R4, R5, 0x4, !PT ;  /* 0x0000000404047446 */ /* 0x000fc80007800005 */
[----:B------:R-:W-:Y:S02]  /*e6f0*/  IADD3 R5, PT, PT, R4, -0x4, RZ ;  /* 0xfffffffc04057810 */ /* 0x000fe40007ffe0ff */
[C---:B------:R-:W-:Y:S02]  /*e700*/  IADD3 R4, PT, PT, R0.reuse, 0x1000000, RZ ;  /* 0x0100000000047810 */ /* 0x040fe40007ffe0ff */
        /* <DEDUP_REMOVED lines=9> */
.L_x_2555:
        /* <DEDUP_REMOVED lines=12> */
.L_x_2554:
[----:B------:R-:W2:Y:S02]  /*e860*/  LDG.E.U16 R2, desc[UR36][R2.64] ;  /* 0x0000002402027981 */ /* 0x000ea4000c1e1500 */
[----:B--2---:R-:W-:Y:S01]  /*e870*/  SHF.L.U32 R19, R2, 0x10, RZ ;  /* 0x0000001002137819 */ /* 0x004fe200000006ff */
[----:B------:R-:W-:Y:S06]  /*e880*/  BRA `(.L_x_2544) ;  /* 0x0000000400887947 */ /* 0x000fec0003800000 */
.L_x_2551:
        /* <DEDUP_REMOVED lines=11> */
.L_x_2558:
        /* <DEDUP_REMOVED lines=20> */
.L_x_2560:
[----:B------:R-:W-:Y:S05]  /*ea80*/  BSYNC.RECONVERGENT B0 ;  /* 0x0000000000007941 */ /* 0x000fea0003800200 */
.L_x_2559:
[----:B------:R-:W-:Y:S01]  /*ea90*/  IMAD.SHL.U32 R0, R0, 0x100000, RZ ;  /* 0x0010000000007824 */ /* 0x000fe200078e00ff */
[----:B------:R-:W-:-:S04]  /*eaa0*/  LEA R2, R2, 0x3b800000, 0x17 ;  /* 0x3b80000002027811 */ /* 0x000fc800078eb8ff */
[----:B------:R-:W-:Y:S01]  /*eab0*/  LOP3.LUT R19, R2, R0, R19, 0xfe, !PT ;  /* 0x0000000002137212 */ /* 0x000fe200078efe13 */
[----:B------:R-:W-:Y:S06]  /*eac0*/  BRA `(.L_x_2544) ;  /* 0x0000000000f87947 */ /* 0x000fec0003800000 */
.L_x_2557:
        /* <DEDUP_REMOVED lines=20> */
.L_x_2562:
[----:B------:R-:W-:Y:S05]  /*ec10*/  BSYNC.RECONVERGENT B0 ;  /* 0x0000000000007941 */ /* 0x000fea0003800200 */
.L_x_2561:
[----:B------:R-:W-:Y:S02]  /*ec20*/  SHF.L.U32 R0, R0, 0x15, RZ ;  /* 0x0000001500007819 */ /* 0x000fe400000006ff */
[----:B------:R-:W-:-:S04]  /*ec30*/  LEA R2, R2, 0x37800000, 0x17 ;  /* 0x3780000002027811 */ /* 0x000fc800078eb8ff */
[----:B------:R-:W-:Y:S01]  /*ec40*/  LOP3.LUT R19, R2, R0, R19, 0xfe, !PT ;  /* 0x0000000002137212 */ /* 0x000fe200078efe13 */
[----:B------:R-:W-:Y:S06]  /*ec50*/  BRA `(.L_x_2544) ;  /* 0x0000000000947947 */ /* 0x000fec0003800000 */
.L_x_2556:
        /* <DEDUP_REMOVED lines=14> */
.L_x_2543:
[----:B------:R-:W-:Y:S01]  /*ed40*/  MOV R2, 0x0 ;  /* 0x0000000000027802 */ /* 0x000fe20000000f00 */
[----:B------:R-:W0:Y:S01]  /*ed50*/  LDCU.64 UR4, c[0x4][0x128] ;  /* 0x01002500ff0477ac */ /* 0x000e220008000a00 */
[----:B------:R-:W-:Y:S02]  /*ed60*/  HFMA2 R8, -RZ, RZ, 0, 4.64916229248046875e-06 ;  /* 0x0000004eff087431 */ /* 0x000fe400000001ff */
[----:B------:R-:W-:Y:S01]  /*ed70*/  IMAD.MOV.U32 R12, RZ, RZ, 0x1 ;  /* 0x00000001ff0c7424 */ /* 0x000fe200078e00ff */
[----:B------:R-:W-:Y:S01]  /*ed80*/  MOV R13, RZ ;  /* 0x000000ff000d7202 */ /* 0x000fe20000000f00 */
[----:B------:R-:W1:Y:S01]  /*ed90*/  LDCU.64 UR6, c[0x4][0x130] ;  /* 0x01002600ff0677ac */ /* 0x000e620008000a00 */
[----:B------:R-:W2:Y:S01]  /*eda0*/  LDC.64 R2, c[0x4][R2] ;  /* 0x0100000002027b82 */ /* 0x000ea20000000a00 */
[----:B------:R-:W3:Y:S01]  /*edb0*/  LDCU.64 UR8, c[0x4][0x18] ;  /* 0x01000300ff0877ac */ /* 0x000ee20008000a00 */
[----:B0-----:R-:W-:Y:S01]  /*edc0*/  MOV R4, UR4 ;  /* 0x0000000400047c02 */ /* 0x001fe20008000f00 */
[----:B------:R-:W-:Y:S01]  /*edd0*/  IMAD.U32 R5, RZ, RZ, UR5 ;  /* 0x00000005ff057e24 */ /* 0x000fe2000f8e00ff */
[----:B-1----:R-:W-:Y:S01]  /*ede0*/  MOV R6, UR6 ;  /* 0x0000000600067c02 */ /* 0x002fe20008000f00 */
[----:B------:R-:W-:Y:S01]  /*edf0*/  IMAD.U32 R7, RZ, RZ, UR7 ;  /* 0x00000007ff077e24 */ /* 0x000fe2000f8e00ff */
[----:B---3--:R-:W-:Y:S01]  /*ee00*/  MOV R10, UR8 ;  /* 0x00000008000a7c02 */ /* 0x008fe20008000f00 */
[----:B------:R-:W-:-:S07]  /*ee10*/  IMAD.U32 R11, RZ, RZ, UR9 ;  /* 0x00000009ff0b7e24 */ /* 0x000fce000f8e00ff */
[----:B------:R-:W-:-:S07]  /*ee20*/  LEPC R20, `(.L_x_2565) ;  /* 0x000000001014794e */ /* 0x000fce0000000000 */
[----:B--2---:R-:W-:Y:S05]  /*ee30*/  CALL.ABS.NOINC R2 ;  /* 0x0000000002007343 */ /* 0x004fea0003c00000 */
.L_x_2565:
[----:B------:R-:W-:Y:S01]  /*ee40*/  IMAD.MOV.U32 R19, RZ, RZ, RZ ;  /* 0x000000ffff137224 */ /* 0x000fe200078e00ff */
[----:B------:R-:W-:Y:S06]  /*ee50*/  BRA `(.L_x_2544) ;  /* 0x0000000000147947 */ /* 0x000fec0003800000 */
.L_x_2564:
[----:B------:R-:W2:Y:S02]  /*ee60*/  LDG.E.64 R2, desc[UR36][R2.64] ;  /* 0x0000002402027981 */ /* 0x000ea4000c1e1b00 */
[----:B--2---:R0:W1:Y:S02]  /*ee70*/  I2F.U64 R19, R2 ;  /* 0x0000000200137312 */ /* 0x0040640000301000 */
[----:B01----:R-:W-:Y:S05]  /*ee80*/  BRA `(.L_x_2544) ;  /* 0x0000000000087947 */ /* 0x003fea0003800000 */
.L_x_2563:
[----:B------:R-:W2:Y:S02]  /*ee90*/  LDG.E R2, desc[UR36][R2.64] ;  /* 0x0000002402027981 */ /* 0x000ea4000c1e1900 */
[----:B--2---:R-:W-:-:S07]  /*eea0*/  I2FP.F32.U32 R19, R2 ;  /* 0x0000000200137245 */ /* 0x004fce0000201000 */
.L_x_2544:
[----:B------:R-:W-:Y:S05]  /*eeb0*/  BSYNC.RECONVERGENT B6 ;  /* 0x0000000000067941 */ /* 0x000fea0003800200 */
.L_x_2538:
        /* <DEDUP_REMOVED lines=16> */
[----:B--2---:R1:W2:Y:S01]  /*efc0*/  I2F.S16 R0, R2 ;  /* 0x0000000200007306 */ /* 0x0042a20000101400 */
[----:B------:R-:W-:Y:S05]  /*efd0*/  BRA `(.L_x_2572) ;  /* 0x0000000c00507947 */ /* 0x000fea0003800000 */
.L_x_2570:
[----:B------:R-:W2:Y:S02]  /*efe0*/  LDG.E.U8 R0, desc[UR36][R2.64] ;  /* 0x0000002402007981 */ /* 0x000ea4000c1e1100 */
[----:B--2---:R-:W-:Y:S01]  /*eff0*/  I2FP.F32.U32 R0, R0 ;  /* 0x0000000000007245 */ /* 0x004fe20000201000 */
[----:B------:R-:W-:Y:S06]  /*f000*/  BRA `(.L_x_2572) ;  /* 0x0000000c00447947 */ /* 0x000fec0003800000 */
.L_x_2569:
        /* <DEDUP_REMOVED lines=9> */
.L_x_2574:
[----:B------:R-:W2:Y:S02]  /*f0a0*/  LDG.E R0, desc[UR36][R2.64] ;  /* 0x0000002402007981 */ /* 0x000ea4000c1e1900 */
[----:B--2---:R-:W-:Y:S01]  /*f0b0*/  I2FP.F32.S32 R0, R0 ;  /* 0x0000000000007245 */ /* 0x004fe20000201400 */
[----:B------:R-:W-:Y:S06]  /*f0c0*/  BRA `(.L_x_2572) ;  /* 0x0000000c00147947 */ /* 0x000fec0003800000 */
.L_x_2573:
[----:B------:R-:W2:Y:S02]  /*f0d0*/  LDG.E.U16 R0, desc[UR36][R2.64] ;  /* 0x0000002402007981 */ /* 0x000ea4000c1e1500 */
[----:B--2---:R-:W0:Y:S01]  /*f0e0*/  I2F.S16 R0, R0 ;  /* 0x0000000000007306 */ /* 0x004e220000101400 */
[----:B------:R-:W-:Y:S05]  /*f0f0*/  BRA `(.L_x_2572) ;  /* 0x0000000c00087947 */ /* 0x000fea0003800000 */
.L_x_2568:
        /* <DEDUP_REMOVED lines=8> */
.L_x_2576:
[----:B------:R-:W2:Y:S02]  /*f180*/  LDG.E.U16 R0, desc[UR36][R2.64] ;  /* 0x0000002402007981 */ /* 0x000ea4000c1e1500 */
[----:B--2---:R-:W-:Y:S01]  /*f190*/  HADD2.F32 R0, -RZ, R0.H0_H0 ;  /* 0x20000000ff007230 */ /* 0x004fe20000004100 */
[----:B------:R-:W-:Y:S06]  /*f1a0*/  BRA `(.L_x_2572) ;  /* 0x0000000800dc7947 */ /* 0x000fec0003800000 */
.L_x_2575:
        /* <DEDUP_REMOVED lines=8> */
.L_x_2578:
[----:B------:R-:W2:Y:S02]  /*f230*/  LDG.E.U16 R0, desc[UR36][R2.64] ;  /* 0x0000002402007981 */ /* 0x000ea4000c1e1500 */
[----:B--2---:R-:W-:Y:S01]  /*f240*/  HADD2.F32 R0, -RZ, R0.H0_H0 ;  /* 0x20000000ff007230 */ /* 0x004fe20000004100 */
[----:B------:R-:W-:Y:S06]  /*f250*/  BRA `(.L_x_2572) ;  /* 0x0000000800b07947 */ /* 0x000fec0003800000 */
.L_x_2577:
        /* <DEDUP_REMOVED lines=11> */
.L_x_2567:
        /* <DEDUP_REMOVED lines=12> */
.L_x_2581:
        /* <DEDUP_REMOVED lines=11> */
.L_x_2580:
        /* <DEDUP_REMOVED lines=16> */
[----:B------:R-:W-:Y:S01]  /*f580*/  IMAD.SHL.U32 R7, R5, 0x800000, RZ ;  /* 0x0080000005077824 */ /* 0x000fe200078e00ff */
[----:B------:R-:W-:-:S04]  /*f590*/  IADD3 R5, PT, PT, R4, 0x1000000, RZ ;  /* 0x0100000004057810 */ /* 0x000fc80007ffe0ff */
[----:B------:R-:W-:Y:S02]  /*f5a0*/  LEA.HI R6, R6, -R7, RZ, 0x1c ;  /* 0x8000000706067211 */ /* 0x000fe400078fe0ff */
[----:B------:R-:W-:-:S03]  /*f5b0*/  SHF.R.S32.HI R5, RZ, 0x8, R5 ;  /* 0x00000008ff057819 */ /* 0x000fc60000011405 */
[----:B------:R-:W-:-:S05]  /*f5c0*/  VIADD R6, R6, 0x3c000000 ;  /* 0x3c00000006067836 */ /* 0x000fca0000000000 */
[----:B------:R-:W-:-:S04]  /*f5d0*/  LOP3.LUT R5, R6, 0x7f800000, R5, 0xf8, !PT ;  /* 0x7f80000006057812 */ /* 0x000fc800078ef805 */
[----:B------:R-:W-:-:S04]  /*f5e0*/  SEL R5, R5, RZ, P0 ;  /* 0x000000ff05057207 */ /* 0x000fc80000000000 */
[----:B------:R-:W-:Y:S01]  /*f5f0*/  LOP3.LUT R0, R5, 0x80000000, R0, 0xf8, !PT ;  /* 0x8000000005007812 */ /* 0x000fe200078ef800 */
[----:B------:R-:W-:Y:S06]  /*f600*/  BRA `(.L_x_2572) ;  /* 0x0000000400c47947 */ /* 0x000fec0003800000 */
.L_x_2583:
        /* <DEDUP_REMOVED lines=12> */
.L_x_2582:
[----:B------:R-:W2:Y:S02]  /*f6d0*/  LDG.E.U16 R0, desc[UR36][R2.64] ;  /* 0x0000002402007981 */ /* 0x000ea4000c1e1500 */
[----:B--2---:R-:W-:Y:S01]  /*f6e0*/  SHF.L.U32 R0, R0, 0x10, RZ ;  /* 0x0000001000007819 */ /* 0x004fe200000006ff */
[----:B------:R-:W-:Y:S06]  /*f6f0*/  BRA `(.L_x_2572) ;  /* 0x0000000400887947 */ /* 0x000fec0003800000 */
.L_x_2579:
        /* <DEDUP_REMOVED lines=11> */
.L_x_2586:
        /* <DEDUP_REMOVED lines=20> */
.L_x_2588:
[----:B------:R-:W-:Y:S05]  /*f8f0*/  BSYNC.RECONVERGENT B0 ;  /* 0x0000000000007941 */ /* 0x000fea0003800200 */
.L_x_2587:
[----:B------:R-:W-:Y:S01]  /*f900*/  IMAD.SHL.U32 R0, R0, 0x100000, RZ ;  /* 0x0010000000007824 */ /* 0x000fe200078e00ff */
[----:B------:R-:W-:-:S04]  /*f910*/  LEA R2, R2, 0x3b800000, 0x17 ;  /* 0x3b80000002027811 */ /* 0x000fc800078eb8ff */
[----:B------:R-:W-:Y:S01]  /*f920*/  LOP3.LUT R0, R2, R0, R7, 0xfe, !PT ;  /* 0x0000000002007212 */ /* 0x000fe200078efe07 */
[----:B------:R-:W-:Y:S06]  /*f930*/  BRA `(.L_x_2572) ;  /* 0x0000000000f87947 */ /* 0x000fec0003800000 */
.L_x_2585:
        /* <DEDUP_REMOVED lines=20> */
.L_x_2590:
[----:B------:R-:W-:Y:S05]  /*fa80*/  BSYNC.RECONVERGENT B0 ;  /* 0x0000000000007941 */ /* 0x000fea0003800200 */
.L_x_2589:
[----:B------:R-:W-:Y:S02]  /*fa90*/  SHF.L.U32 R0, R0, 0x15, RZ ;  /* 0x0000001500007819 */ /* 0x000fe400000006ff */
[----:B------:R-:W-:-:S04]  /*faa0*/  LEA R2, R2, 0x37800000, 0x17 ;  /* 0x3780000002027811 */ /* 0x000fc800078eb8ff */
[----:B------:R-:W-:Y:S01]  /*fab0*/  LOP3.LUT R0, R2, R0, R7, 0xfe, !PT ;  /* 0x0000000002007212 */ /* 0x000fe200078efe07 */
[----:B------:R-:W-:Y:S06]  /*fac0*/  BRA `(.L_x_2572) ;  /* 0x0000000000947947 */ /* 0x000fec0003800000 */
.L_x_2584:
        /* <DEDUP_REMOVED lines=14> */
.L_x_2571:
[----:B------:R-:W-:Y:S01]  /*fbb0*/  MOV R2, 0x0 ;  /* 0x0000000000027802 */ /* 0x000fe20000000f00 */
[----:B------:R-:W0:Y:S01]  /*fbc0*/  LDCU.64 UR4, c[0x4][0x128] ;  /* 0x01002500ff0477ac */ /* 0x000e220008000a00 */
[----:B------:R-:W-:Y:S02]  /*fbd0*/  HFMA2 R8, -RZ, RZ, 0, 4.64916229248046875e-06 ;  /* 0x0000004eff087431 */ /* 0x000fe400000001ff */
[----:B------:R-:W-:Y:S01]  /*fbe0*/  IMAD.MOV.U32 R12, RZ, RZ, 0x1 ;  /* 0x00000001ff0c7424 */ /* 0x000fe200078e00ff */
[----:B------:R-:W-:Y:S01]  /*fbf0*/  MOV R13, RZ ;  /* 0x000000ff000d7202 */ /* 0x000fe20000000f00 */
[----:B------:R-:W1:Y:S01]  /*fc00*/  LDCU.64 UR6, c[0x4][0x130] ;  /* 0x01002600ff0677ac */ /* 0x000e620008000a00 */
[----:B------:R-:W2:Y:S01]  /*fc10*/  LDC.64 R2, c[0x4][R2] ;  /* 0x0100000002027b82 */ /* 0x000ea20000000a00 */
[----:B------:R-:W4:Y:S01]  /*fc20*/  LDCU.64 UR8, c[0x4][0x18] ;  /* 0x01000300ff0877ac */ /* 0x000f220008000a00 */
[----:B0-----:R-:W-:Y:S01]  /*fc30*/  MOV R4, UR4 ;  /* 0x0000000400047c02 */ /* 0x001fe20008000f00 */
[----:B------:R-:W-:Y:S01]  /*fc40*/  IMAD.U32 R5, RZ, RZ, UR5 ;  /* 0x00000005ff057e24 */ /* 0x000fe2000f8e00ff */
[----:B-1----:R-:W-:Y:S01]  /*fc50*/  MOV R6, UR6 ;  /* 0x0000000600067c02 */ /* 0x002fe20008000f00 */
[----:B------:R-:W-:Y:S01]  /*fc60*/  IMAD.U32 R7, RZ, RZ, UR7 ;  /* 0x00000007ff077e24 */ /* 0x000fe2000f8e00ff */
[----:B----4-:R-:W-:Y:S01]  /*fc70*/  MOV R10, UR8 ;  /* 0x00000008000a7c02 */ /* 0x010fe20008000f00 */
[----:B------:R-:W-:-:S07]  /*fc80*/  IMAD.U32 R11, RZ, RZ, UR9 ;  /* 0x00000009ff0b7e24 */ /* 0x000fce000f8e00ff */
[----:B------:R-:W-:-:S07]  /*fc90*/  LEPC R20, `(.L_x_2593) ;  /* 0x000000001014794e */ /* 0x000fce0000000000 */
[----:B--23-5:R-:W-:Y:S05]  /*fca0*/  CALL.ABS.NOINC R2 ;  /* 0x0000000002007343 */ /* 0x02cfea0003c00000 */
.L_x_2593:
[----:B------:R-:W-:Y:S01]  /*fcb0*/  IMAD.MOV.U32 R0, RZ, RZ, RZ ;  /* 0x000000ffff007224 */ /* 0x000fe200078e00ff */
[----:B------:R-:W-:Y:S06]  /*fcc0*/  BRA `(.L_x_2572) ;  /* 0x0000000000147947 */ /* 0x000fec0003800000 */
.L_x_2592:
[----:B------:R-:W2:Y:S02]  /*fcd0*/  LDG.E.64 R2, desc[UR36][R2.64] ;  /* 0x0000002402027981 */ /* 0x000ea4000c1e1b00 */
[----:B--2---:R0:W1:Y:S02]  /*fce0*/  I2F.U64 R0, R2 ;  /* 0x0000000200007312 */ /* 0x0040640000301000 */
[----:B01----:R-:W-:Y:S05]  /*fcf0*/  BRA `(.L_x_2572) ;  /* 0x0000000000087947 */ /* 0x003fea0003800000 */
.L_x_2591:
[----:B------:R-:W2:Y:S02]  /*fd00*/  LDG.E R0, desc[UR36][R2.64] ;  /* 0x0000002402007981 */ /* 0x000ea4000c1e1900 */
[----:B--2---:R-:W-:-:S07]  /*fd10*/  I2FP.F32.U32 R0, R0 ;  /* 0x0000000000007245 */ /* 0x004fce0000201000 */
.L_x_2572:
[----:B------:R-:W-:Y:S05]  /*fd20*/  BSYNC.RECONVERGENT B6 ;  /* 0x0000000000067941 */ /* 0x000fea0003800200 */
.L_x_2566:
[----:B------:R-:W-:Y:S01]  /*fd30*/  UISETP.NE.AND UP0, UPT, UR40, URZ, UPT ;  /* 0x000000ff2800728c */ /* 0x000fe2000bf05270 */
[----:B------:R-:W-:Y:S08]  /*fd40*/  BSSY.RECONVERGENT B0, `(.L_x_2594) ;  /* 0x0000018000007945 */ /* 0x000ff00003800200 */
[----:B------:R-:W-:Y:S05]  /*fd50*/  BRA.U !UP0, `(.L_x_2595) ;  /* 0x0000000108247547 */ /* 0x000fea000b800000 */
[----:B0-2--5:R-:W-:-:S13]  /*fd60*/  FSETP.GTU.FTZ.AND P0, PT, R0, RZ, PT ;  /* 0x000000ff0000720b */ /* 0x025fda0003f1c000 */
[----:B----4-:R-:W0:Y:S08]  /*fd70*/  @!P0 LDC R3, c[0x0][0x600] ;  /* 0x00018000ff038b82 */ /* 0x010e300000000800 */
[----:B-1----:R-:W3:Y:S08]  /*fd80*/  @!P0 LDC R2, c[0x0][0x608] ;  /* 0x00018200ff028b82 */ /* 0x002ef00000000800 */
[----:B------:R-:W1:Y:S01]  /*fd90*/  @P0 LDC R4, c[0x0][0x604] ;  /* 0x00018100ff040b82 */ /* 0x000e620000000800 */
[----:B0-----:R-:W-:Y:S01]  /*fda0*/  @!P0 FADD.FTZ R3, R0, R3 ;  /* 0x0000000300038221 */ /* 0x001fe20000010000 */
[----:B---3--:R-:W-:-:S04]  /*fdb0*/  @!P0 FMUL.FTZ R2, R19, R2 ;  /* 0x0000000213028220 */ /* 0x008fc80000410000 */
[----:B------:R-:W-:Y:S01]  /*fdc0*/  @!P0 FMUL.FTZ R2, R2, R3 ;  /* 0x0000000302028220 */ /* 0x000fe20000410000 */
[----:B-1----:R-:W-:Y:S01]  /*fdd0*/  @P0 FMUL.FTZ R2, R19, R4 ;  /* 0x0000000413020220 */ /* 0x002fe20000410000 */
[----:B------:R-:W-:Y:S06]  /*fde0*/  BRA `(.L_x_2596) ;  /* 0x0000000000347947 */ /* 0x000fec0003800000 */
.L_x_2595:
[----:B0-2--5:R-:W-:-:S13]  /*fdf0*/  FSETP.GTU.FTZ.AND P0, PT, R0, RZ, PT ;  /* 0x000000ff0000720b */ /* 0x025fda0003f1c000 */
[----:B------:R-:W-:Y:S05]  /*fe00*/  @P0 BRA `(.L_x_2597) ;  /* 0x0000000000240947 */ /* 0x000fea0003800000 */
[----:B------:R-:W0:Y:S01]  /*fe10*/  LDCU UR4, c[0x0][0x608] ;  /* 0x0000c100ff0477ac */ /* 0x000e220008000800 */
[----:B------:R-:W2:Y:S01]  /*fe20*/  LDCU UR5, c[0x0][0x600] ;  /* 0x0000c000ff0577ac */ /* 0x000ea20008000800 */
[----:B0-----:R-:W-:Y:S01]  /*fe30*/  FMUL.FTZ R0, R0, UR4 ;  /* 0x0000000400007c20 */ /* 0x001fe20008410000 */
[----:B-1-34-:R-:W-:-:S03]  /*fe40*/  FMUL.FTZ R2, R19, UR4 ;  /* 0x0000000413027c20 */ /* 0x01afc60008410000 */
[----:B------:R-:W-:Y:S01]  /*fe50*/  FMUL.FTZ R0, R0, 1.4426950216293334961 ;  /* 0x3fb8aa3b00007820 */ /* 0x000fe20000410000 */
[----:B--2---:R-:W-:-:S03]  /*fe60*/  FMUL.FTZ R2, R2, UR5 ;  /* 0x0000000502027c20 */ /* 0x004fc60008410000 */
[----:B------:R-:W0:Y:S02]  /*fe70*/  MUFU.EX2 R3, R0 ;  /* 0x0000000000037308 */ /* 0x000e240000000800 */
[----:B0-----:R-:W-:Y:S01]  /*fe80*/  FMUL.FTZ R2, R2, R3 ;  /* 0x0000000302027220 */ /* 0x001fe20000410000 */
[----:B------:R-:W-:Y:S06]  /*fe90*/  BRA `(.L_x_2596) ;  /* 0x0000000000087947 */ /* 0x000fec0003800000 */
.L_x_2597:
[----:B------:R-:W1:Y:S02]  /*fea0*/  LDCU UR4, c[0x0][0x604] ;  /* 0x0000c080ff0477ac */ /* 0x000e640008000800 */
[----:B-1-34-:R-:W-:-:S07]  /*feb0*/  FMUL.FTZ R2, R19, UR4 ;  /* 0x0000000413027c20 */ /* 0x01afce0008410000 */
.L_x_2596:
[----:B------:R-:W-:Y:S05]  /*fec0*/  BSYNC.RECONVERGENT B0 ;  /* 0x0000000000007941 */ /* 0x000fea0003800200 */
.L_x_2594:
        /* <DEDUP_REMOVED lines=12> */
[----:B0-----:R-:W-:Y:S01]  /*ff90*/  STG.E.U8 desc[UR36][R16.64], R3 ;  /* 0x0000000310007986 */ /* 0x001fe2000c101124 */
[----:B------:R-:W-:Y:S05]  /*ffa0*/  EXIT ;  /* 0x000000000000794d */ /* 0x000fea0003800000 */
.L_x_2601:
[----:B------:R-:W0:Y:S02]  /*ffb0*/  F2I.S64.TRUNC R2, R2 ;  /* 0x0000000200027311 */ /* 0x000e24000020d900 */
[----:B0-----:R-:W-:-:S05]  /*ffc0*/  MOV R5, R2 ;  /* 0x0000000200057202 */ /* 0x001fca0000000f00 */
[----:B------:R-:W-:Y:S01]  /*ffd0*/  STG.E.U8 desc[UR36][R16.64], R5 ;  /* 0x0000000510007986 */ /* 0x000fe2000c101124 */
[----:B------:R-:W-:Y:S05]  /*ffe0*/  EXIT ;  /* 0x000000000000794d */ /* 0x000fea0003800000 */
.L_x_2600:
[----:B------:R-:W-:-:S09]  /*fff0*/  UISETP.NE.AND UP0, UPT, UR4, 0x2, UPT ;  /* 0x000000020400788c */ /* 0x000fd2000bf05270 */
[----:B------:R-:W-:Y:S05]  /*10000*/  BRA.U !UP0, `(.L_x_2603) ;  /* 0x0000000108287547 */ /* 0x000fea000b800000 */
[----:B------:R-:W-:-:S09]  /*10010*/  UISETP.NE.AND UP0, UPT, UR4, 0x3, UPT ;  /* 0x000000030400788c */ /* 0x000fd2000bf05270 */
[----:B------:R-:W-:Y:S05]  /*10020*/  BRA.U !UP0, `(.L_x_2604) ;  /* 0x0000000108147547 */ /* 0x000fea000b800000 */
[----:B------:R-:W-:-:S09]  /*10030*/  UISETP.NE.AND UP0, UPT, UR4, 0x4, UPT ;  /* 0x000000040400788c */ /* 0x000fd2000bf05270 */
[----:B------:R-:W-:Y:S05]  /*10040*/  BRA.U UP0, `(.L_x_2602) ;  /* 0x0000000900387547 */ /* 0x000fea000b800000 */
[----:B------:R-:W0:Y:S02]  /*10050*/  F2I.S64.TRUNC R2, R2 ;  /* 0x0000000200027311 */ /* 0x000e24000020d900 */
[----:B0-----:R-:W-:Y:S01]  /*10060*/  STG.E.64 desc[UR36][R16.64], R2 ;  /* 0x0000000210007986 */ /* 0x001fe2000c101b24 */
[----:B------:R-:W-:Y:S05]  /*10070*/  EXIT ;  /* 0x000000000000794d */ /* 0x000fea0003800000 */
.L_x_2604:
[----:B------:R-:W0:Y:S02]  /*10080*/  F2I.FTZ.TRUNC.NTZ R3, R2 ;  /* 0x0000000200037305 */ /* 0x000e24000021f100 */
[----:B0-----:R-:W-:Y:S01]  /*10090*/  STG.E desc[UR36][R16.64], R3 ;  /* 0x0000000310007986 */ /* 0x001fe2000c101924 */
[----:B------:R-:W-:Y:S05]  /*100a0*/  EXIT ;  /* 0x000000000000794d */ /* 0x000fea0003800000 */
.L_x_2603:
[----:B------:R-:W0:Y:S02]  /*100b0*/  F2I.FTZ.TRUNC.NTZ R3, R2 ;  /* 0x0000000200037305 */ /* 0x000e24000021f100 */
[----:B0-----:R-:W-:Y:S01]  /*100c0*/  STG.E.U16 desc[UR36][R16.64], R3 ;  /* 0x0000000310007986 */ /* 0x001fe2000c101524 */
[----:B------:R-:W-:Y:S05]  /*100d0*/  EXIT ;  /* 0x000000000000794d */ /* 0x000fea0003800000 */
.L_x_2599:
[----:B------:R-:W-:-:S09]  /*100e0*/  UISETP.GT.AND UP0, UPT, UR4, 0x6, UPT ;  /* 0x000000060400788c */ /* 0x000fd2000bf04270 */
[----:B------:R-:W-:Y:S05]  /*100f0*/  BRA.U UP0, `(.L_x_2605) ;  /* 0x0000000100247547 */ /* 0x000fea000b800000 */
[----:B------:R-:W-:-:S09]  /*10100*/  UISETP.NE.AND UP0, UPT, UR4, 0x5, UPT ;  /* 0x000000050400788c */ /* 0x000fd2000bf05270 */
[----:B------:R-:W-:Y:S05]  /*10110*/  BRA.U !UP0, `(.L_x_2606) ;  /* 0x0000000108107547 */ /* 0x000fea000b800000 */
[----:B------:R-:W-:-:S09]  /*10120*/  UISETP.NE.AND UP0, UPT, UR4, 0x6, UPT ;  /* 0x000000060400788c */ /* 0x000fd2000bf05270 */
[----:B------:R-:W-:Y:S05]  /*10130*/  BRA.U UP0, `(.L_x_2602) ;  /* 0x0000000500fc7547 */ /* 0x000fea000b800000 */
[----:B------:R-:W-:Y:S01]  /*10140*/  STG.E desc[UR36][R16.64], R2 ;  /* 0x0000000210007986 */ /* 0x000fe2000c101924 */
[----:B------:R-:W-:Y:S05]  /*10150*/  EXIT ;  /* 0x000000000000794d */ /* 0x000fea0003800000 */
.L_x_2606:
[----:B------:R-:W-:-:S05]  /*10160*/  F2FP.F16.F32.PACK_AB R2, RZ, R2 ;  /* 0x00000002ff02723e */ /* 0x000fca00000000ff */
[----:B------:R-:W-:Y:S01]  /*10170*/  STG.E.U16 desc[UR36][R16.64], R2 ;  /* 0x0000000210007986 */ /* 0x000fe2000c101524 */
[----:B------:R-:W-:Y:S05]  /*10180*/  EXIT ;  /* 0x000000000000794d */ /* 0x000fea0003800000 */
.L_x_2605:
[----:B------:R-:W-:-:S09]  /*10190*/  UISETP.NE.AND UP0, UPT, UR4, 0x7, UPT ;  /* 0x000000070400788c */ /* 0x000fd2000bf05270 */
[----:B------:R-:W-:Y:S05]  /*101a0*/  BRA.U !UP0, `(.L_x_2607) ;  /* 0x00000001082c7547 */ /* 0x000fea000b800000 */
[----:B------:R-:W-:-:S09]  /*101b0*/  UISETP.NE.AND UP0, UPT, UR4, 0x8, UPT ;  /* 0x000000080400788c */ /* 0x000fd2000bf05270 */
[----:B------:R-:W-:Y:S05]  /*101c0*/  BRA.U !UP0, `(.L_x_2608) ;  /* 0x0000000108147547 */ /* 0x000fea000b800000 */
[----:B------:R-:W-:-:S09]  /*101d0*/  UISETP.NE.AND UP0, UPT, UR4, 0x9, UPT ;  /* 0x000000090400788c */ /* 0x000fd2000bf05270 */
[----:B------:R-:W-:Y:S05]  /*101e0*/  BRA.U UP0, `(.L_x_2602) ;  /* 0x0000000500d07547 */ /* 0x000fea000b800000 */
[----:B------:R-:W-:-:S05]  /*101f0*/  IMAD.MOV.U32 R3, RZ, RZ, RZ ;  /* 0x000000ffff037224 */ /* 0x000fca00078e00ff */
[----:B------:R-:W-:Y:S01]  /*10200*/  STG.E.64 desc[UR36][R16.64], R2 ;  /* 0x0000000210007986 */ /* 0x000fe2000c101b24 */
[----:B------:R-:W-:Y:S05]  /*10210*/  EXIT ;  /* 0x000000000000794d */ /* 0x000fea0003800000 */
.L_x_2608:
[----:B------:R-:W-:-:S04]  /*10220*/  F2FP.F16.F32.PACK_AB R3, RZ, R2 ;  /* 0x00000002ff03723e */ /* 0x000fc800000000ff */
[----:B------:R-:W-:-:S05]  /*10230*/  PRMT R3, R3, 0x5410, RZ ;  /* 0x0000541003037816 */ /* 0x000fca00000000ff */
[----:B------:R-:W-:Y:S01]  /*10240*/  STG.E desc[UR36][R16.64], R3 ;  /* 0x0000000310007986 */ /* 0x000fe2000c101924 */
[----:B------:R-:W-:Y:S05]  /*10250*/  EXIT ;  /* 0x000000000000794d */ /* 0x000fea0003800000 */
.L_x_2607:
[----:B------:R-:W-:-:S06]  /*10260*/  FMUL.FTZ R2, R2, 1 ;  /* 0x3f80000002027820 */ /* 0x000fcc0000410000 */
[----:B------:R-:W0:Y:S02]  /*10270*/  F2F.F64.F32 R2, R2 ;  /* 0x0000000200027310 */ /* 0x000e240000201800 */
[----:B0-----:R-:W-:Y:S01]  /*10280*/  STG.E.64 desc[UR36][R16.64], R2 ;  /* 0x0000000210007986 */ /* 0x001fe2000c101b24 */
[----:B------:R-:W-:Y:S05]  /*10290*/  EXIT ;  /* 0x000000000000794d */ /* 0x000fea0003800000 */
.L_x_2598:
        /* <DEDUP_REMOVED lines=11> */
[----:B0-----:R-:W-:Y:S01]  /*10350*/  STG.E.U16 desc[UR36][R16.64], R3 ;  /* 0x0000000310007986 */ /* 0x001fe2000c101524 */
[----:B------:R-:W-:Y:S05]  /*10360*/  EXIT ;  /* 0x000000000000794d */ /* 0x000fea0003800000 */
.L_x_2612:
[----:B------:R-:W-:Y:S01]  /*10370*/  LOP3.LUT R4, R2, 0x7fffffff, RZ, 0xc0, !PT ;  /* 0x7fffffff02047812 */ /* 0x000fe200078ec0ff */
[----:B------:R-:W-:Y:S01]  /*10380*/  BSSY.RECONVERGENT B0, `(.L_x_2613) ;  /* 0x0000012000007945 */ /* 0x000fe20003800200 */
[----:B------:R-:W-:Y:S02]  /*10390*/  HFMA2 R8, -RZ, RZ, 0, 7.62939453125e-06 ;  /* 0x00000080ff087431 */ /* 0x000fe400000001ff */
        /* <DEDUP_REMOVED lines=13> */
.L_x_2615:
[----:B------:R-:W-:-:S04]  /*10470*/  SHF.R.U32.HI R2, RZ, 0x18, R2 ;  /* 0x00000018ff027819 */ /* 0x000fc80000011602 */
[----:B------:R-:W-:-:S04]  /*10480*/  LOP3.LUT R2, R3, 0x80, R2, 0xf8, !PT ;  /* 0x0000008003027812 */ /* 0x000fc800078ef802 */
[----:B------:R-:W-:-:S07]  /*10490*/  PRMT R8, R2, 0x7610, R8 ;  /* 0x0000761002087816 */ /* 0x000fce0000000008 */
.L_x_2614:
[----:B------:R-:W-:Y:S05]  /*104a0*/  BSYNC.RECONVERGENT B0 ;  /* 0x0000000000007941 */ /* 0x000fea0003800200 */
.L_x_2613:
[----:B------:R-:W-:Y:S01]  /*104b0*/  STG.E.U8 desc[UR36][R16.64], R8 ;  /* 0x0000000810007986 */ /* 0x000fe2000c101124 */
[----:B------:R-:W-:Y:S05]  /*104c0*/  EXIT ;  /* 0x000000000000794d */ /* 0x000fea0003800000 */
.L_x_2611:
        /* <DEDUP_REMOVED lines=16> */
.L_x_2618:
[----:B------:R-:W-:-:S04]  /*105d0*/  SHF.R.U32.HI R2, RZ, 0x18, R2 ;  /* 0x00000018ff027819 */ /* 0x000fc80000011602 */
[----:B------:R-:W-:-:S04]  /*105e0*/  LOP3.LUT R3, R3, 0x80, R2, 0xf8, !PT ;  /* 0x0000008003037812 */ /* 0x000fc800078ef802 */
[----:B------:R-:W-:-:S07]  /*105f0*/  PRMT R8, R3, 0x7610, R8 ;  /* 0x0000761003087816 */ /* 0x000fce0000000008 */
.L_x_2617:
[----:B------:R-:W-:Y:S05]  /*10600*/  BSYNC.RECONVERGENT B0 ;  /* 0x0000000000007941 */ /* 0x000fea0003800200 */
.L_x_2616:
[----:B------:R-:W-:Y:S01]  /*10610*/  STG.E.U8 desc[UR36][R16.64], R8 ;  /* 0x0000000810007986 */ /* 0x000fe2000c101124 */
[----:B------:R-:W-:Y:S05]  /*10620*/  EXIT ;  /* 0x000000000000794d */ /* 0x000fea0003800000 */
.L_x_2610:
        /* <DEDUP_REMOVED lines=21> */
.L_x_2620:
[----:B------:R-:W0:Y:S02]  /*10780*/  F2I.U64.TRUNC R2, R2 ;  /* 0x0000000200027311 */ /* 0x000e24000020d800 */
[----:B0-----:R-:W-:Y:S01]  /*10790*/  STG.E.64 desc[UR36][R16.64], R2 ;  /* 0x0000000210007986 */ /* 0x001fe2000c101b24 */
[----:B------:R-:W-:Y:S05]  /*107a0*/  EXIT ;  /* 0x000000000000794d */ /* 0x000fea0003800000 */
.L_x_2619:
[----:B------:R-:W0:Y:S02]  /*107b0*/  F2I.FTZ.U32.TRUNC.NTZ R3, R2 ;  /* 0x0000000200037305 */ /* 0x000e24000021f000 */
[----:B0-----:R-:W-:Y:S01]  /*107c0*/  STG.E desc[UR36][R16.64], R3 ;  /* 0x0000000310007986 */ /* 0x001fe2000c101924 */
[----:B------:R-:W-:Y:S05]  /*107d0*/  EXIT ;  /* 0x000000000000794d */ /* 0x000fea0003800000 */
.L_x_2609:
        /* <DEDUP_REMOVED lines=8> */
[----:B------:R-:W-:Y:S01]  /*10860*/  STG.E.U8 desc[UR36][R16.64], R3 ;  /* 0x0000000310007986 */ /* 0x000fe2000c101124 */
[----:B------:R-:W-:Y:S05]  /*10870*/  EXIT ;  /* 0x000000000000794d */ /* 0x000fea0003800000 */
.L_x_2622:
[----:B------:R-:W-:Y:S01]  /*10880*/  FMUL.FTZ R4, R2, 1 ;  /* 0x3f80000002047820 */ /* 0x000fe20000410000 */
[----:B------:R-:W-:-:S05]  /*10890*/  CS2R R6, SRZ ;  /* 0x0000000000067805 */ /* 0x000fca000001ff00 */
[----:B------:R-:W0:Y:S02]  /*108a0*/  F2F.F64.F32 R4, R4 ;  /* 0x0000000400047310 */ /* 0x000e240000201800 */
[----:B0-----:R-:W-:Y:S01]  /*108b0*/  STG.E.128 desc[UR36][R16.64], R4 ;  /* 0x0000000410007986 */ /* 0x001fe2000c101d24 */
[----:B------:R-:W-:Y:S05]  /*108c0*/  EXIT ;  /* 0x000000000000794d */ /* 0x000fea0003800000 */
.L_x_2621:
[----:B------:R-:W-:-:S09]  /*108d0*/  UISETP.NE.AND UP0, UPT, UR4, 0xf, UPT ;  /* 0x0000000f0400788c */ /* 0x000fd2000bf05270 */
[----:B------:R-:W-:Y:S05]  /*108e0*/  BRA.U !UP0, `(.L_x_2623) ;  /* 0x0000000108e07547 */ /* 0x000fea000b800000 */
[----:B------:R-:W-:-:S09]  /*108f0*/  UISETP.NE.AND UP0, UPT, UR4, 0x17, UPT ;  /* 0x000000170400788c */ /* 0x000fd2000bf05270 */
[----:B------:R-:W-:Y:S05]  /*10900*/  BRA.U !UP0, `(.L_x_2624) ;  /* 0x00000001088c7547 */ /* 0x000fea000b800000 */
[----:B------:R-:W-:-:S09]  /*10910*/  UISETP.NE.AND UP0, UPT, UR4, 0x18, UPT ;  /* 0x000000180400788c */ /* 0x000fd2000bf05270 */
[----:B------:R-:W-:Y:S05]  /*10920*/  BRA.U !UP0, `(.L_x_2625) ;  /* 0x0000000108447547 */ /* 0x000fea000b800000 */
.L_x_2602:
[----:B------:R-:W-:Y:S01]  /*10930*/  MOV R0, 0x0 ;  /* 0x0000000000007802 */ /* 0x000fe20000000f00 */
[----:B------:R-:W0:Y:S01]  /*10940*/  LDCU.64 UR4, c[0x4][0x128] ;  /* 0x01002500ff0477ac */ /* 0x000e220008000a00 */
[----:B------:R-:W-:Y:S02]  /*10950*/  HFMA2 R8, -RZ, RZ, 0, 6.020069122314453125e-06 ;  /* 0x00000065ff087431 */ /* 0x000fe400000001ff */
[----:B------:R-:W-:Y:S01]  /*10960*/  IMAD.MOV.U32 R12, RZ, RZ, 0x1 ;  /* 0x00000001ff0c7424 */ /* 0x000fe200078e00ff */
[----:B------:R1:W2:Y:S01]  /*10970*/  LDC.64 R2, c[0x4][R0] ;  /* 0x0100000000027b82 */ /* 0x0002a20000000a00 */
[----:B------:R-:W3:Y:S01]  /*10980*/  LDCU.64 UR6, c[0x4][0x130] ;  /* 0x01002600ff0677ac */ /* 0x000ee20008000a00 */
[----:B------:R-:W-:Y:S01]  /*10990*/  MOV R13, RZ ;  /* 0x000000ff000d7202 */ /* 0x000fe20000000f00 */
[----:B------:R-:W4:Y:S01]  /*109a0*/  LDCU.64 UR8, c[0x4][0x20] ;  /* 0x01000400ff0877ac */ /* 0x000f220008000a00 */
[----:B0-----:R-:W-:Y:S01]  /*109b0*/  MOV R4, UR4 ;  /* 0x0000000400047c02 */ /* 0x001fe20008000f00 */
[----:B------:R-:W-:Y:S01]  /*109c0*/  IMAD.U32 R5, RZ, RZ, UR5 ;  /* 0x00000005ff057e24 */ /* 0x000fe2000f8e00ff */
[----:B---3--:R-:W-:Y:S01]  /*109d0*/  MOV R6, UR6 ;  /* 0x0000000600067c02 */ /* 0x008fe20008000f00 */
[----:B------:R-:W-:Y:S01]  /*109e0*/  IMAD.U32 R7, RZ, RZ, UR7 ;  /* 0x00000007ff077e24 */ /* 0x000fe2000f8e00ff */
[----:B----4-:R-:W-:Y:S01]  /*109f0*/  MOV R10, UR8 ;  /* 0x00000008000a7c02 */ /* 0x010fe20008000f00 */
[----:B-1----:R-:W-:-:S07]  /*10a00*/  IMAD.U32 R11, RZ, RZ, UR9 ;  /* 0x00000009ff0b7e24 */ /* 0x002fce000f8e00ff */
[----:B------:R-:W-:-:S07]  /*10a10*/  LEPC R20, `(.L_x_2626) ;  /* 0x000000001014794e */ /* 0x000fce0000000000 */
[----:B--2---:R-:W-:Y:S05]  /*10a20*/  CALL.ABS.NOINC R2 ;  /* 0x0000000002007343 */ /* 0x004fea0003c00000 */
.L_x_2626:
[----:B------:R-:W-:Y:S05]  /*10a30*/  EXIT ;  /* 0x000000000000794d */ /* 0x000fea0003800000 */
.L_x_2625:
        /* <DEDUP_REMOVED lines=12> */
.L_x_2628:
[----:B------:R-:W-:Y:S05]  /*10b00*/  BSYNC.RECONVERGENT B0 ;  /* 0x0000000000007941 */ /* 0x000fea0003800200 */
.L_x_2627:
[----:B------:R-:W-:-:S05]  /*10b10*/  LOP3.LUT R3, R0, 0x80, R5, 0xf8, !PT ;  /* 0x0000008000037812 */ /* 0x000fca00078ef805 */
[----:B------:R-:W-:Y:S01]  /*10b20*/  STG.E.U8 desc[UR36][R16.64], R3 ;  /* 0x0000000310007986 */ /* 0x000fe2000c101124 */
[----:B------:R-:W-:Y:S05]  /*10b30*/  EXIT ;  /* 0x000000000000794d */ /* 0x000fea0003800000 */
.L_x_2624:
        /* <DEDUP_REMOVED lines=11> */
.L_x_2630:
[----:B------:R-:W-:Y:S01]  /*10bf0*/  HFMA2 R0, -RZ, RZ, 0, 7.569789886474609375e-06 ;  /* 0x0000007fff007431 */ /* 0x000fe200000001ff */
[----:B------:R-:W-:-:S04]  /*10c00*/  ISETP.GT.U32.AND P0, PT, R4, 0x7f800000, PT ;  /* 0x7f8000000400780c */ /* 0x000fc80003f04070 */
[----:B------:R-:W-:-:S09]  /*10c10*/  SEL R0, R0, 0x7c, P0 ;  /* 0x0000007c00007807 */ /* 0x000fd20000000000 */
.L_x_2631:
[----:B------:R-:W-:Y:S05]  /*10c20*/  BSYNC.RECONVERGENT B0 ;  /* 0x0000000000007941 */ /* 0x000fea0003800200 */
.L_x_2629:
[----:B------:R-:W-:-:S04]  /*10c30*/  SHF.R.U32.HI R3, RZ, 0x18, R2 ;  /* 0x00000018ff037819 */ /* 0x000fc80000011602 */
[----:B------:R-:W-:-:S05]  /*10c40*/  LOP3.LUT R3, R0, 0x80, R3, 0xf8, !PT ;  /* 0x0000008000037812 */ /* 0x000fca00078ef803 */
[----:B------:R-:W-:Y:S01]  /*10c50*/  STG.E.U8 desc[UR36][R16.64], R3 ;  /* 0x0000000310007986 */ /* 0x000fe2000c101124 */
[----:B------:R-:W-:Y:S05]  /*10c60*/  EXIT ;  /* 0x000000000000794d */ /* 0x000fea0003800000 */
.L_x_2623:
[----:B------:R-:W-:-:S05]  /*10c70*/  F2FP.BF16.F32.PACK_AB R2, RZ, R2 ;  /* 0x00000002ff02723e */ /* 0x000fca00000010ff */
[----:B------:R-:W-:Y:S01]  /*10c80*/  STG.E.U16 desc[UR36][R16.64], R2 ;  /* 0x0000000210007986 */ /* 0x000fe2000c101524 */
[----:B------:R-:W-:Y:S05]  /*10c90*/  EXIT ;  /* 0x000000000000794d */ /* 0x000fea0003800000 */
.L_x_2632:
        /* <DEDUP_REMOVED lines=14> */
.L_x_7351:


//--------------------- .text._ZN2at6native27unrolled_elementwise_kernelIZZZNS0_60_GLOBAL__N__171e0b9f_22_ActivationEluKernel_cu_1520ed90_290019elu_backward_kernelERNS_18TensorIteratorBaseERKN3c106ScalarES8_S8_bENKUlvE_clEvENKUlvE0_clEvEUlffE_St5arrayIPcLm3EELi4E23TrivialOffsetCalculatorILi2EjESF_ILi1EjENS0_6memory12LoadWithCastILi2EEENSI_13StoreWithCastILi1EEEEEviT_T0_T2_T3_T4_T5_ --------------------------
	.section	.text._ZN2at6native27unrolled_elementwise_kernelIZZZNS0_60_GLOBAL__N__171e0b9f_22_ActivationEluKernel_cu_1520ed90_290019elu_backward_kernelERNS_18TensorIteratorBaseERKN3c106ScalarES8_S8_bENKUlvE_clEvENKUlvE0_clEvEUlffE_St5arrayIPcLm3EELi4E23TrivialOffsetCalculatorILi2EjESF_ILi1EjENS0_6memory12LoadWithCastILi2EEENSI_13StoreWithCastILi1EEEEEviT_T0_T2_T3_T4_T5_,"ax",@progbits
	.align	128
        .global         _ZN2at6native27unrolled_elementwise_kernelIZZZNS0_60_GLOBAL__N__171e0b9f_22_ActivationEluKernel_cu_1520ed90_290019elu_backward_kernelERNS_18TensorIteratorBaseERKN3c106ScalarES8_S8_bENKUlvE_clEvENKUlvE0_clEvEUlffE_St5arrayIPcLm3EELi4E23TrivialOffsetCalculatorILi2EjESF_ILi1EjENS0_6memory12LoadWithCastILi2EEENSI_13StoreWithCastILi1EEEEEviT_T0_T2_T3_T4_T5_
        .type           _ZN2at6native27unrolled_elementwise_kernelIZZZNS0_60_GLOBAL__N__171e0b9f_22_ActivationEluKernel_cu_1520ed90_290019elu_backward_kernelERNS_18TensorIteratorBaseERKN3c106ScalarES8_S8_bENKUlvE_clEvENKUlvE0_clEvEUlffE_St5arrayIPcLm3EELi4E23TrivialOffsetCalculatorILi2EjESF_ILi1EjENS0_6memory12LoadWithCastILi2EEENSI_13StoreWithCastILi1EEEEEviT_T0_T2_T3_T4_T5_,@function
        .size           _ZN2at6native27unrolled_elementwise_kernelIZZZNS0_60_GLOBAL__N__171e0b9f_22_ActivationEluKernel_cu_1520ed90_290019elu_backward_kernelERNS_18TensorIteratorBaseERKN3c106ScalarES8_S8_bENKUlvE_clEvENKUlvE0_clEvEUlffE_St5arrayIPcLm3EELi4E23TrivialOffsetCalculatorILi2EjESF_ILi1EjENS0_6memory12LoadWithCastILi2EEENSI_13StoreWithCastILi1EEEEEviT_T0_T2_T3_T4_T5_,(.L_x_7352 - _ZN2at6native27unrolled_elementwise_kernelIZZZNS0_60_GLOBAL__N__171e0b9f_22_ActivationEluKernel_cu_1520ed90_290019elu_backward_kernelERNS_18TensorIteratorBaseERKN3c106ScalarES8_S8_bENKUlvE_clEvENKUlvE0_clEvEUlffE_St5arrayIPcLm3EELi4E23TrivialOffsetCalculatorILi2EjESF_ILi1EjENS0_6memory12LoadWithCastILi2EEENSI_13StoreWithCastILi1EEEEEviT_T0_T2_T3_T4_T5_)
        .other          _ZN2at6native27unrolled_elementwise_kernelIZZZNS0_60_GLOBAL__N__171e0b9f_22_ActivationEluKernel_cu_1520ed90_290019elu_backward_kernelERNS_18TensorIteratorBaseERKN3c106ScalarES8_S8_bENKUlvE_clEvENKUlvE0_clEvEUlffE_St5arrayIPcLm3EELi4E23TrivialOffsetCalculatorILi2EjESF_ILi1EjENS0_6memory12LoadWithCastILi2EEENSI_13StoreWithCastILi1EEEEEviT_T0_T2_T3_T4_T5_,@"STO_CUDA_ENTRY STV_DEFAULT"
_ZN2at6native27unrolled_elementwise_kernelIZZZNS0_60_GLOBAL__N__171e0b9f_22_ActivationEluKernel_cu_1520ed90_290019elu_backward_kernelERNS_18TensorIteratorBaseERKN3c106ScalarES8_S8_bENKUlvE_clEvENKUlvE0_clEvEUlffE_St5arrayIPcLm3EELi4E23TrivialOffsetCalculatorILi2EjESF_ILi1EjENS0_6memory12LoadWithCastILi2EEENSI_13StoreWithCastILi1EEEEEviT_T0_T2_T3_T4_T5_:
.text._ZN2at6native27unrolled_elementwise_kernelIZZZNS0_60_GLOBAL__N__171e0b9f_22_ActivationEluKernel_cu_1520ed90_290019elu_backward_kernelERNS_18TensorIteratorBaseERKN3c106ScalarES8_S8_bENKUlvE_clEvENKUlvE0_clEvEUlffE_St5arrayIPcLm3EELi4E23TrivialOffsetCalculatorILi2EjESF_ILi1EjENS0_6memory12LoadWithCastILi2EEENSI_13StoreWithCastILi1EEEEEviT_T0_T2_T3_T4_T5_:
[----:B------:R-:W0:Y:S01]  /*0000*/  LDC R1, c[0x0][0x37c] ;  /* 0x0000df00ff017b82 */ /* 0x000e220000000800 */
[----:B------:R-:W1:Y:S07]  /*0010*/  S2R R2, SR_CTAID.X ;  /* 0x0000000000027919 */ /* 0x000e6e0000002500 */
[----:B------:R-:W1:Y:S01]  /*0020*/  LDC R3, c[0x0][0x380] ;  /* 0x0000e000ff037b82 */ /* 0x000e620000000800 */
[----:B------:R-:W2:Y:S01]  /*0030*/  LDCU.64 UR36, c[0x0][0x358] ;  /* 0x00006b00ff2477ac */ /* 0x000ea20008000a00 */
[----:B------:R-:W-:Y:S01]  /*0040*/  BSSY.RECONVERGENT B7, `(.L_x_2633) ;  /* 0x00001df000077945 */ /* 0x000fe20003800200 */
[----:B------:R-:W3:Y:S01]  /*0050*/  S2R R28, SR_TID.X ;  /* 0x00000000001c7919 */ /* 0x000ee20000002100 */
[----:B------:R-:W-:Y:S01]  /*0060*/  IMAD.MOV.U32 R16, RZ, RZ, RZ ;  /* 0x000000ffff107224 */ /* 0x000fe200078e00ff */
[----:B------:R-:W4:Y:S01]  /*0070*/  LDCU.U8 UR38, c[0x0][0x3bc] ;  /* 0x00007780ff2677ac */ /* 0x000f220008000000 */
[----:B------:R-:W-:Y:S01]  /*0080*/  IMAD.MOV.U32 R27, RZ, RZ, RZ ;  /* 0x000000ffff1b7224 */ /* 0x000fe200078e00ff */
        /* <DEDUP_REMOVED lines=8> */
[----:B------:R-:W-:Y:S01]  /*0110*/  BSSY.RECONVERGENT B6, `(.L_x_2635) ;  /* 0x00000e7000067945 */ /* 0x000fe20003800200 */
        /* <DEDUP_REMOVED lines=17> */
.L_x_2639:
[----:B------:R-:W2:Y:S02]  /*0230*/  LDG.E.U8 R4, desc[UR36][R4.64] ;  /* 0x0000002404047981 */ /* 0x000ea4000c1e1100 */
[----:B--2---:R-:W-:Y:S01]  /*0240*/  I2FP.F32.U32 R16, R4 ;  /* 0x0000000400107245 */ /* 0x004fe20000201000 */
[----:B------:R-:W-:Y:S06]  /*0250*/  BRA `(.L_x_2641) ;  /* 0x0000000c00487947 */ /* 0x000fec0003800000 */
.L_x_2638:
        /* <DEDUP_REMOVED lines=9> */
.L_x_2643:
[----:B------:R-:W2:Y:S02]  /*02f0*/  LDG.E R4, desc[UR36][R4.64] ;  /* 0x0000002404047981 */ /* 0x000ea4000c1e1900 */
[----:B--2---:R-:W-:Y:S01]  /*0300*/  I2FP.F32.S32 R16, R4 ;  /* 0x0000000400107245 */ /* 0x004fe20000201400 */
[----:B------:R-:W-:Y:S06]  /*0310*/  BRA `(.L_x_2641) ;  /* 0x0000000c00187947 */ /* 0x000fec0003800000 */
.L_x_2642:
[----:B------:R-:W2:Y:S02]  /*0320*/  LDG.E.U16 R4, desc[UR36][R4.64] ;  /* 0x0000002404047981 */ /* 0x000ea4000c1e1500 */
[----:B--2---:R0:W1:Y:S01]  /*0330*/  I2F.S16 R16, R4 ;  /* 0x0000000400107306 */ /* 0x0040620000101400 */
[----:B------:R-:W-:Y:S05]  /*0340*/  BRA `(.L_x_2641) ;  /* 0x0000000c000c7947 */ /* 0x000fea0003800000 */
.L_x_2637:
        /* <DEDUP_REMOVED lines=8> */
.L_x_2645:
[----:B------:R-:W2:Y:S02]  /*03d0*/  LDG.E.U16 R4, desc[UR36][R4.64] ;  /* 0x0000002404047981 */ /* 0x000ea4000c1e1500 */
[----:B--2---:R-:W-:Y:S01]  /*03e0*/  HADD2.F32 R16, -RZ, R4.H0_H0 ;  /* 0x20000004ff107230 */ /* 0x004fe20000004100 */
[----:B------:R-:W-:Y:S06]  /*03f0*/  BRA `(.L_x_2641) ;  /* 0x0000000800e07947 */ /* 0x000fec0003800000 */
.L_x_2644:
        /* <DEDUP_REMOVED lines=8> */
.L_x_2647:
[----:B------:R-:W2:Y:S02]  /*0480*/  LDG.E.U16 R4, desc[UR36][R4.64] ;  /* 0x0000002404047981 */ /* 0x000ea4000c1e1500 */
[----:B--2---:R-:W-:Y:S01]  /*0490*/  HADD2.F32 R16, -RZ, R4.H0_H0 ;  /* 0x20000004ff107230 */ /* 0x004fe20000004100 */
[----:B------:R-:W-:Y:S06]  /*04a0*/  BRA `(.L_x_2641) ;  /* 0x0000000800b47947 */ /* 0x000fec0003800000 */
.L_x_2646:
        /* <DEDUP_REMOVED lines=11> */
.L_x_2636:
        /* <DEDUP_REMOVED lines=12> */
.L_x_2650:
        /* <DEDUP_REMOVED lines=11> */
.L_x_2649:
        /* <DEDUP_REMOVED lines=25> */
.L_x_2652:
        /* <DEDUP_REMOVED lines=11> */
[----:B------:R-:W-:Y:S01]  /*0910*/  LOP3.LUT R16, R0, 0x80000000, R3, 0xf8, !PT ;  /* 0x8000000000107812 */ /* 0x000fe200078ef803 */
[----:B------:R-:W-:Y:S06]  /*0920*/  BRA `(.L_x_2641) ;  /* 0x0000000400947947 */ /* 0x000fec0003800000 */
.L_x_2651:
[----:B------:R-:W2:Y:S02]  /*0930*/  LDG.E.U16 R4, desc[UR36][R4.64] ;  /* 0x0000002404047981 */ /* 0x000ea4000c1e1500 */
[----:B--2---:R-:W-:Y:S01]  /*0940*/  IMAD.U32 R16, R4, 0x10000, RZ ;  /* 0x0001000004107824 */ /* 0x004fe200078e00ff */
[----:B------:R-:W-:Y:S06]  /*0950*/  BRA `(.L_x_2641) ;  /* 0x0000000400887947 */ /* 0x000fec0003800000 */
.L_x_2648:
        /* <DEDUP_REMOVED lines=11> */
.L_x_2655:
        /* <DEDUP_REMOVED lines=20> */
.L_x_2657:
[----:B------:R-:W-:Y:S05]  /*0b50*/  BSYNC.RECONVERGENT B0 ;  /* 0x0000000000007941 */ /* 0x000fea0003800200 */
.L_x_2656:
[----:B------:R-:W-:Y:S01]  /*0b60*/  IMAD.SHL.U32 R0, R0, 0x100000, RZ ;  /* 0x0010000000007824 */ /* 0x000fe200078e00ff */
[----:B------:R-:W-:-:S04]  /*0b70*/  LEA R3, R3, 0x3b800000, 0x17 ;  /* 0x3b80000003037811 */ /* 0x000fc800078eb8ff */
[----:B------:R-:W-:Y:S01]  /*0b80*/  LOP3.LUT R16, R3, R0, R7, 0xfe, !PT ;  /* 0x0000000003107212 */ /* 0x000fe200078efe07 */
[----:B------:R-:W-:Y:S06]  /*0b90*/  BRA `(.L_x_2641) ;  /* 0x0000000000f87947 */ /* 0x000fec0003800000 */
.L_x_2654:
        /* <DEDUP_REMOVED lines=20> */
.L_x_2659:
[----:B------:R-:W-:Y:S05]  /*0ce0*/  BSYNC.RECONVERGENT B0 ;  /* 0x0000000000007941 */ /* 0x000fea0003800200 */
.L_x_2658:
[----:B------:R-:W-:Y:S01]  /*0cf0*/  IMAD.SHL.U32 R0, R0, 0x200000, RZ ;  /* 0x0020000000007824 */ /* 0x000fe200078e00ff */
[----:B------:R-:W-:-:S04]  /*0d00*/  LEA R3, R3, 0x37800000, 0x17 ;  /* 0x3780000003037811 */ /* 0x000fc800078eb8ff */
[----:B------:R-:W-:Y:S01]  /*0d10*/  LOP3.LUT R16, R3, R0, R7, 0xfe, !PT ;  /* 0x0000000003107212 */ /* 0x000fe200078efe07 */
[----:B------:R-:W-:Y:S06]  /*0d20*/  BRA `(.L_x_2641) ;  /* 0x0000000000947947 */ /* 0x000fec0003800000 */
.L_x_2653:
[----:B------:R-:W-:-:S09]  /*0d30*/  UISETP.NE.AND UP0, UPT, UR4, 0x1c, UPT ;  /* 0x0000001c0400788c */ /* 0x000fd2000bf05270 */
[----:B------:R-:W-:Y:S05]  /*0d40*/  BRA.U !UP0, `(.L_x_2660) ;  /* 0x0000000108847547 */ /* 0x000fea000b800000 */
[----:B------:R-:W-:-:S09]  /*0d50*/  UISETP.NE.AND UP0, UPT, UR4, 0x1d, UPT ;  /* 0x0000001d0400788c */ /* 0x000fd2000bf05270 */
[----:B------:R-:W-:Y:S05]  /*0d60*/  BRA.U !UP0, `(.L_x_2661) ;  /* 0x0000000108707547 */ /* 0x000fea000b800000 */
[----:B------:R-:W-:-:S09]  /*0d70*/  UISETP.NE.AND UP0, UPT, UR4, 0x2c, UPT ;  /* 0x0000002c0400788c */ /* 0x000fd2000bf05270 */
[----:B------:R-:W-:Y:S05]  /*0d80*/  BRA.U !UP0, `(.L_x_2662) ;  /* 0x0000000108487547 */ /* 0x000fea000b800000 */
.L_x_2640:
        /* <DEDUP_REMOVED lines=16> */
.L_x_2663:
[----:B------:R-:W-:Y:S01]  /*0e90*/  IMAD.MOV.U32 R16, RZ, RZ, RZ ;  /* 0x000000ffff107224 */ /* 0x000fe200078e00ff */
[----:B------:R-:W-:Y:S06]  /*0ea0*/  BRA `(.L_x_2641) ;  /* 0x0000000000347947 */ /* 0x000fec0003800000 */
.L_x_2662:
[----:B------:R-:W2:Y:S01]  /*0eb0*/  LDG.E.U8 R4, desc[UR36][R4.64] ;  /* 0x0000002404047981 */ /* 0x000ea2000c1e1100 */
[----:B------:R-:W-:Y:S01]  /*0ec0*/  IMAD.MOV.U32 R16, RZ, RZ, 0x400000 ;  /* 0x00400000ff107424 */ /* 0x000fe200078e00ff */
[----:B--2---:R-:W-:-:S13]  /*0ed0*/  ISETP.NE.AND P0, PT, R4, RZ, PT ;  /* 0x000000ff0400720c */ /* 0x004fda0003f05270 */
[----:B------:R-:W-:Y:S05]  /*0ee0*/  @!P0 BRA `(.L_x_2641) ;  /* 0x0000000000248947 */ /* 0x000fea0003800000 */
[----:B------:R-:W-:-:S13]  /*0ef0*/  ISETP.NE.AND P0, PT, R4, 0xff, PT ;  /* 0x000000ff0400780c */ /* 0x000fda0003f05270 */
[----:B------:R-:W-:Y:S02]  /*0f00*/  @!P0 IMAD.MOV.U32 R16, RZ, RZ, 0x7f800001 ;  /* 0x7f800001ff108424 */ /* 0x000fe400078e00ff */
[----:B------:R-:W-:Y:S01]  /*0f10*/  @P0 IMAD.SHL.U32 R16, R4, 0x800000, RZ ;  /* 0x0080000004100824 */ /* 0x000fe200078e00ff */
[----:B------:R-:W-:Y:S06]  /*0f20*/  BRA `(.L_x_2641) ;  /* 0x0000000000147947 */ /* 0x000fec0003800000 */
.L_x_2661:
[----:B------:R-:W2:Y:S02]  /*0f30*/  LDG.E.64 R4, desc[UR36][R4.64] ;  /* 0x0000002404047981 */ /* 0x000ea4000c1e1b00 */
[----:B--2---:R0:W1:Y:S02]  /*0f40*/  I2F.U64 R16, R4 ;  /* 0x0000000400107312 */ /* 0x0040640000301000 */
[----:B01----:R-:W-:Y:S05]  /*0f50*/  BRA `(.L_x_2641) ;  /* 0x0000000000087947 */ /* 0x003fea0003800000 */
.L_x_2660:
[----:B------:R-:W2:Y:S02]  /*0f60*/  LDG.E R4, desc[UR36][R4.64] ;  /* 0x0000002404047981 */ /* 0x000ea4000c1e1900 */
[----:B--2---:R-:W-:-:S07]  /*0f70*/  I2FP.F32.U32 R16, R4 ;  /* 0x0000000400107245 */ /* 0x004fce0000201000 */
.L_x_2641:
[----:B------:R-:W-:Y:S05]  /*0f80*/  BSYNC.RECONVERGENT B6 ;  /* 0x0000000000067941 */ /* 0x000fea0003800200 */
.L_x_2635:
[----:B0-2-4-:R-:W0:Y:S01]  /*0f90*/  LDC.64 R4, c[0x0][0x3b0] ;  /* 0x0000ec00ff047b82 */ /* 0x015e220000000a00 */
[----:B------:R-:W2:Y:S01]  /*0fa0*/  LDCU UR5, c[0x0][0x3c4] ;  /* 0x00007880ff0577ac */ /* 0x000ea20008000800 */
[----:B------:R-:W-:Y:S01]  /*0fb0*/  BSSY.RECONVERGENT B6, `(.L_x_2664) ;  /* 0x00000e6000067945 */ /* 0x000fe20003800200 */
        /* <DEDUP_REMOVED lines=17> */
.L_x_2668:
[----:B------:R-:W2:Y:S02]  /*10d0*/  LDG.E.U8 R4, desc[UR36][R4.64] ;  /* 0x0000002404047981 */ /* 0x000ea4000c1e1100 */
[----:B--2---:R-:W-:Y:S01]  /*10e0*/  I2FP.F32.U32 R27, R4 ;  /* 0x00000004001b7245 */ /* 0x004fe20000201000 */
[----:B------:R-:W-:Y:S06]  /*10f0*/  BRA `(.L_x_2670) ;  /* 0x0000000c00447947 */ /* 0x000fec0003800000 */
.L_x_2667:
        /* <DEDUP_REMOVED lines=9> */
.L_x_2672:
[----:B------:R-:W2:Y:S02]  /*1190*/  LDG.E R4, desc[UR36][R4.64] ;  /* 0x0000002404047981 */ /* 0x000ea4000c1e1900 */
[----:B--2---:R-:W-:Y:S01]  /*11a0*/  I2FP.F32.S32 R27, R4 ;  /* 0x00000004001b7245 */ /* 0x004fe20000201400 */
[----:B------:R-:W-:Y:S06]  /*11b0*/  BRA `(.L_x_2670) ;  /* 0x0000000c00147947 */ /* 0x000fec0003800000 */
.L_x_2671:
[----:B------:R-:W2:Y:S02]  /*11c0*/  LDG.E.U16 R4, desc[UR36][R4.64] ;  /* 0x0000002404047981 */ /* 0x000ea4000c1e1500 */
[----:B--2---:R4:W0:Y:S01]  /*11d0*/  I2F.S16 R27, R4 ;  /* 0x00000004001b7306 */ /* 0x0048220000101400 */
[----:B------:R-:W-:Y:S05]  /*11e0*/  BRA `(.L_x_2670) ;  /* 0x0000000c00087947 */ /* 0x000fea0003800000 */
.L_x_2666:
        /* <DEDUP_REMOVED lines=8> */
.L_x_2674:
[----:B------:R-:W2:Y:S02]  /*1270*/  LDG.E.U16 R4, desc[UR36][R4.64] ;  /* 0x0000002404047981 */ /* 0x000ea4000c1e1500 */
[----:B--2---:R-:W-:Y:S01]  /*1280*/  HADD2.F32 R27, -RZ, R4.H0_H0 ;  /* 0x20000004ff1b7230 */ /* 0x004fe20000004100 */
[----:B------:R-:W-:Y:S06]  /*1290*/  BRA `(.L_x_2670) ;  /* 0x0000000800dc7947 */ /* 0x000fec0003800000 */
.L_x_2673:
        /* <DEDUP_REMOVED lines=8> */
.L_x_2676:
[----:B------:R-:W2:Y:S02]  /*1320*/  LDG.E.U16 R4, desc[UR36][R4.64] ;  /* 0x0000002404047981 */ /* 0x000ea4000c1e1500 */
[----:B--2---:R-:W-:Y:S01]  /*1330*/  HADD2.F32 R27, -RZ, R4.H0_H0 ;  /* 0x20000004ff1b7230 */ /* 0x004fe20000004100 */
[----:B------:R-:W-:Y:S06]  /*1340*/  BRA `(.L_x_2670) ;  /* 0x0000000800b07947 */ /* 0x000fec0003800000 */
.L_x_2675:
        /* <DEDUP_REMOVED lines=11> */
.L_x_2665:
        /* <DEDUP_REMOVED lines=12> */
.L_x_2679:
        /* <DEDUP_REMOVED lines=11> */
.L_x_2678:
        /* <DEDUP_REMOVED lines=25> */
.L_x_2681:
[----:B------:R-:W2:Y:S02]  /*1700*/  LDG.E.U8 R4, desc[UR36][R4.64] ;  /* 0x0000002404047981 */ /* 0x000ea4000c1e1100 */
[C---:B--2---:R-:W-:Y:S02]  /*1710*/  IMAD.SHL.U32 R3, R4.reuse, 0x2000000, RZ ;  /* 0x0200000004037824 */ /* 0x044fe400078e00ff */
[----:B------:R-:W-:-:S03]  /*1720*/  IMAD.SHL.U32 R6, R4, 0x100, RZ ;  /* 0x0000010004067824 */ /* 0x000fc600078e00ff */
        /* <DEDUP_REMOVED lines=9> */
.L_x_2680:
[----:B------:R-:W2:Y:S02]  /*17c0*/  LDG.E.U16 R4, desc[UR36][R4.64] ;  /* 0x0000002404047981 */ /* 0x000ea4000c1e1500 */
[----:B--2---:R-:W-:Y:S01]  /*17d0*/  IMAD.U32 R27, R4, 0x10000, RZ ;  /* 0x00010000041b7824 */ /* 0x004fe200078e00ff */
[----:B------:R-:W-:Y:S06]  /*17e0*/  BRA `(.L_x_2670) ;  /* 0x0000000400887947 */ /* 0x000fec0003800000 */
.L_x_2677:
        /* <DEDUP_REMOVED lines=11> */
.L_x_2684:
        /* <DEDUP_REMOVED lines=20> */
.L_x_2686:
[----:B------:R-:W-:Y:S05]  /*19e0*/  BSYNC.RECONVERGENT B0 ;  /* 0x0000000000007941 */ /* 0x000fea0003800200 */
.L_x_2685:
[----:B------:R-:W-:Y:S01]  /*19f0*/  IMAD.SHL.U32 R0, R0, 0x100000, RZ ;  /* 0x0010000000007824 */ /* 0x000fe200078e00ff */
[----:B------:R-:W-:-:S04]  /*1a00*/  LEA R3, R3, 0x3b800000, 0x17 ;  /* 0x3b80000003037811 */ /* 0x000fc800078eb8ff */
[----:B------:R-:W-:Y:S01]  /*1a10*/  LOP3.LUT R27, R3, R0, R27, 0xfe, !PT ;  /* 0x00000000031b7212 */ /* 0x000fe200078efe1b */
[----:B------:R-:W-:Y:S06]  /*1a20*/  BRA `(.L_x_2670) ;  /* 0x0000000000f87947 */ /* 0x000fec0003800000 */
.L_x_2683:
        /* <DEDUP_REMOVED lines=20> */
.L_x_2688:
[----:B------:R-:W-:Y:S05]  /*1b70*/  BSYNC.RECONVERGENT B0 ;  /* 0x0000000000007941 */ /* 0x000fea0003800200 */
.L_x_2687:
[----:B------:R-:W-:Y:S01]  /*1b80*/  IMAD.SHL.U32 R0, R0, 0x200000, RZ ;  /* 0x0020000000007824 */ /* 0x000fe200078e00ff */
[----:B------:R-:W-:-:S04]  /*1b90*/  LEA R3, R3, 0x37800000, 0x17 ;  /* 0x3780000003037811 */ /* 0x000fc800078eb8ff */
[----:B------:R-:W-:Y:S01]  /*1ba0*/  LOP3.LUT R27, R3, R0, R27, 0xfe, !PT ;  /* 0x00000000031b7212 */ /* 0x000fe200078efe1b */
[----:B------:R-:W-:Y:S06]  /*1bb0*/  BRA `(.L_x_2670) ;  /* 0x0000000000947947 */ /* 0x000fec0003800000 */
.L_x_2682:
[----:B------:R-:W-:-:S09]  /*1bc0*/  UISETP.NE.AND UP0, UPT, UR4, 0x1c, UPT ;  /* 0x0000001c0400788c */ /* 0x000fd2000bf05270 */
[----:B------:R-:W-:Y:S05]  /*1bd0*/  BRA.U !UP0, `(.L_x_2689) ;  /* 0x0000000108847547 */ /* 0x000fea000b800000 */
[----:B------:R-:W-:-:S09]  /*1be0*/  UISETP.NE.AND UP0, UPT, UR4, 0x1d, UPT ;  /* 0x0000001d0400788c */ /* 0x000fd2000bf05270 */
[----:B------:R-:W-:Y:S05]  /*1bf0*/  BRA.U !UP0, `(.L_x_2690) ;  /* 0x0000000108707547 */ /* 0x000fea000b800000 */
[----:B------:R-:W-:-:S09]  /*1c00*/  UISETP.NE.AND UP0, UPT, UR4, 0x2c, UPT ;  /* 0x0000002c0400788c */ /* 0x000fd2000bf05270 */
[----:B------:R-:W-:Y:S05]  /*1c10*/  BRA.U !UP0, `(.L_x_2691) ;  /* 0x0000000108487547 */ /* 0x000fea000b800000 */
.L_x_2669:
[----:B------:R-:W-:Y:S01]  /*1c20*/  MOV R14, 0x0 ;  /* 0x00000000000e7802 */ /* 0x000fe20000000f00 */
[----:B------:R-:W0:Y:S01]  /*1c30*/  LDCU.64 UR4, c[0x4][0x128] ;  /* 0x01002500ff0477ac */ /* 0x000e220008000a00 */
[----:B------:R-:W-:Y:S02]  /*1c40*/  IMAD.MOV.U32 R8, RZ, RZ, 0x4e ;  /* 0x0000004eff087424 */ /* 0x000fe400078e00ff */
[----:B------:R-:W-:Y:S01]  /*1c50*/  IMAD.MOV.U32 R12, RZ, RZ, 0x1 ;  /* 0x00000001ff0c7424 */ /* 0x000fe200078e00ff */
[----:B------:R-:W2:Y:S01]  /*1c60*/  LDCU.64 UR6, c[0x4][0x130] ;  /* 0x01002600ff0677ac */ /* 0x000ea20008000a00 */
[----:B------:R-:W4:Y:S01]  /*1c70*/  LDC.64 R14, c[0x4][R14] ;  /* 0x010000000e0e7b82 */ /* 0x000f220000000a00 */
[----:B------:R-:W-:Y:S01]  /*1c80*/  IMAD.MOV.U32 R13, RZ, RZ, RZ ;  /* 0x000000ffff0d7224 */ /* 0x000fe200078e00ff */
[----:B------:R-:W1:Y:S01]  /*1c90*/  LDCU.64 UR8, c[0x4][0x18] ;  /* 0x01000300ff0877ac */ /* 0x000e620008000a00 */
[----:B0-----:R-:W-:Y:S02]  /*1ca0*/  IMAD.U32 R4, RZ, RZ, UR4 ;  /* 0x00000004ff047e24 */ /* 0x001fe4000f8e00ff */
[----:B------:R-:W-:-:S02]  /*1cb0*/  IMAD.U32 R5, RZ, RZ, UR5 ;  /* 0x00000005ff057e24 */ /* 0x000fc4000f8e00ff */
[----:B--2---:R-:W-:Y:S02]  /*1cc0*/  IMAD.U32 R6, RZ, RZ, UR6 ;  /* 0x00000006ff067e24 */ /* 0x004fe4000f8e00ff */
[----:B------:R-:W-:Y:S02]  /*1cd0*/  IMAD.U32 R7, RZ, RZ, UR7 ;  /* 0x00000007ff077e24 */ /* 0x000fe4000f8e00ff */
[----:B-1----:R-:W-:Y:S02]  /*1ce0*/  IMAD.U32 R10, RZ, RZ, UR8 ;  /* 0x00000008ff0a7e24 */ /* 0x002fe4000f8e00ff */
[----:B------:R-:W-:-:S07]  /*1cf0*/  IMAD.U32 R11, RZ, RZ, UR9 ;  /* 0x00000009ff0b7e24 */ /* 0x000fce000f8e00ff */
[----:B------:R-:W-:-:S07]  /*1d00*/  LEPC R20, `(.L_x_2692) ;  /* 0x000000001014794e */ /* 0x000fce0000000000 */
[----:B---345:R-:W-:Y:S05]  /*1d10*/  CALL.ABS.NOINC R14 ;  /* 0x000000000e007343 */ /* 0x038fea0003c00000 */
.L_x_2692:
[----:B------:R-:W-:Y:S01]  /*1d20*/  IMAD.MOV.U32 R27, RZ, RZ, RZ ;  /* 0x000000ffff1b7224 */ /* 0x000fe200078e00ff */
[----:B------:R-:W-:Y:S06]  /*1d30*/  BRA `(.L_x_2670) ;  /* 0x0000000000347947 */ /* 0x000fec0003800000 */
.L_x_2691:
        /* <DEDUP_REMOVED lines=8> */
.L_x_2690:
[----:B------:R-:W2:Y:S02]  /*1dc0*/  LDG.E.64 R4, desc[UR36][R4.64] ;  /* 0x0000002404047981 */ /* 0x000ea4000c1e1b00 */
[----:B--2---:R0:W2:Y:S02]  /*1dd0*/  I2F.U64 R27, R4 ;  /* 0x00000004001b7312 */ /* 0x0040a40000301000 */
[----:B0-2---:R-:W-:Y:S05]  /*1de0*/  BRA `(.L_x_2670) ;  /* 0x0000000000087947 */ /* 0x005fea0003800000 */
.L_x_2689:
[----:B------:R-:W2:Y:S02]  /*1df0*/  LDG.E R4, desc[UR36][R4.64] ;  /* 0x0000002404047981 */ /* 0x000ea4000c1e1900 */
[----:B--2---:R-:W-:-:S07]  /*1e00*/  I2FP.F32.U32 R27, R4 ;  /* 0x00000004001b7245 */ /* 0x004fce0000201000 */
.L_x_2670:
[----:B------:R-:W-:Y:S05]  /*1e10*/  BSYNC.RECONVERGENT B6 ;  /* 0x0000000000067941 */ /* 0x000fea0003800200 */
.L_x_2664:
[----:B------:R-:W-:-:S07]  /*1e20*/  VIADD R28, R17, 0x80 ;  /* 0x00000080111c7836 */ /* 0x000fce0000000000 */
.L_x_2634:
[----:B------:R-:W-:Y:S05]  /*1e30*/  BSYNC.RECONVERGENT B7 ;  /* 0x0000000000077941 */ /* 0x000fea0003800200 */
.L_x_2633:
[----:B------:R-:W-:Y:S01]  /*1e40*/  ISETP.GE.AND P0, PT, R28, R26, PT ;  /* 0x0000001a1c00720c */ /* 0x000fe20003f06270 */
[----:B------:R-:W-:Y:S01]  /*1e50*/  BSSY.RECONVERGENT B7, `(.L_x_2693) ;  /* 0x00001d9000077945 */ /* 0x000fe20003800200 */
[----:B------:R-:W-:Y:S02]  /*1e60*/  IMAD.MOV.U32 R18, RZ, RZ, RZ ;  /* 0x000000ffff127224 */ /* 0x000fe400078e00ff */
[----:B------:R-:W-:-:S09]  /*1e70*/  IMAD.MOV.U32 R25, RZ, RZ, RZ ;  /* 0x000000ffff197224 */ /* 0x000fd200078e00ff */
[----:B------:R-:W-:Y:S05]  /*1e80*/  @P0 BRA `(.L_x_2694) ;  /* 0x0000001c00540947 */ /* 0x000fea0003800000 */
[----:B0-2-4-:R-:W0:Y:S01]  /*1e90*/  LDC.64 R4, c[0x0][0x3a8] ;  /* 0x0000ea00ff047b82 */ /* 0x015e220000000a00 */
[----:B------:R-:W2:Y:S01]  /*1ea0*/  LDCU UR5, c[0x0][0x3c0] ;  /* 0x00007800ff0577ac */ /* 0x000ea20008000800 */
[----:B------:R-:W-:Y:S01]  /*1eb0*/  IMAD R19, R2, 0x200, R28 ;  /* 0x0000020002137824 */ /* 0x000fe200078e021c */
        /* <DEDUP_REMOVED lines=18> */
.L_x_2699:
[----:B------:R-:W2:Y:S02]  /*1fe0*/  LDG.E.U8 R4, desc[UR36][R4.64] ;  /* 0x0000002404047981 */ /* 0x000ea4000c1e1100 */
[----:B--2---:R-:W-:Y:S01]  /*1ff0*/  I2FP.F32.U32 R18, R4 ;  /* 0x0000000400127245 */ /* 0x004fe20000201000 */
[----:B------:R-:W-:Y:S06]  /*2000*/  BRA `(.L_x_2701) ;  /* 0x0000000c00487947 */ /* 0x000fec0003800000 */
.L_x_2698:
        /* <DEDUP_REMOVED lines=9> */
.L_x_2703:
[----:B------:R-:W2:Y:S02]  /*20a0*/  LDG.E R4, desc[UR36][R4.64] ;  /* 0x0000002404047981 */ /* 0x000ea4000c1e1900 */
[----:B--2---:R-:W-:Y:S01]  /*20b0*/  I2FP.F32.S32 R18, R4 ;  /* 0x0000000400127245 */ /* 0x004fe20000201400 */
[----:B------:R-:W-:Y:S06]  /*20c0*/  BRA `(.L_x_2701) ;  /* 0x0000000c00187947 */ /* 0x000fec0003800000 */
.L_x_2702:
[----:B------:R-:W2:Y:S02]  /*20d0*/  LDG.E.U16 R4, desc[UR36][R4.64] ;  /* 0x0000002404047981 */ /* 0x000ea4000c1e1500 */
[----:B--2---:R0:W2:Y:S01]  /*20e0*/  I2F.S16 R18, R4 ;  /* 0x0000000400127306 */ /* 0x0040a20000101400 */
[----:B------:R-:W-:Y:S05]  /*20f0*/  BRA `(.L_x_2701) ;  /* 0x0000000c000c7947 */ /* 0x000fea0003800000 */
.L_x_2697:
        /* <DEDUP_REMOVED lines=8> */
.L_x_2705:
[----:B------:R-:W2:Y:S02]  /*2180*/  LDG.E.U16 R4, desc[UR36][R4.64] ;  /* 0x0000002404047981 */ /* 0x000ea4000c1e1500 */
[----:B--2---:R-:W-:Y:S01]  /*2190*/  HADD2.F32 R18, -RZ, R4.H0_H0 ;  /* 0x20000004ff127230 */ /* 0x004fe20000004100 */
[----:B------:R-:W-:Y:S06]  /*21a0*/  BRA `(.L_x_2701) ;  /* 0x0000000800e07947 */ /* 0x000fec0003800000 */
.L_x_2704:
        /* <DEDUP_REMOVED lines=8> */
.L_x_2707:
[----:B------:R-:W2:Y:S02]  /*2230*/  LDG.E.U16 R4, desc[UR36][R4.64] ;  /* 0x0000002404047981 */ /* 0x000ea4000c1e1500 */
[----:B--2---:R-:W-:Y:S01]  /*2240*/  HADD2.F32 R18, -RZ, R4.H0_H0 ;  /* 0x20000004ff127230 */ /* 0x004fe20000004100 */
[----:B------:R-:W-:Y:S06]  /*2250*/  BRA `(.L_x_2701) ;  /* 0x0000000800b47947 */ /* 0x000fec0003800000 */
.L_x_2706:
        /* <DEDUP_REMOVED lines=11> */
.L_x_2696:
        /* <DEDUP_REMOVED lines=12> */
.L_x_2710:
        /* <DEDUP_REMOVED lines=11> */
.L_x_2709:
        /* <DEDUP_REMOVED lines=25> */
.L_x_2712:
        /* <DEDUP_REMOVED lines=11> */
[----:B------:R-:W-:Y:S01]  /*26c0*/  LOP3.LUT R18, R0, 0x80000000, R3, 0xf8, !PT ;  /* 0x8000000000127812 */ /* 0x000fe200078ef803 */
[----:B------:R-:W-:Y:S06]  /*26d0*/  BRA `(.L_x_2701) ;  /* 0x0000000400947947 */ /* 0x000fec0003800000 */
.L_x_2711:
[----:B------:R-:W2:Y:S02]  /*26e0*/  LDG.E.U16 R4, desc[UR36][R4.64] ;  /* 0x0000002404047981 */ /* 0x000ea4000c1e1500 */
[----:B--2---:R-:W-:Y:S01]  /*26f0*/  IMAD.U32 R18, R4, 0x10000, RZ ;  /* 0x0001000004127824 */ /* 0x004fe200078e00ff */
[----:B------:R-:W-:Y:S06]  /*2700*/  BRA `(.L_x_2701) ;  /* 0x0000000400887947 */ /* 0x000fec0003800000 */
.L_x_2708:
        /* <DEDUP_REMOVED lines=11> */
.L_x_2715:
        /* <DEDUP_REMOVED lines=20> */
.L_x_2717:
[----:B------:R-:W-:Y:S05]  /*2900*/  BSYNC.RECONVERGENT B0 ;  /* 0x0000000000007941 */ /* 0x000fea0003800200 */
.L_x_2716:
[----:B------:R-:W-:Y:S01]  /*2910*/  IMAD.SHL.U32 R0, R0, 0x100000, RZ ;  /* 0x0010000000007824 */ /* 0x000fe200078e00ff */
[----:B------:R-:W-:-:S04]  /*2920*/  LEA R3, R3, 0x3b800000, 0x17 ;  /* 0x3b80000003037811 */ /* 0x000fc800078eb8ff */
[----:B------:R-:W-:Y:S01]  /*2930*/  LOP3.LUT R18, R3, R0, R7, 0xfe, !PT ;  /* 0x0000000003127212 */ /* 0x000fe200078efe07 */
[----:B------:R-:W-:Y:S06]  /*2940*/  BRA `(.L_x_2701) ;  /* 0x0000000000f87947 */ /* 0x000fec0003800000 */
.L_x_2714:
        /* <DEDUP_REMOVED lines=20> */
.L_x_2719:
[----:B------:R-:W-:Y:S05]  /*2a90*/  BSYNC.RECONVERGENT B0 ;  /* 0x0000000000007941 */ /* 0x000fea0003800200 */
.L_x_2718:
[----:B------:R-:W-:Y:S01]  /*2aa0*/  IMAD.SHL.U32 R0, R0, 0x200000, RZ ;  /* 0x0020000000007824 */ /* 0x000fe200078e00ff */
[----:B------:R-:W-:-:S04]  /*2ab0*/  LEA R3, R3, 0x37800000, 0x17 ;  /* 0x3780000003037811 */ /* 0x000fc800078eb8ff */
[----:B------:R-:W-:Y:S01]  /*2ac0*/  LOP3.LUT R18, R3, R0, R7, 0xfe, !PT ;  /* 0x0000000003127212 */ /* 0x000fe200078efe07 */
[----:B------:R-:W-:Y:S06]  /*2ad0*/  BRA `(.L_x_2701) ;  /* 0x0000000000947947 */ /* 0x000fec0003800000 */
.L_x_2713:
        /* <DEDUP_REMOVED lines=14> */
.L_x_2700:
        /* <DEDUP_REMOVED lines=16> */
.L_x_2722:
[----:B------:R-:W-:Y:S01]  /*2cc0*/  IMAD.MOV.U32 R18, RZ, RZ, RZ ;  /* 0x000000ffff127224 */ /* 0x000fe200078e00ff */
[----:B------:R-:W-:Y:S06]  /*2cd0*/  BRA `(.L_x_2701) ;  /* 0x0000000000147947 */ /* 0x000fec0003800000 */
.L_x_2721:
[----:B------:R-:W2:Y:S02]  /*2ce0*/  LDG.E.64 R4, desc[UR36][R4.64] ;  /* 0x0000002404047981 */ /* 0x000ea4000c1e1b00 */
[----:B--2---:R0:W2:Y:S02]  /*2cf0*/  I2F.U64 R18, R4 ;  /* 0x0000000400127312 */ /* 0x0040a40000301000 */
[----:B0-2---:R-:W-:Y:S05]  /*2d00*/  BRA `(.L_x_2701) ;  /* 0x0000000000087947 */ /* 0x005fea0003800000 */
.L_x_2720:
[----:B------:R-:W2:Y:S02]  /*2d10*/  LDG.E R4, desc[UR36][R4.64] ;  /* 0x0000002404047981 */ /* 0x000ea4000c1e1900 */
[----:B--2---:R-:W-:-:S07]  /*2d20*/  I2FP.F32.U32 R18, R4 ;  /* 0x0000000400127245 */ /* 0x004fce0000201000 */
.L_x_2701:
[----:B------:R-:W-:Y:S05]  /*2d30*/  BSYNC.RECONVERGENT B6 ;  /* 0x0000000000067941 */ /* 0x000fea0003800200 */
.L_x_2695:
        /* <DEDUP_REMOVED lines=20> */
.L_x_2727:
[----:B------:R-:W2:Y:S02]  /*2e80*/  LDG.E.U8 R4, desc[UR36][R4.64] ;  /* 0x0000002404047981 */ /* 0x000ea4000c1e1100 */
[----:B--2---:R-:W-:Y:S01]  /*2e90*/  I2FP.F32.U32 R25, R4 ;  /* 0x0000000400197245 */ /* 0x004fe20000201000 */
[----:B------:R-:W-:Y:S06]  /*2ea0*/  BRA `(.L_x_2729) ;  /* 0x0000000c00447947 */ /* 0x000fec0003800000 */
.L_x_2726:
        /* <DEDUP_REMOVED lines=9> */
.L_x_2731:
[----:B------:R-:W2:Y:S02]  /*2f40*/  LDG.E R4, desc[UR36][R4.64] ;  /* 0x0000002404047981 */ /* 0x000ea4000c1e1900 */
[----:B--2---:R-:W-:Y:S01]  /*2f50*/  I2FP.F32.S32 R25, R4 ;  /* 0x0000000400197245 */ /* 0x004fe20000201400 */
[----:B------:R-:W-:Y:S06]  /*2f60*/  BRA `(.L_x_2729) ;  /* 0x0000000c00147947 */ /* 0x000fec0003800000 */
.L_x_2730:
[----:B------:R-:W2:Y:S02]  /*2f70*/  LDG.E.U16 R4, desc[UR36][R4.64] ;  /* 0x0000002404047981 */ /* 0x000ea4000c1e1500 */
[----:B--2---:R4:W0:Y:S01]  /*2f80*/  I2F.S16 R25, R4 ;  /* 0x0000000400197306 */ /* 0x0048220000101400 */
[----:B------:R-:W-:Y:S05]  /*2f90*/  BRA `(.L_x_2729) ;  /* 0x0000000c00087947 */ /* 0x000fea0003800000 */
.L_x_2725:
        /* <DEDUP_REMOVED lines=8> */
.L_x_2733:
[----:B------:R-:W2:Y:S02]  /*3020*/  LDG.E.U16 R4, desc[UR36][R4.64] ;  /* 0x0000002404047981 */ /* 0x000ea4000c1e1500 */
[----:B--2---:R-:W-:Y:S01]  /*3030*/  HADD2.F32 R25, -RZ, R4.H0_H0 ;  /* 0x20000004ff197230 */ /* 0x004fe20000004100 */
[----:B------:R-:W-:Y:S06]  /*3040*/  BRA `(.L_x_2729) ;  /* 0x0000000800dc7947 */ /* 0x000fec0003800000 */
.L_x_2732:
        /* <DEDUP_REMOVED lines=8> */
.L_x_2735:
[----:B------:R-:W2:Y:S02]  /*30d0*/  LDG.E.U16 R4, desc[UR36][R4.64] ;  /* 0x0000002404047981 */ /* 0x000ea4000c1e1500 */
[----:B--2---:R-:W-:Y:S01]  /*30e0*/  HADD2.F32 R25, -RZ, R4.H0_H0 ;  /* 0x20000004ff197230 */ /* 0x004fe20000004100 */
[----:B------:R-:W-:Y:S06]  /*30f0*/  BRA `(.L_x_2729) ;  /* 0x0000000800b07947 */ /* 0x000fec0003800000 */
.L_x_2734:
        /* <DEDUP_REMOVED lines=11> */
.L_x_2724:
        /* <DEDUP_REMOVED lines=12> */
.L_x_2738:
        /* <DEDUP_REMOVED lines=11> */
.L_x_2737:
        /* <DEDUP_REMOVED lines=25> */
.L_x_2740:
        /* <DEDUP_REMOVED lines=12> */
.L_x_2739:
[----:B------:R-:W2:Y:S02]  /*3570*/  LDG.E.U16 R4, desc[UR36][R4.64] ;  /* 0x0000002404047981 */ /* 0x000ea4000c1e1500 */
[----:B--2---:R-:W-:Y:S01]  /*3580*/  IMAD.U32 R25, R4, 0x10000, RZ ;  /* 0x0001000004197824 */ /* 0x004fe200078e00ff */
[----:B------:R-:W-:Y:S06]  /*3590*/  BRA `(.L_x_2729) ;  /* 0x0000000400887947 */ /* 0x000fec0003800000 */
.L_x_2736:
        /* <DEDUP_REMOVED lines=11> */
.L_x_2743:
        /* <DEDUP_REMOVED lines=20> */
.L_x_2745:
[----:B------:R-:W-:Y:S05]  /*3790*/  BSYNC.RECONVERGENT B0 ;  /* 0x0000000000007941 */ /* 0x000fea0003800200 */
.L_x_2744:
[----:B------:R-:W-:Y:S01]  /*37a0*/  IMAD.SHL.U32 R0, R0, 0x100000, RZ ;  /* 0x0010000000007824 */ /* 0x000fe200078e00ff */
[----:B------:R-:W-:-:S04]  /*37b0*/  LEA R3, R3, 0x3b800000, 0x17 ;  /* 0x3b80000003037811 */ /* 0x000fc800078eb8ff */
[----:B------:R-:W-:Y:S01]  /*37c0*/  LOP3.LUT R25, R3, R0, R25, 0xfe, !PT ;  /* 0x0000000003197212 */ /* 0x000fe200078efe19 */
[----:B------:R-:W-:Y:S06]  /*37d0*/  BRA `(.L_x_2729) ;  /* 0x0000000000f87947 */ /* 0x000fec0003800000 */
.L_x_2742:
        /* <DEDUP_REMOVED lines=20> */
.L_x_2747:
[----:B------:R-:W-:Y:S05]  /*3920*/  BSYNC.RECONVERGENT B0 ;  /* 0x0000000000007941 */ /* 0x000fea0003800200 */
.L_x_2746:
[----:B------:R-:W-:Y:S01]  /*3930*/  IMAD.SHL.U32 R0, R0, 0x200000, RZ ;  /* 0x0020000000007824 */ /* 0x000fe200078e00ff */
[----:B------:R-:W-:-:S04]  /*3940*/  LEA R3, R3, 0x37800000, 0x17 ;  /* 0x3780000003037811 */ /* 0x000fc800078eb8ff */
[----:B------:R-:W-:Y:S01]  /*3950*/  LOP3.LUT R25, R3, R0, R25, 0xfe, !PT ;  /* 0x0000000003197212 */ /* 0x000fe200078efe19 */
[----:B------:R-:W-:Y:S06]  /*3960*/  BRA `(.L_x_2729) ;  /* 0x0000000000947947 */ /* 0x000fec0003800000 */
.L_x_2741:
        /* <DEDUP_REMOVED lines=14> */
.L_x_2728:
        /* <DEDUP_REMOVED lines=16> */
.L_x_2750:
[----:B------:R-:W-:Y:S01]  /*3b50*/  IMAD.MOV.U32 R25, RZ, RZ, RZ ;  /* 0x000000ffff197224 */ /* 0x000fe200078e00ff */
[----:B------:R-:W-:Y:S06]  /*3b60*/  BRA `(.L_x_2729) ;  /* 0x0000000000147947 */ /* 0x000fec0003800000 */
.L_x_2749:
[----:B------:R-:W2:Y:S02]  /*3b70*/  LDG.E.64 R4, desc[UR36][R4.64] ;  /* 0x0000002404047981 */ /* 0x000ea4000c1e1b00 */
[----:B--2---:R0:W2:Y:S02]  /*3b80*/  I2F.U64 R25, R4 ;  /* 0x0000000400197312 */ /* 0x0040a40000301000 */
[----:B0-2---:R-:W-:Y:S05]  /*3b90*/  BRA `(.L_x_2729) ;  /* 0x0000000000087947 */ /* 0x005fea0003800000 */
.L_x_2748:
[----:B------:R-:W2:Y:S02]  /*3ba0*/  LDG.E R4, desc[UR36][R4.64] ;  /* 0x0000002404047981 */ /* 0x000ea4000c1e1900 */
[----:B--2---:R-:W-:-:S07]  /*3bb0*/  I2FP.F32.U32 R25, R4 ;  /* 0x0000000400197245 */ /* 0x004fce0000201000 */
.L_x_2729:
[----:B------:R-:W-:Y:S05]  /*3bc0*/  BSYNC.RECONVERGENT B6 ;  /* 0x0000000000067941 */ /* 0x000fea0003800200 */
.L_x_2723:
[----:B------:R-:W-:-:S07]  /*3bd0*/  VIADD R28, R28, 0x80 ;  /* 0x000000801c1c7836 */ /* 0x000fce0000000000 */
.L_x_2694:
[----:B------:R-:W-:Y:S05]  /*3be0*/  BSYNC.RECONVERGENT B7 ;  /* 0x0000000000077941 */ /* 0x000fea0003800200 */
.L_x_2693:
[----:B------:R-:W-:Y:S01]  /*3bf0*/  ISETP.GE.AND P0, PT, R28, R26, PT ;  /* 0x0000001a1c00720c */ /* 0x000fe20003f06270 */
[----:B------:R-:W-:Y:S01]  /*3c00*/  BSSY.RECONVERGENT B7, `(.L_x_2751) ;  /* 0x00001d8000077945 */ /* 0x000fe20003800200 */
[----:B------:R-:W-:-:S11]  /*3c10*/  CS2R R22, SRZ ;  /* 0x0000000000167805 */ /* 0x000fd6000001ff00 */
        /* <DEDUP_REMOVED lines=22> */
.L_x_2757:
[----:B------:R-:W2:Y:S02]  /*3d80*/  LDG.E.U8 R4, desc[UR36][R4.64] ;  /* 0x0000002404047981 */ /* 0x000ea4000c1e1100 */
[----:B--2---:R-:W-:Y:S01]  /*3d90*/  I2FP.F32.U32 R22, R4 ;  /* 0x0000000400167245 */ /* 0x004fe20000201000 */
[----:B------:R-:W-:Y:S06]  /*3da0*/  BRA `(.L_x_2759) ;  /* 0x0000000c00487947 */ /* 0x000fec0003800000 */
.L_x_2756:
        /* <DEDUP_REMOVED lines=9> */
.L_x_2761:
[----:B------:R-:W2:Y:S02]  /*3e40*/  LDG.E R4, desc[UR36][R4.64] ;  /* 0x0000002404047981 */ /* 0x000ea4000c1e1900 */
[----:B--2---:R-:W-:Y:S01]  /*3e50*/  I2FP.F32.S32 R22, R4 ;  /* 0x0000000400167245 */ /* 0x004fe20000201400 */
[----:B------:R-:W-:Y:S06]  /*3e60*/  BRA `(.L_x_2759) ;  /* 0x0000000c00187947 */ /* 0x000fec0003800000 */
.L_x_2760:
[----:B------:R-:W2:Y:S02]  /*3e70*/  LDG.E.U16 R4, desc[UR36][R4.64] ;  /* 0x0000002404047981 */ /* 0x000ea4000c1e1500 */
[----:B--2---:R0:W2:Y:S01]  /*3e80*/  I2F.S16 R22, R4 ;  /* 0x0000000400167306 */ /* 0x0040a20000101400 */
[----:B------:R-:W-:Y:S05]  /*3e90*/  BRA `(.L_x_2759) ;  /* 0x0000000c000c7947 */ /* 0x000fea0003800000 */
.L_x_2755:
        /* <DEDUP_REMOVED lines=8> */
.L_x_2763:
[----:B------:R-:W2:Y:S02]  /*3f20*/  LDG.E.U16 R4, desc[UR36][R4.64] ;  /* 0x0000002404047981 */ /* 0x000ea4000c1e1500 */
[----:B--2---:R-:W-:Y:S01]  /*3f30*/  HADD2.F32 R22, -RZ, R4.H0_H0 ;  /* 0x20000004ff167230 */ /* 0x004fe20000004100 */
[----:B------:R-:W-:Y:S06]  /*3f40*/  BRA `(.L_x_2759) ;  /* 0x0000000800e07947 */ /* 0x000fec0003800000 */
.L_x_2762:
        /* <DEDUP_REMOVED lines=8> */
.L_x_2765:
[----:B------:R-:W2:Y:S02]  /*3fd0*/  LDG.E.U16 R4, desc[UR36][R4.64] ;  /* 0x0000002404047981 */ /* 0x000ea4000c1e1500 */
[----:B--2---:R-:W-:Y:S01]  /*3fe0*/  HADD2.F32 R22, -RZ, R4.H0_H0 ;  /* 0x20000004ff167230 */ /* 0x004fe20000004100 */
[----:B------:R-:W-:Y:S06]  /*3ff0*/  BRA `(.L_x_2759) ;  /* 0x0000000800b47947 */ /* 0x000fec0003800000 */
.L_x_2764:
        /* <DEDUP_REMOVED lines=11> */
.L_x_2754:
        /* <DEDUP_REMOVED lines=12> */
.L_x_2768:
        /* <DEDUP_REMOVED lines=11> */
.L_x_2767:
        /* <DEDUP_REMOVED lines=25> */
.L_x_2770:
        /* <DEDUP_REMOVED lines=13> */
.L_x_2769:
[----:B------:R-:W2:Y:S02]  /*4480*/  LDG.E.U16 R4, desc[UR36][R4.64] ;  /* 0x0000002404047981 */ /* 0x000ea4000c1e1500 */
[----:B--2---:R-:W-:Y:S01]  /*4490*/  IMAD.U32 R22, R4, 0x10000, RZ ;  /* 0x0001000004167824 */ /* 0x004fe200078e00ff */
[----:B------:R-:W-:Y:S06]  /*44a0*/  BRA `(.L_x_2759) ;  /* 0x0000000400887947 */ /* 0x000fec0003800000 */
.L_x_2766:
        /* <DEDUP_REMOVED lines=11> */
.L_x_2773:
        /* <DEDUP_REMOVED lines=20> */
.L_x_2775:
[----:B------:R-:W-:Y:S05]  /*46a0*/  BSYNC.RECONVERGENT B0 ;  /* 0x0000000000007941 */ /* 0x000fea0003800200 */
.L_x_2774:
[----:B------:R-:W-:Y:S01]  /*46b0*/  IMAD.SHL.U32 R0, R0, 0x100000, RZ ;  /* 0x0010000000007824 */ /* 0x000fe200078e00ff */
[----:B------:R-:W-:-:S04]  /*46c0*/  LEA R3, R3, 0x3b800000, 0x17 ;  /* 0x3b80000003037811 */ /* 0x000fc800078eb8ff */
[----:B------:R-:W-:Y:S01]  /*46d0*/  LOP3.LUT R22, R3, R0, R7, 0xfe, !PT ;  /* 0x0000000003167212 */ /* 0x000fe200078efe07 */
[----:B------:R-:W-:Y:S06]  /*46e0*/  BRA `(.L_x_2759) ;  /* 0x0000000000f87947 */ /* 0x000fec0003800000 */
.L_x_2772:
        /* <DEDUP_REMOVED lines=20> */
.L_x_2777:
[----:B------:R-:W-:Y:S05]  /*4830*/  BSYNC.RECONVERGENT B0 ;  /* 0x0000000000007941 */ /* 0x000fea0003800200 */
.L_x_2776:
[----:B------:R-:W-:Y:S01]  /*4840*/  IMAD.SHL.U32 R0, R0, 0x200000, RZ ;  /* 0x0020000000007824 */ /* 0x000fe200078e00ff */
[----:B------:R-:W-:-:S04]  /*4850*/  LEA R3, R3, 0x37800000, 0x17 ;  /* 0x3780000003037811 */ /* 0x000fc800078eb8ff */
[----:B------:R-:W-:Y:S01]  /*4860*/  LOP3.LUT R22, R3, R0, R7, 0xfe, !PT ;  /* 0x0000000003167212 */ /* 0x000fe200078efe07 */
[----:B------:R-:W-:Y:S06]  /*4870*/  BRA `(.L_x_2759) ;  /* 0x0000000000947947 */ /* 0x000fec0003800000 */
.L_x_2771:
        /* <DEDUP_REMOVED lines=14> */
.L_x_2758:
        /* <DEDUP_REMOVED lines=16> */
.L_x_2780:
[----:B------:R-:W-:Y:S01]  /*4a60*/  IMAD.MOV.U32 R22, RZ, RZ, RZ ;  /* 0x000000ffff167224 */ /* 0x000fe200078e00ff */
[----:B------:R-:W-:Y:S06]  /*4a70*/  BRA `(.L_x_2759) ;  /* 0x0000000000147947 */ /* 0x000fec0003800000 */
.L_x_2779:
[----:B------:R-:W2:Y:S02]  /*4a80*/  LDG.E.64 R22, desc[UR36][R4.64] ;  /* 0x0000002404167981 */ /* 0x000ea4000c1e1b00 */
[----:B--2---:R0:W2:Y:S02]  /*4a90*/  I2F.U64 R22, R22 ;  /* 0x0000001600167312 */ /* 0x0040a40000301000 */
[----:B0-2---:R-:W-:Y:S05]  /*4aa0*/  BRA `(.L_x_2759) ;  /* 0x0000000000087947 */ /* 0x005fea0003800000 */
.L_x_2778:
[----:B------:R-:W2:Y:S02]  /*4ab0*/  LDG.E R4, desc[UR36][R4.64] ;  /* 0x0000002404047981 */ /* 0x000ea4000c1e1900 */
[----:B--2---:R-:W-:-:S07]  /*4ac0*/  I2FP.F32.U32 R22, R4 ;  /* 0x0000000400167245 */ /* 0x004fce0000201000 */
.L_x_2759:
[----:B------:R-:W-:Y:S05]  /*4ad0*/  BSYNC.RECONVERGENT B6 ;  /* 0x0000000000067941 */ /* 0x000fea0003800200 */
.L_x_2753:
[----:B0---4-:R-:W0:Y:S01]  /*4ae0*/  LDC.64 R4, c[0x0][0x3b0] ;  /* 0x0000ec00ff047b82 */ /* 0x011e220000000a00 */
[----:B------:R-:W4:Y:S01]  /*4af0*/  LDCU UR5, c[0x0][0x3c4] ;  /* 0x00007880ff0577ac */ /* 0x000f220008000800 */
[----:B------:R-:W-:Y:S01]  /*4b00*/  BSSY.RECONVERGENT B6, `(.L_x_2781) ;  /* 0x00000e6000067945 */ /* 0x000fe20003800200 */
[----:B------:R-:W-:-:S04]  /*4b10*/  UPRMT UR4, UR39, 0x9910, URZ ;  /* 0x0000991027047896 */ /* 0x000fc800080000ff */
[----:B------:R-:W-:Y:S01]  /*4b20*/  UISETP.GT.AND UP0, UPT, UR4, 0x9, UPT ;  /* 0x000000090400788c */ /* 0x000fe2000bf04270 */
[----:B----4-:R-:W-:-:S05]  /*4b30*/  IMAD R19, R19, UR5, RZ ;  /* 0x0000000513137c24 */ /* 0x010fca000f8e02ff */
        /* <DEDUP_REMOVED lines=11> */
[----:B------:R-:W4:Y:S02]  /*4bf0*/  LDG.E.S8 R4, desc[UR36][R4.64] ;  /* 0x0000002404047981 */ /* 0x000f24000c1e1300 */
[----:B----4-:R0:W4:Y:S01]  /*4c00*/  I2F.S16 R23, R4 ;  /* 0x0000000400177306 */ /* 0x0101220000101400 */
[----:B------:R-:W-:Y:S05]  /*4c10*/  BRA `(.L_x_2787) ;  /* 0x0000000c00507947 */ /* 0x000fea0003800000 */
.L_x_2785:
[----:B------:R-:W4:Y:S02]  /*4c20*/  LDG.E.U8 R4, desc[UR36][R4.64] ;  /* 0x0000002404047981 */ /* 0x000f24000c1e1100 */
[----:B----4-:R-:W-:Y:S01]  /*4c30*/  I2FP.F32.U32 R23, R4 ;  /* 0x0000000400177245 */ /* 0x010fe20000201000 */
[----:B------:R-:W-:Y:S06]  /*4c40*/  BRA `(.L_x_2787) ;  /* 0x0000000c00447947 */ /* 0x000fec0003800000 */
.L_x_2784:
[----:B------:R-:W-:-:S09]  /*4c50*/  UISETP.NE.AND UP0, UPT, UR4, 0x2, UPT ;  /* 0x000000020400788c */ /* 0x000fd2000bf05270 */
[----:B------:R-:W-:Y:S05]  /*4c60*/  BRA.U !UP0, `(.L_x_2788) ;  /* 0x0000000108287547 */ /* 0x000fea000b800000 */
[----:B------:R-:W-:-:S09]  /*4c70*/  UISETP.NE.AND UP0, UPT, UR4, 0x3, UPT ;  /* 0x000000030400788c */ /* 0x000fd2000bf05270 */
[----:B------:R-:W-:Y:S05]  /*4c80*/  BRA.U !UP0, `(.L_x_2789) ;  /* 0x0000000108147547 */ /* 0x000fea000b800000 */
[----:B------:R-:W-:-:S09]  /*4c90*/  UISETP.NE.AND UP0, UPT, UR4, 0x4, UPT ;  /* 0x000000040400788c */ /* 0x000fd2000bf05270 */
[----:B------:R-:W-:Y:S05]  /*4ca0*/  BRA.U UP0, `(.L_x_2786) ;  /* 0x0000000900d07547 */ /* 0x000fea000b800000 */
[----:B------:R-:W4:Y:S02]  /*4cb0*/  LDG.E.64 R4, desc[UR36][R4.64] ;  /* 0x0000002404047981 */ /* 0x000f24000c1e1b00 */
[----:B----4-:R0:W4:Y:S02]  /*4cc0*/  I2F.S64 R23, R4 ;  /* 0x0000000400177312 */ /* 0x0101240000301400 */
[----:B0---4-:R-:W-:Y:S05]  /*4cd0*/  BRA `(.L_x_2787) ;  /* 0x0000000c00207947 */ /* 0x011fea0003800000 */
.L_x_2789:
[----:B------:R-:W4:Y:S02]  /*4ce0*/  LDG.E R4, desc[UR36][R4.64] ;  /* 0x0000002404047981 */ /* 0x000f24000c1e1900 */
[----:B----4-:R-:W-:Y:S01]  /*4cf0*/  I2FP.F32.S32 R23, R4 ;  /* 0x0000000400177245 */ /* 0x010fe20000201400 */
[----:B------:R-:W-:Y:S06]  /*4d00*/  BRA `(.L_x_2787) ;  /* 0x0000000c00147947 */ /* 0x000fec0003800000 */
.L_x_2788:
[----:B------:R-:W4:Y:S02]  /*4d10*/  LDG.E.U16 R4, desc[UR36][R4.64] ;  /* 0x0000002404047981 */ /* 0x000f24000c1e1500 */
[----:B----4-:R0:W4:Y:S01]  /*4d20*/  I2F.S16 R23, R4 ;  /* 0x0000000400177306 */ /* 0x0101220000101400 */
[----:B------:R-:W-:Y:S05]  /*4d30*/  BRA `(.L_x_2787) ;  /* 0x0000000c00087947 */ /* 0x000fea0003800000 */
.L_x_2783:
        /* <DEDUP_REMOVED lines=8> */
.L_x_2791:
[----:B------:R-:W4:Y:S02]  /*4dc0*/  LDG.E.U16 R4, desc[UR36][R4.64] ;  /* 0x0000002404047981 */ /* 0x000f24000c1e1500 */
[----:B----4-:R-:W-:Y:S01]  /*4dd0*/  HADD2.F32 R23, -RZ, R4.H0_H0 ;  /* 0x20000004ff177230 */ /* 0x010fe20000004100 */
[----:B------:R-:W-:Y:S06]  /*4de0*/  BRA `(.L_x_2787) ;  /* 0x0000000800dc7947 */ /* 0x000fec0003800000 */
.L_x_2790:
        /* <DEDUP_REMOVED lines=8> */
.L_x_2793:
[----:B------:R-:W4:Y:S02]  /*4e70*/  LDG.E.U16 R4, desc[UR36][R4.64] ;  /* 0x0000002404047981 */ /* 0x000f24000c1e1500 */
[----:B----4-:R-:W-:Y:S01]  /*4e80*/  HADD2.F32 R23, -RZ, R4.H0_H0 ;  /* 0x20000004ff177230 */ /* 0x010fe20000004100 */
[----:B------:R-:W-:Y:S06]  /*4e90*/  BRA `(.L_x_2787) ;  /* 0x0000000800b07947 */ /* 0x000fec0003800000 */
.L_x_2792:
[----:B------:R-:W4:Y:S01]  /*4ea0*/  LDG.E.64 R4, desc[UR36][R4.64] ;  /* 0x0000002404047981 */ /* 0x000f22000c1e1b00 */
[----:B------:R-:W-:Y:S01]  /*4eb0*/  UMOV UR4, 0xf0000000 ;  /* 0xf000000000047882 */ /* 0x000fe20000000000 */
[----:B------:R-:W-:Y:S02]  /*4ec0*/  UMOV UR5, 0x380fffff ;  /* 0x380fffff00057882 */ /* 0x000fe40000000000 */
[----:B----4-:R-:W0:-:S15]  /*4ed0*/  DSETP.GEU.AND P0, PT, |R4|, UR4, PT ;  /* 0x0000000404007e2a */ /* 0x010e1e000bf0e200 */
[----:B------:R-:W-:-:S15]  /*4ee0*/  NOP ;  /* 0x0000000000007918 */ /* 0x000fde0000000000 */
[----:B------:R-:W-:-:S15]  /*4ef0*/  NOP ;  /* 0x0000000000007918 */ /* 0x000fde0000000000 */
[----:B------:R-:W-:-:S15]  /*4f00*/  NOP ;  /* 0x0000000000007918 */ /* 0x000fde0000000000 */
[----:B------:R-:W-:-:S04]  /*4f10*/  NOP ;  /* 0x0000000000007918 */ /* 0x000fc80000000000 */
[----:B------:R-:W0:Y:S02]  /*4f20*/  F2F.F32.F64 R23, R4 ;  /* 0x0000000400177310 */ /* 0x000e240000301000 */
[----:B0-----:R-:W-:Y:S01]  /*4f30*/  @!P0 FMUL R23, R23, 1.175494350822287508e-38 ;  /* 0x0080000017178820 */ /* 0x001fe20000400000 */
[----:B------:R-:W-:Y:S06]  /*4f40*/  BRA `(.L_x_2787) ;  /* 0x0000000800847947 */ /* 0x000fec0003800000 */
.L_x_2782:
        /* <DEDUP_REMOVED lines=8> */
[----:B------:R-:W4:Y:S02]  /*4fd0*/  LDG.E.U8 R4, desc[UR36][R4.64] ;  /* 0x0000002404047981 */ /* 0x000f24000c1e1100 */
[----:B----4-:R-:W-:-:S04]  /*4fe0*/  ISETP.NE.AND P0, PT, R4, RZ, PT ;  /* 0x000000ff0400720c */ /* 0x010fc80003f05270 */
[----:B------:R-:W-:Y:S01]  /*4ff0*/  FSEL R23, RZ, 1, !P0 ;  /* 0x3f800000ff177808 */ /* 0x000fe20004000000 */
[----:B------:R-:W-:Y:S08]  /*5000*/  BRA `(.L_x_2787) ;  /* 0x0000000800547947 */ /* 0x000ff00003800000 */
.L_x_2796:
        /* <DEDUP_REMOVED lines=11> */
.L_x_2795:
[----:B------:R-:W-:-:S09]  /*50c0*/  UISETP.NE.AND UP0, UPT, UR4, 0xf, UPT ;  /* 0x0000000f0400788c */ /* 0x000fd2000bf05270 */
[----:B------:R-:W-:Y:S05]  /*50d0*/  BRA.U !UP0, `(.L_x_2797) ;  /* 0x00000001088c7547 */ /* 0x000fea000b800000 */
[----:B------:R-:W-:-:S09]  /*50e0*/  UISETP.NE.AND UP0, UPT, UR4, 0x17, UPT ;  /* 0x000000170400788c */ /* 0x000fd2000bf05270 */
[----:B------:R-:W-:Y:S05]  /*50f0*/  BRA.U !UP0, `(.L_x_2798) ;  /* 0x0000000108547547 */ /* 0x000fea000b800000 */
[----:B------:R-:W-:-:S09]  /*5100*/  UISETP.NE.AND UP0, UPT, UR4, 0x18, UPT ;  /* 0x000000180400788c */ /* 0x000fd2000bf05270 */
[----:B------:R-:W-:Y:S05]  /*5110*/  BRA.U UP0, `(.L_x_2786) ;  /* 0x0000000500b47547 */ /* 0x000fea000b800000 */
[----:B------:R-:W4:Y:S01]  /*5120*/  LDG.E.U8 R23, desc[UR36][R4.64] ;  /* 0x0000002404177981 */ /* 0x000f22000c1e1100 */
[----:B------:R-:W-:Y:S02]  /*5130*/  IMAD.MOV.U32 R6, RZ, RZ, 0x1f ;  /* 0x0000001fff067424 */ /* 0x000fe400078e00ff */
[----:B----4-:R-:W-:-:S05]  /*5140*/  IMAD.SHL.U32 R23, R23, 0x1000000, RZ ;  /* 0x0100000017177824 */ /* 0x010fca00078e00ff */
        /* <DEDUP_REMOVED lines=16> */
.L_x_2798:
[----:B------:R-:W4:Y:S02]  /*5250*/  LDG.E.U8 R4, desc[UR36][R4.64] ;  /* 0x0000002404047981 */ /* 0x000f24000c1e1100 */
[C---:B----4-:R-:W-:Y:S02]  /*5260*/  IMAD.SHL.U32 R0, R4.reuse, 0x2000000, RZ ;  /* 0x0200000004007824 */ /* 0x050fe400078e00ff */
        /* <DEDUP_REMOVED lines=10> */
.L_x_2797:
[----:B------:R-:W4:Y:S02]  /*5310*/  LDG.E.U16 R4, desc[UR36][R4.64] ;  /* 0x0000002404047981 */ /* 0x000f24000c1e1500 */
[----:B----4-:R-:W-:Y:S01]  /*5320*/  IMAD.U32 R23, R4, 0x10000, RZ ;  /* 0x0001000004177824 */ /* 0x010fe200078e00ff */
[----:B------:R-:W-:Y:S06]  /*5330*/  BRA `(.L_x_2787) ;  /* 0x0000000400887947 */ /* 0x000fec0003800000 */
.L_x_2794:
        /* <DEDUP_REMOVED lines=8> */
[----:B------:R-:W4:Y:S02]  /*53c0*/  LDG.E.U16 R4, desc[UR36][R4.64] ;  /* 0x0000002404047981 */ /* 0x000f24000c1e1500 */
[----:B----4-:R-:W-:Y:S01]  /*53d0*/  I2FP.F32.U32 R23, R4 ;  /* 0x0000000400177245 */ /* 0x010fe20000201000 */
[----:B------:R-:W-:Y:S06]  /*53e0*/  BRA `(.L_x_2787) ;  /* 0x00000004005c7947 */ /* 0x000fec0003800000 */
.L_x_2801:
[----:B------:R-:W4:Y:S01]  /*53f0*/  LDG.E.U8 R4, desc[UR36][R4.64] ;  /* 0x0000002404047981 */ /* 0x000f22000c1e1100 */
[----:B------:R-:W-:Y:S01]  /*5400*/  IMAD.MOV.U32 R23, RZ, RZ, RZ ;  /* 0x000000ffff177224 */ /* 0x000fe200078e00ff */
[----:B----4-:R-:W-:-:S13]  /*5410*/  ISETP.NE.AND P0, PT, R4, RZ, PT ;  /* 0x000000ff0400720c */ /* 0x010fda0003f05270 */
        /* <DEDUP_REMOVED lines=17> */
.L_x_2803:
[----:B------:R-:W-:Y:S05]  /*5530*/  BSYNC.RECONVERGENT B0 ;  /* 0x0000000000007941 */ /* 0x000fea0003800200 */
.L_x_2802:
[----:B------:R-:W-:Y:S01]  /*5540*/  IMAD.SHL.U32 R0, R0, 0x100000, RZ ;  /* 0x0010000000007824 */ /* 0x000fe200078e00ff */
[----:B------:R-:W-:-:S04]  /*5550*/  LEA R3, R3, 0x3b800000, 0x17 ;  /* 0x3b80000003037811 */ /* 0x000fc800078eb8ff */
[----:B------:R-:W-:Y:S01]  /*5560*/  LOP3.LUT R23, R3, R0, R23, 0xfe, !PT ;  /* 0x0000000003177212 */ /* 0x000fe200078efe17 */
[----:B------:R-:W-:Y:S06]  /*5570*/  BRA `(.L_x_2787) ;  /* 0x0000000000f87947 */ /* 0x000fec0003800000 */
.L_x_2800:
        /* <DEDUP_REMOVED lines=20> */
.L_x_2805:
[----:B------:R-:W-:Y:S05]  /*56c0*/  BSYNC.RECONVERGENT B0 ;  /* 0x0000000000007941 */ /* 0x000fea0003800200 */
.L_x_2804:
[----:B------:R-:W-:Y:S01]  /*56d0*/  IMAD.SHL.U32 R0, R0, 0x200000, RZ ;  /* 0x0020000000007824 */ /* 0x000fe200078e00ff */
[----:B------:R-:W-:-:S04]  /*56e0*/  LEA R3, R3, 0x37800000, 0x17 ;  /* 0x3780000003037811 */ /* 0x000fc800078eb8ff */
[----:B------:R-:W-:Y:S01]  /*56f0*/  LOP3.LUT R23, R3, R0, R23, 0xfe, !PT ;  /* 0x0000000003177212 */ /* 0x000fe200078efe17 */
[----:B------:R-:W-:Y:S06]  /*5700*/  BRA `(.L_x_2787) ;  /* 0x0000000000947947 */ /* 0x000fec0003800000 */
.L_x_2799:
[----:B------:R-:W-:-:S09]  /*5710*/  UISETP.NE.AND UP0, UPT, UR4, 0x1c, UPT ;  /* 0x0000001c0400788c */ /* 0x000fd2000bf05270 */
[----:B------:R-:W-:Y:S05]  /*5720*/  BRA.U !UP0, `(.L_x_2806) ;  /* 0x0000000108847547 */ /* 0x000fea000b800000 */
[----:B------:R-:W-:-:S09]  /*5730*/  UISETP.NE.AND UP0, UPT, UR4, 0x1d, UPT ;  /* 0x0000001d0400788c */ /* 0x000fd2000bf05270 */
[----:B------:R-:W-:Y:S05]  /*5740*/  BRA.U !UP0, `(.L_x_2807) ;  /* 0x0000000108707547 */ /* 0x000fea000b800000 */
[----:B------:R-:W-:-:S09]  /*5750*/  UISETP.NE.AND UP0, UPT, UR4, 0x2c, UPT ;  /* 0x0000002c0400788c */ /* 0x000fd2000bf05270 */
[----:B------:R-:W-:Y:S05]  /*5760*/  BRA.U UP0, `(.L_x_2786) ;  /* 0x0000000100207547 */ /* 0x000fea000b800000 */
[----:B------:R-:W4:Y:S01]  /*5770*/  LDG.E.U8 R4, desc[UR36][R4.64] ;  /* 0x0000002404047981 */ /* 0x000f22000c1e1100 */
[----:B------:R-:W-:Y:S01]  /*5780*/  IMAD.MOV.U32 R23, RZ, RZ, 0x400000 ;  /* 0x00400000ff177424 */ /* 0x000fe200078e00ff */
[----:B----4-:R-:W-:-:S13]  /*5790*/  ISETP.NE.AND P0, PT, R4, RZ, PT ;  /* 0x000000ff0400720c */ /* 0x010fda0003f05270 */
[----:B------:R-:W-:Y:S05]  /*57a0*/  @!P0 BRA `(.L_x_2787) ;  /* 0x00000000006c8947 */ /* 0x000fea0003800000 */
[----:B------:R-:W-:-:S13]  /*57b0*/  ISETP.NE.AND P0, PT, R4, 0xff, PT ;  /* 0x000000ff0400780c */ /* 0x000fda0003f05270 */
[----:B------:R-:W-:Y:S02]  /*57c0*/  @!P0 IMAD.MOV.U32 R23, RZ, RZ, 0x7f800001 ;  /* 0x7f800001ff178424 */ /* 0x000fe400078e00ff */
[----:B------:R-:W-:Y:S01]  /*57d0*/  @P0 IMAD.SHL.U32 R23, R4, 0x800000, RZ ;  /* 0x0080000004170824 */ /* 0x000fe200078e00ff */
[----:B------:R-:W-:Y:S06]  /*57e0*/  BRA `(.L_x_2787) ;  /* 0x00000000005c7947 */ /* 0x000fec0003800000 */
.L_x_2786:
[----:B------:R-:W-:Y:S01]  /*57f0*/  MOV R14, 0x0 ;  /* 0x00000000000e7802 */ /* 0x000fe20000000f00 */
[----:B------:R-:W0:Y:S01]  /*5800*/  LDCU.64 UR4, c[0x4][0x128] ;  /* 0x01002500ff0477ac */ /* 0x000e220008000a00 */
[----:B------:R-:W-:Y:S02]  /*5810*/  IMAD.MOV.U32 R8, RZ, RZ, 0x4e ;  /* 0x0000004eff087424 */ /* 0x000fe400078e00ff */
[----:B------:R-:W-:Y:S01]  /*5820*/  IMAD.MOV.U32 R12, RZ, RZ, 0x1 ;  /* 0x00000001ff0c7424 */ /* 0x000fe200078e00ff */
[----:B------:R-:W4:Y:S01]  /*5830*/  LDCU.64 UR6, c[0x4][0x130] ;  /* 0x01002600ff0677ac */ /* 0x000f220008000a00 */
[----:B------:R-:W1:Y:S01]  /*5840*/  LDC.64 R14, c[0x4][R14] ;  /* 0x010000000e0e7b82 */ /* 0x000e620000000a00 */
[----:B------:R-:W-:Y:S01]  /*5850*/  IMAD.MOV.U32 R13, RZ, RZ, RZ ;  /* 0x000000ffff0d7224 */ /* 0x000fe200078e00ff */
[----:B------:R-:W2:Y:S01]  /*5860*/  LDCU.64 UR8, c[0x4][0x18] ;  /* 0x01000300ff0877ac */ /* 0x000ea20008000a00 */
[----:B0-----:R-:W-:Y:S02]  /*5870*/  IMAD.U32 R4, RZ, RZ, UR4 ;  /* 0x00000004ff047e24 */ /* 0x001fe4000f8e00ff */
[----:B------:R-:W-:-:S02]  /*5880*/  IMAD.U32 R5, RZ, RZ, UR5 ;  /* 0x00000005ff057e24 */ /* 0x000fc4000f8e00ff */
[----:B----4-:R-:W-:Y:S02]  /*5890*/  IMAD.U32 R6, RZ, RZ, UR6 ;  /* 0x00000006ff067e24 */ /* 0x010fe4000f8e00ff */
[----:B------:R-:W-:Y:S02]  /*58a0*/  IMAD.U32 R7, RZ, RZ, UR7 ;  /* 0x00000007ff077e24 */ /* 0x000fe4000f8e00ff */
[----:B--2---:R-:W-:Y:S02]  /*58b0*/  IMAD.U32 R10, RZ, RZ, UR8 ;  /* 0x00000008ff0a7e24 */ /* 0x004fe4000f8e00ff */
[----:B------:R-:W-:-:S07]  /*58c0*/  IMAD.U32 R11, RZ, RZ, UR9 ;  /* 0x00000009ff0b7e24 */ /* 0x000fce000f8e00ff */
[----:B------:R-:W-:-:S07]  /*58d0*/  LEPC R20, `(.L_x_2808) ;  /* 0x000000001014794e */ /* 0x000fce0000000000 */
[----:B-1-3-5:R-:W-:Y:S05]  /*58e0*/  CALL.ABS.NOINC R14 ;  /* 0x000000000e007343 */ /* 0x02afea0003c00000 */
.L_x_2808:
[----:B------:R-:W-:Y:S01]  /*58f0*/  IMAD.MOV.U32 R23, RZ, RZ, RZ ;  /* 0x000000ffff177224 */ /* 0x000fe200078e00ff */
[----:B------:R-:W-:Y:S06]  /*5900*/  BRA `(.L_x_2787) ;  /* 0x0000000000147947 */ /* 0x000fec0003800000 */
.L_x_2807:
[----:B------:R-:W4:Y:S02]  /*5910*/  LDG.E.64 R4, desc[UR36][R4.64] ;  /* 0x0000002404047981 */ /* 0x000f24000c1e1b00 */
[----:B----4-:R0:W4:Y:S02]  /*5920*/  I2F.U64 R23, R4 ;  /* 0x0000000400177312 */ /* 0x0101240000301000 */
[----:B0---4-:R-:W-:Y:S05]  /*5930*/  BRA `(.L_x_2787) ;  /* 0x0000000000087947 */ /* 0x011fea0003800000 */
.L_x_2806:
[----:B------:R-:W4:Y:S02]  /*5940*/  LDG.E R4, desc[UR36][R4.64] ;  /* 0x0000002404047981 */ /* 0x000f24000c1e1900 */
[----:B----4-:R-:W-:-:S07]  /*5950*/  I2FP.F32.U32 R23, R4 ;  /* 0x0000000400177245 */ /* 0x010fce0000201000 */
.L_x_2787:
[----:B------:R-:W-:Y:S05]  /*5960*/  BSYNC.RECONVERGENT B6 ;  /* 0x0000000000067941 */ /* 0x000fea0003800200 */
.L_x_2781:
[----:B------:R-:W-:-:S07]  /*5970*/  VIADD R28, R28, 0x80 ;  /* 0x000000801c1c7836 */ /* 0x000fce0000000000 */
.L_x_2752:
[----:B------:R-:W-:Y:S05]  /*5980*/  BSYNC.RECONVERGENT B7 ;  /* 0x0000000000077941 */ /* 0x000fea0003800200 */
.L_x_2751:
[----:B------:R-:W0:Y:S01]  /*5990*/  LDC.U8 R29, c[0x0][0x394] ;  /* 0x0000e500ff1d7b82 */ /* 0x000e220000000000 */
        /* <DEDUP_REMOVED lines=26> */
.L_x_2815:
[----:B------:R-:W2:Y:S02]  /*5b40*/  LDG.E.U8 R4, desc[UR36][R4.64] ;  /* 0x0000002404047981 */ /* 0x000ea4000c1e1100 */
[----:B--2---:R-:W-:Y:S01]  /*5b50*/  I2FP.F32.U32 R24, R4 ;  /* 0x0000000400187245 */ /* 0x004fe20000201000 */
[----:B------:R-:W-:Y:S06]  /*5b60*/  BRA `(.L_x_2817) ;  /* 0x0000000c00487947 */ /* 0x000fec0003800000 */
.L_x_2814:
        /* <DEDUP_REMOVED lines=9> */
.L_x_2819:
[----:B------:R-:W2:Y:S02]  /*5c00*/  LDG.E R4, desc[UR36][R4.64] ;  /* 0x0000002404047981 */ /* 0x000ea4000c1e1900 */
[----:B--2---:R-:W-:Y:S01]  /*5c10*/  I2FP.F32.S32 R24, R4 ;  /* 0x0000000400187245 */ /* 0x004fe20000201400 */
[----:B------:R-:W-:Y:S06]  /*5c20*/  BRA `(.L_x_2817) ;  /* 0x0000000c00187947 */ /* 0x000fec0003800000 */
.L_x_2818:
[----:B------:R-:W2:Y:S02]  /*5c30*/  LDG.E.U16 R4, desc[UR36][R4.64] ;  /* 0x0000002404047981 */ /* 0x000ea4000c1e1500 */
[----:B--2---:R0:W2:Y:S01]  /*5c40*/  I2F.S16 R24, R4 ;  /* 0x0000000400187306 */ /* 0x0040a20000101400 */
[----:B------:R-:W-:Y:S05]  /*5c50*/  BRA `(.L_x_2817) ;  /* 0x0000000c000c7947 */ /* 0x000fea0003800000 */
.L_x_2813:
        /* <DEDUP_REMOVED lines=8> */
.L_x_2821:
[----:B------:R-:W2:Y:S02]  /*5ce0*/  LDG.E.U16 R4, desc[UR36][R4.64] ;  /* 0x0000002404047981 */ /* 0x000ea4000c1e1500 */
[----:B--2---:R-:W-:Y:S01]  /*5cf0*/  HADD2.F32 R24, -RZ, R4.H0_H0 ;  /* 0x20000004ff187230 */ /* 0x004fe20000004100 */
[----:B------:R-:W-:Y:S06]  /*5d00*/  BRA `(.L_x_2817) ;  /* 0x0000000800e07947 */ /* 0x000fec0003800000 */
.L_x_2820:
        /* <DEDUP_REMOVED lines=8> */
.L_x_2823:
[----:B------:R-:W2:Y:S02]  /*5d90*/  LDG.E.U16 R4, desc[UR36][R4.64] ;  /* 0x0000002404047981 */ /* 0x000ea4000c1e1500 */
[----:B--2---:R-:W-:Y:S01]  /*5da0*/  HADD2.F32 R24, -RZ, R4.H0_H0 ;  /* 0x20000004ff187230 */ /* 0x004fe20000004100 */
[----:B------:R-:W-:Y:S06]  /*5db0*/  BRA `(.L_x_2817) ;  /* 0x0000000800b47947 */ /* 0x000fec0003800000 */
.L_x_2822:
        /* <DEDUP_REMOVED lines=11> */
.L_x_2812:
        /* <DEDUP_REMOVED lines=12> */
.L_x_2826:
        /* <DEDUP_REMOVED lines=11> */
.L_x_2825:
        /* <DEDUP_REMOVED lines=25> */
.L_x_2828:
        /* <DEDUP_REMOVED lines=13> */
.L_x_2827:
[----:B------:R-:W2:Y:S02]  /*6240*/  LDG.E.U16 R4, desc[UR36][R4.64] ;  /* 0x0000002404047981 */ /* 0x000ea4000c1e1500 */
[----:B--2---:R-:W-:Y:S01]  /*6250*/  IMAD.U32 R24, R4, 0x10000, RZ ;  /* 0x0001000004187824 */ /* 0x004fe200078e00ff */
[----:B------:R-:W-:Y:S06]  /*6260*/  BRA `(.L_x_2817) ;  /* 0x0000000400887947 */ /* 0x000fec0003800000 */
.L_x_2824:
        /* <DEDUP_REMOVED lines=11> */
.L_x_2831:
        /* <DEDUP_REMOVED lines=20> */
.L_x_2833:
[----:B------:R-:W-:Y:S05]  /*6460*/  BSYNC.RECONVERGENT B0 ;  /* 0x0000000000007941 */ /* 0x000fea0003800200 */
.L_x_2832:
[----:B------:R-:W-:Y:S01]  /*6470*/  IMAD.SHL.U32 R0, R0, 0x100000, RZ ;  /* 0x0010000000007824 */ /* 0x000fe200078e00ff */
[----:B------:R-:W-:-:S04]  /*6480*/  LEA R3, R3, 0x3b800000, 0x17 ;  /* 0x3b80000003037811 */ /* 0x000fc800078eb8ff */
[----:B------:R-:W-:Y:S01]  /*6490*/  LOP3.LUT R24, R3, R0, R7, 0xfe, !PT ;  /* 0x0000000003187212 */ /* 0x000fe200078efe07 */
[----:B------:R-:W-:Y:S06]  /*64a0*/  BRA `(.L_x_2817) ;  /* 0x0000000000f87947 */ /* 0x000fec0003800000 */
.L_x_2830:
        /* <DEDUP_REMOVED lines=20> */
.L_x_2835:
[----:B------:R-:W-:Y:S05]  /*65f0*/  BSYNC.RECONVERGENT B0 ;  /* 0x0000000000007941 */ /* 0x000fea0003800200 */
.L_x_2834:
[----:B------:R-:W-:Y:S01]  /*6600*/  IMAD.SHL.U32 R0, R0, 0x200000, RZ ;  /* 0x0020000000007824 */ /* 0x000fe200078e00ff */
[----:B------:R-:W-:-:S04]  /*6610*/  LEA R3, R3, 0x37800000, 0x17 ;  /* 0x3780000003037811 */ /* 0x000fc800078eb8ff */
[----:B------:R-:W-:Y:S01]  /*6620*/  LOP3.LUT R24, R3, R0, R7, 0xfe, !PT ;  /* 0x0000000003187212 */ /* 0x000fe200078efe07 */
[----:B------:R-:W-:Y:S06]  /*6630*/  BRA `(.L_x_2817) ;  /* 0x0000000000947947 */ /* 0x000fec0003800000 */
.L_x_2829:
        /* <DEDUP_REMOVED lines=14> */
.L_x_2816:
        /* <DEDUP_REMOVED lines=16> */
.L_x_2838:
[----:B------:R-:W-:Y:S01]  /*6820*/  IMAD.MOV.U32 R24, RZ, RZ, RZ ;  /* 0x000000ffff187224 */ /* 0x000fe200078e00ff */
[----:B------:R-:W-:Y:S06]  /*6830*/  BRA `(.L_x_2817) ;  /* 0x0000000000147947 */ /* 0x000fec0003800000 */
.L_x_2837:
[----:B------:R-:W2:Y:S02]  /*6840*/  LDG.E.64 R4, desc[UR36][R4.64] ;  /* 0x0000002404047981 */ /* 0x000ea4000c1e1b00 */
[----:B--2---:R0:W2:Y:S02]  /*6850*/  I2F.U64 R24, R4 ;  /* 0x0000000400187312 */ /* 0x0040a40000301000 */
[----:B0-2---:R-:W-:Y:S05]  /*6860*/  BRA `(.L_x_2817) ;  /* 0x0000000000087947 */ /* 0x005fea0003800000 */
.L_x_2836:
[----:B------:R-:W2:Y:S02]  /*6870*/  LDG.E R4, desc[UR36][R4.64] ;  /* 0x0000002404047981 */ /* 0x000ea4000c1e1900 */
[----:B--2---:R-:W-:-:S07]  /*6880*/  I2FP.F32.U32 R24, R4 ;  /* 0x0000000400187245 */ /* 0x004fce0000201000 */
.L_x_2817:
[----:B------:R-:W-:Y:S05]  /*6890*/  BSYNC.RECONVERGENT B6 ;  /* 0x0000000000067941 */ /* 0x000fea0003800200 */
.L_x_2811:
[----:B------:R-:W1:Y:S01]  /*68a0*/  LDCU.U8 UR6, c[0x0][0x3bd] ;  /* 0x000077a0ff0677ac */ /* 0x000e620008000000 */
[----:B0---4-:R-:W0:Y:S01]  /*68b0*/  LDC.64 R4, c[0x0][0x3b0] ;  /* 0x0000ec00ff047b82 */ /* 0x011e220000000a00 */
[----:B------:R-:W4:Y:S01]  /*68c0*/  LDCU UR5, c[0x0][0x3c4] ;  /* 0x00007880ff0577ac */ /* 0x000f220008000800 */
[----:B-1----:R-:W-:-:S04]  /*68d0*/  UPRMT UR4, UR6, 0x9910, URZ ;  /* 0x0000991006047896 */ /* 0x002fc800080000ff */
        /* <DEDUP_REMOVED lines=14> */
[----:B----4-:R0:W1:Y:S01]  /*69c0*/  I2F.S16 R19, R4 ;  /* 0x0000000400137306 */ /* 0x0100620000101400 */
[----:B------:R-:W-:Y:S05]  /*69d0*/  BRA `(.L_x_2810) ;  /* 0x0000000c00447947 */ /* 0x000fea0003800000 */
.L_x_2842:
[----:B------:R-:W4:Y:S02]  /*69e0*/  LDG.E.U8 R4, desc[UR36][R4.64] ;  /* 0x0000002404047981 */ /* 0x000f24000c1e1100 */
[----:B----4-:R-:W-:Y:S01]  /*69f0*/  I2FP.F32.U32 R19, R4 ;  /* 0x0000000400137245 */ /* 0x010fe20000201000 */
[----:B------:R-:W-:Y:S06]  /*6a00*/  BRA `(.L_x_2810) ;  /* 0x0000000c00387947 */ /* 0x000fec0003800000 */
.L_x_2841:
[----:B------:R-:W-:-:S09]  /*6a10*/  UISETP.NE.AND UP0, UPT, UR4, 0x2, UPT ;  /* 0x000000020400788c */ /* 0x000fd2000bf05270 */
[----:B------:R-:W-:Y:S05]  /*6a20*/  BRA.U !UP0, `(.L_x_2844) ;  /* 0x0000000108287547 */ /* 0x000fea000b800000 */
[----:B------:R-:W-:-:S09]  /*6a30*/  UISETP.NE.AND UP0, UPT, UR4, 0x3, UPT ;  /* 0x000000030400788c */ /* 0x000fd2000bf05270 */
[----:B------:R-:W-:Y:S05]  /*6a40*/  BRA.U !UP0, `(.L_x_2845) ;  /* 0x0000000108147547 */ /* 0x000fea000b800000 */
[----:B------:R-:W-:-:S09]  /*6a50*/  UISETP.NE.AND UP0, UPT, UR4, 0x4, UPT ;  /* 0x000000040400788c */ /* 0x000fd2000bf05270 */
[----:B------:R-:W-:Y:S05]  /*6a60*/  BRA.U UP0, `(.L_x_2843) ;  /* 0x0000000900c87547 */ /* 0x000fea000b800000 */
[----:B------:R-:W4:Y:S02]  /*6a70*/  LDG.E.64 R4, desc[UR36][R4.64] ;  /* 0x0000002404047981 */ /* 0x000f24000c1e1b00 */
[----:B----4-:R0:W1:Y:S02]  /*6a80*/  I2F.S64 R19, R4 ;  /* 0x0000000400137312 */ /* 0x0100640000301400 */
[----:B01----:R-:W-:Y:S05]  /*6a90*/  BRA `(.L_x_2810) ;  /* 0x0000000c00147947 */ /* 0x003fea0003800000 */
.L_x_2845:
[----:B------:R-:W4:Y:S02]  /*6aa0*/  LDG.E R4, desc[UR36][R4.64] ;  /* 0x0000002404047981 */ /* 0x000f24000c1e1900 */
[----:B----4-:R-:W-:Y:S01]  /*6ab0*/  I2FP.F32.S32 R19, R4 ;  /* 0x0000000400137245 */ /* 0x010fe20000201400 */
[----:B------:R-:W-:Y:S06]  /*6ac0*/  BRA `(.L_x_2810) ;  /* 0x0000000c00087947 */ /* 0x000fec0003800000 */
.L_x_2844:
[----:B------:R-:W4:Y:S02]  /*6ad0*/  LDG.E.U16 R4, desc[UR36][R4.64] ;  /* 0x0000002404047981 */ /* 0x000f24000c1e1500 */
[----:B----4-:R0:W1:Y:S01]  /*6ae0*/  I2F.S16 R19, R4 ;  /* 0x0000000400137306 */ /* 0x0100620000101400 */
[----:B------:R-:W-:Y:S05]  /*6af0*/  BRA `(.L_x_2810) ;  /* 0x0000000800fc7947 */ /* 0x000fea0003800000 */
.L_x_2840:
        /* <DEDUP_REMOVED lines=8> */
.L_x_2847:
[----:B------:R-:W4:Y:S02]  /*6b80*/  LDG.E.U16 R4, desc[UR36][R4.64] ;  /* 0x0000002404047981 */ /* 0x000f24000c1e1500 */
[----:B----4-:R-:W-:Y:S01]  /*6b90*/  HADD2.F32 R19, -RZ, R4.H0_H0 ;  /* 0x20000004ff137230 */ /* 0x010fe20000004100 */
[----:B------:R-:W-:Y:S06]  /*6ba0*/  BRA `(.L_x_2810) ;  /* 0x0000000800d07947 */ /* 0x000fec0003800000 */
.L_x_2846:
        /* <DEDUP_REMOVED lines=8> */
.L_x_2849:
[----:B------:R-:W4:Y:S02]  /*6c30*/  LDG.E.U16 R4, desc[UR36][R4.64] ;  /* 0x0000002404047981 */ /* 0x000f24000c1e1500 */
[----:B----4-:R-:W-:Y:S01]  /*6c40*/  HADD2.F32 R19, -RZ, R4.H0_H0 ;  /* 0x20000004ff137230 */ /* 0x010fe20000004100 */
[----:B------:R-:W-:Y:S06]  /*6c50*/  BRA `(.L_x_2810) ;  /* 0x0000000800a47947 */ /* 0x000fec0003800000 */
.L_x_2848:
        /* <DEDUP_REMOVED lines=11> */
.L_x_2839:
        /* <DEDUP_REMOVED lines=12> */
.L_x_2852:
        /* <DEDUP_REMOVED lines=11> */
.L_x_2851:
        /* <DEDUP_REMOVED lines=25> */
.L_x_2854:
        /* <DEDUP_REMOVED lines=12> */
.L_x_2853:
[----:B------:R-:W4:Y:S02]  /*70d0*/  LDG.E.U16 R4, desc[UR36][R4.64] ;  /* 0x0000002404047981 */ /* 0x000f24000c1e1500 */
[----:B----4-:R-:W-:Y:S01]  /*70e0*/  IMAD.U32 R19, R4, 0x10000, RZ ;  /* 0x0001000004137824 */ /* 0x010fe200078e00ff */
[----:B------:R-:W-:Y:S06]  /*70f0*/  BRA `(.L_x_2810) ;  /* 0x00000004007c7947 */ /* 0x000fec0003800000 */
.L_x_2850:
        /* <DEDUP_REMOVED lines=11> */
.L_x_2857:
[----:B------:R-:W4:Y:S02]  /*71b0*/  LDG.E.U8 R4, desc[UR36][R4.64] ;  /* 0x0000002404047981 */ /* 0x000f24000c1e1100 */
        /* <DEDUP_REMOVED lines=18> */
.L_x_2859:
[----:B------:R-:W-:Y:S05]  /*72e0*/  BSYNC.RECONVERGENT B0 ;  /* 0x0000000000007941 */ /* 0x000fea0003800200 */
.L_x_2858:
[----:B------:R-:W-:Y:S01]  /*72f0*/  IMAD.SHL.U32 R0, R0, 0x100000, RZ ;  /* 0x0010000000007824 */ /* 0x000fe200078e00ff */
[----:B------:R-:W-:-:S04]  /*7300*/  LEA R3, R3, 0x3b800000, 0x17 ;  /* 0x3b80000003037811 */ /* 0x000fc800078eb8ff */
[----:B------:R-:W-:Y:S01]  /*7310*/  LOP3.LUT R19, R3, R0, R19, 0xfe, !PT ;  /* 0x0000000003137212 */ /* 0x000fe200078efe13 */
[----:B------:R-:W-:Y:S06]  /*7320*/  BRA `(.L_x_2810) ;  /* 0x0000000000f07947 */ /* 0x000fec0003800000 */
.L_x_2856:
        /* <DEDUP_REMOVED lines=19> */
.L_x_2861:
[----:B------:R-:W-:Y:S05]  /*7460*/  BSYNC.RECONVERGENT B0 ;  /* 0x0000000000007941 */ /* 0x000fea0003800200 */
.L_x_2860:
[----:B------:R-:W-:Y:S01]  /*7470*/  IMAD.SHL.U32 R0, R0, 0x200000, RZ ;  /* 0x0020000000007824 */ /* 0x000fe200078e00ff */
[----:B------:R-:W-:-:S04]  /*7480*/  LEA R3, R3, 0x37800000, 0x17 ;  /* 0x3780000003037811 */ /* 0x000fc800078eb8ff */
[----:B------:R-:W-:Y:S01]  /*7490*/  LOP3.LUT R19, R3, R0, R19, 0xfe, !PT ;  /* 0x0000000003137212 */ /* 0x000fe200078efe13 */
[----:B------:R-:W-:Y:S06]  /*74a0*/  BRA `(.L_x_2810) ;  /* 0x0000000000907947 */ /* 0x000fec0003800000 */
.L_x_2855:
        /* <DEDUP_REMOVED lines=14> */
.L_x_2843:
[----:B------:R-:W-:Y:S01]  /*7590*/  MOV R14, 0x0 ;  /* 0x00000000000e7802 */ /* 0x000fe20000000f00 */
[----:B------:R-:W0:Y:S01]  /*75a0*/  LDCU.64 UR4, c[0x4][0x128] ;  /* 0x01002500ff0477ac */ /* 0x000e220008000a00 */
[----:B------:R-:W-:Y:S02]  /*75b0*/  IMAD.MOV.U32 R8, RZ, RZ, 0x4e ;  /* 0x0000004eff087424 */ /* 0x000fe400078e00ff */
[----:B------:R-:W-:Y:S01]  /*75c0*/  IMAD.MOV.U32 R12, RZ, RZ, 0x1 ;  /* 0x00000001ff0c7424 */ /* 0x000fe200078e00ff */
[----:B------:R-:W1:Y:S01]  /*75d0*/  LDCU.64 UR6, c[0x4][0x130] ;  /* 0x01002600ff0677ac */ /* 0x000e620008000a00 */
[----:B------:R-:W4:Y:S01]  /*75e0*/  LDC.64 R14, c[0x4][R14] ;  /* 0x010000000e0e7b82 */ /* 0x000f220000000a00 */
[----:B------:R-:W-:Y:S01]  /*75f0*/  IMAD.MOV.U32 R13, RZ, RZ, RZ ;  /* 0x000000ffff0d7224 */ /* 0x000fe200078e00ff */
[----:B------:R-:W2:Y:S01]  /*7600*/  LDCU.64 UR8, c[0x4][0x18] ;  /* 0x01000300ff0877ac */ /* 0x000ea20008000a00 */
[----:B0-----:R-:W-:Y:S02]  /*7610*/  IMAD.U32 R4, RZ, RZ, UR4 ;  /* 0x00000004ff047e24 */ /* 0x001fe4000f8e00ff */
[----:B------:R-:W-:-:S02]  /*7620*/  IMAD.U32 R5, RZ, RZ, UR5 ;  /* 0x00000005ff057e24 */ /* 0x000fc4000f8e00ff */
[----:B-1----:R-:W-:Y:S02]  /*7630*/  IMAD.U32 R6, RZ, RZ, UR6 ;  /* 0x00000006ff067e24 */ /* 0x002fe4000f8e00ff */
[----:B------:R-:W-:Y:S02]  /*7640*/  IMAD.U32 R7, RZ, RZ, UR7 ;  /* 0x00000007ff077e24 */ /* 0x000fe4000f8e00ff */
[----:B--2---:R-:W-:Y:S02]  /*7650*/  IMAD.U32 R10, RZ, RZ, UR8 ;  /* 0x00000008ff0a7e24 */ /* 0x004fe4000f8e00ff */
[----:B------:R-:W-:-:S07]  /*7660*/  IMAD.U32 R11, RZ, RZ, UR9 ;  /* 0x00000009ff0b7e24 */ /* 0x000fce000f8e00ff */
[----:B------:R-:W-:-:S07]  /*7670*/  LEPC R20, `(.L_x_2864) ;  /* 0x000000001014794e */ /* 0x000fce0000000000 */
[----:B---345:R-:W-:Y:S05]  /*7680*/  CALL.ABS.NOINC R14 ;  /* 0x000000000e007343 */ /* 0x038fea0003c00000 */
.L_x_2864:
[----:B------:R-:W-:Y:S05]  /*7690*/  BRA `(.L_x_2810) ;  /* 0x0000000000147947 */ /* 0x000fea0003800000 */
.L_x_2863:
[----:B------:R-:W4:Y:S02]  /*76a0*/  LDG.E.64 R4, desc[UR36][R4.64] ;  /* 0x0000002404047981 */ /* 0x000f24000c1e1b00 */
[----:B----4-:R0:W1:Y:S02]  /*76b0*/  I2F.U64 R19, R4 ;  /* 0x0000000400137312 */ /* 0x0100640000301000 */
[----:B01----:R-:W-:Y:S05]  /*76c0*/  BRA `(.L_x_2810) ;  /* 0x0000000000087947 */ /* 0x003fea0003800000 */
.L_x_2862:
[----:B------:R-:W4:Y:S02]  /*76d0*/  LDG.E R4, desc[UR36][R4.64] ;  /* 0x0000002404047981 */ /* 0x000f24000c1e1900 */
[----:B----4-:R-:W-:-:S07]  /*76e0*/  I2FP.F32.U32 R19, R4 ;  /* 0x0000000400137245 */ /* 0x010fce0000201000 */
.L_x_2810:
[----:B------:R-:W-:Y:S05]  /*76f0*/  BSYNC.RECONVERGENT B7 ;  /* 0x0000000000077941 */ /* 0x000fea0003800200 */
.L_x_2809:
[----:B0-----:R-:W-:Y:S01]  /*7700*/  ISETP.NE.AND P0, PT, R29, RZ, PT ;  /* 0x000000ff1d00720c */ /* 0x001fe20003f05270 */
[----:B------:R-:W-:-:S12]  /*7710*/  BSSY.RECONVERGENT B0, `(.L_x_2865) ;  /* 0x000006f000007945 */ /* 0x000fd80003800200 */
[----:B------:R-:W-:Y:S05]  /*7720*/  @P0 BRA `(.L_x_2866) ;  /* 0x0000000400180947 */ /* 0x000fea0003800000 */
[----:B------:R-:W-:Y:S01]  /*7730*/  ISETP.GE.AND P0, PT, R17, R26, PT ;  /* 0x0000001a1100720c */ /* 0x000fe20003f06270 */
[----:B------:R-:W-:-:S12]  /*7740*/  BSSY.RECONVERGENT B1, `(.L_x_2867) ;  /* 0x000000f000017945 */ /* 0x000fd80003800200 */
[----:B------:R-:W-:Y:S05]  /*7750*/  @P0 BRA `(.L_x_2868) ;  /* 0x0000000000340947 */ /* 0x000fea0003800000 */
[----:B--2--5:R-:W-:-:S13]  /*7760*/  FSETP.GTU.FTZ.AND P1, PT, R27, RZ, PT ;  /* 0x000000ff1b00720b */ /* 0x024fda0003f3c000 */
[----:B------:R-:W-:Y:S05]  /*7770*/  @P1 BRA `(.L_x_2869) ;  /* 0x0000000000241947 */ /* 0x000fea0003800000 */
[----:B------:R-:W0:Y:S01]  /*7780*/  LDCU UR4, c[0x0][0x390] ;  /* 0x00007200ff0477ac */ /* 0x000e220008000800 */
[----:B------:R-:W2:Y:S01]  /*7790*/  LDCU UR5, c[0x0][0x388] ;  /* 0x00007100ff0577ac */ /* 0x000ea20008000800 */
[----:B0-----:R-:W-:Y:S01]  /*77a0*/  FMUL.FTZ R27, R27, UR4 ;  /* 0x000000041b1b7c20 */ /* 0x001fe20008410000 */
[----:B-1-3--:R-:W-:-:S03]  /*77b0*/  FMUL.FTZ R16, R16, UR4 ;  /* 0x0000000410107c20 */ /* 0x00afc60008410000 */
[----:B------:R-:W-:Y:S01]  /*77c0*/  FMUL.FTZ R27, R27, 1.4426950216293334961 ;  /* 0x3fb8aa3b1b1b7820 */ /* 0x000fe20000410000 */
[----:B--2---:R-:W-:-:S05]  /*77d0*/  FMUL.FTZ R16, R16, UR5 ;  /* 0x0000000510107c20 */ /* 0x004fca0008410000 */
[----:B------:R-:W4:Y:S02]  /*77e0*/  MUFU.EX2 R27, R27 ;  /* 0x0000001b001b7308 */ /* 0x000f240000000800 */
[----:B----4-:R-:W-:Y:S01]  /*77f0*/  FMUL.FTZ R4, R16, R27 ;  /* 0x0000001b10047220 */ /* 0x010fe20000410000 */
[----:B------:R-:W-:Y:S06]  /*7800*/  BRA `(.L_x_2868) ;  /* 0x0000000000087947 */ /* 0x000fec0003800000 */
.L_x_2869:
[----:B------:R-:W1:Y:S02]  /*7810*/  LDCU UR4, c[0x0][0x38c] ;  /* 0x00007180ff0477ac */ /* 0x000e640008000800 */
[----:B-1-34-:R-:W-:-:S07]  /*7820*/  FMUL.FTZ R4, R16, UR4 ;  /* 0x0000000410047c20 */ /* 0x01afce0008410000 */
.L_x_2868:
[----:B------:R-:W-:Y:S05]  /*7830*/  BSYNC.RECONVERGENT B1 ;  /* 0x0000000000017941 */ /* 0x000fea0003800200 */
.L_x_2867:
[----:B------:R-:W-:Y:S01]  /*7840*/  VIADD R3, R17, 0x80 ;  /* 0x0000008011037836 */ /* 0x000fe20000000000 */
[----:B------:R-:W-:Y:S04]  /*7850*/  BSSY.RECONVERGENT B1, `(.L_x_2870) ;  /* 0x0000010000017945 */ /* 0x000fe80003800200 */
[----:B------:R-:W-:-:S13]  /*7860*/  ISETP.GE.AND P1, PT, R3, R26, PT ;  /* 0x0000001a0300720c */ /* 0x000fda0003f26270 */
[----:B------:R-:W-:Y:S05]  /*7870*/  @P1 BRA `(.L_x_2871) ;  /* 0x0000000000341947 */ /* 0x000fea0003800000 */
[----:B--2--5:R-:W-:-:S13]  /*7880*/  FSETP.GTU.FTZ.AND P1, PT, R25, RZ, PT ;  /* 0x000000ff1900720b */ /* 0x024fda0003f3c000 */
[----:B------:R-:W-:Y:S05]  /*7890*/  @P1 BRA `(.L_x_2872) ;  /* 0x0000000000241947 */ /* 0x000fea0003800000 */
[----:B------:R-:W0:Y:S01]  /*78a0*/  LDCU UR4, c[0x0][0x390] ;  /* 0x00007200ff0477ac */ /* 0x000e220008000800 */
[----:B------:R-:W2:Y:S01]  /*78b0*/  LDCU UR5, c[0x0][0x388] ;  /* 0x00007100ff0577ac */ /* 0x000ea20008000800 */
[----:B0-----:R-:W-:Y:S01]  /*78c0*/  FMUL.FTZ R25, R25, UR4 ;  /* 0x0000000419197c20 */ /* 0x001fe20008410000 */
[----:B------:R-:W-:-:S03]  /*78d0*/  FMUL.FTZ R18, R18, UR4 ;  /* 0x0000000412127c20 */ /* 0x000fc60008410000 */
[----:B------:R-:W-:Y:S01]  /*78e0*/  FMUL.FTZ R25, R25, 1.4426950216293334961 ;  /* 0x3fb8aa3b19197820 */ /* 0x000fe20000410000 */
[----:B--2---:R-:W-:-:S05]  /*78f0*/  FMUL.FTZ R18, R18, UR5 ;  /* 0x0000000512127c20 */ /* 0x004fca0008410000 */
[----:B------:R-:W0:Y:S02]  /*7900*/  MUFU.EX2 R25, R25 ;  /* 0x0000001900197308 */ /* 0x000e240000000800 */
[----:B0-----:R-:W-:Y:S01]  /*7910*/  FMUL.FTZ R18, R18, R25 ;  /* 0x0000001912127220 */ /* 0x001fe20000410000 */
[----:B------:R-:W-:Y:S06]  /*7920*/  BRA `(.L_x_2871) ;  /* 0x0000000000087947 */ /* 0x000fec0003800000 */
.L_x_2872:
[----:B------:R-:W0:Y:S02]  /*7930*/  LDCU UR4, c[0x0][0x38c] ;  /* 0x00007180ff0477ac */ /* 0x000e240008000800 */
[----:B0-----:R-:W-:-:S07]  /*7940*/  FMUL.FTZ R18, R18, UR4 ;  /* 0x0000000412127c20 */ /* 0x001fce0008410000 */
.L_x_2871:
[----:B------:R-:W-:Y:S05]  /*7950*/  BSYNC.RECONVERGENT B1 ;  /* 0x0000000000017941 */ /* 0x000fea0003800200 */
.L_x_2870:
[----:B------:R-:W-:Y:S01]  /*7960*/  VIADD R3, R17, 0x100 ;  /* 0x0000010011037836 */ /* 0x000fe20000000000 */
[----:B------:R-:W-:Y:S04]  /*7970*/  BSSY.RECONVERGENT B1, `(.L_x_2873) ;  /* 0x0000010000017945 */ /* 0x000fe80003800200 */
[----:B------:R-:W-:-:S13]  /*7980*/  ISETP.GE.AND P1, PT, R3, R26, PT ;  /* 0x0000001a0300720c */ /* 0x000fda0003f26270 */
[----:B------:R-:W-:Y:S05]  /*7990*/  @P1 BRA `(.L_x_2874) ;  /* 0x0000000000341947 */ /* 0x000fea0003800000 */
[----:B----45:R-:W-:-:S13]  /*79a0*/  FSETP.GTU.FTZ.AND P1, PT, R23, RZ, PT ;  /* 0x000000ff1700720b */ /* 0x030fda0003f3c000 */
[----:B------:R-:W-:Y:S05]  /*79b0*/  @P1 BRA `(.L_x_2875) ;  /* 0x0000000000241947 */ /* 0x000fea0003800000 */
[----:B------:R-:W0:Y:S01]  /*79c0*/  LDCU UR4, c[0x0][0x390] ;  /* 0x00007200ff0477ac */ /* 0x000e220008000800 */
[----:B------:R-:W4:Y:S01]  /*79d0*/  LDCU UR5, c[0x0][0x388] ;  /* 0x00007100ff0577ac */ /* 0x000f220008000800 */
[----:B0-----:R-:W-:Y:S01]  /*79e0*/  FMUL.FTZ R23, R23, UR4 ;  /* 0x0000000417177c20 */ /* 0x001fe20008410000 */
[----:B--2---:R-:W-:-:S03]  /*79f0*/  FMUL.FTZ R22, R22, UR4 ;  /* 0x0000000416167c20 */ /* 0x004fc60008410000 */
[----:B------:R-:W-:Y:S01]  /*7a00*/  FMUL.FTZ R23, R23, 1.4426950216293334961 ;  /* 0x3fb8aa3b17177820 */ /* 0x000fe20000410000 */
[----:B----4-:R-:W-:-:S05]  /*7a10*/  FMUL.FTZ R22, R22, UR5 ;  /* 0x0000000516167c20 */ /* 0x010fca0008410000 */
[----:B------:R-:W0:Y:S02]  /*7a20*/  MUFU.EX2 R23, R23 ;  /* 0x0000001700177308 */ /* 0x000e240000000800 */
[----:B0-----:R-:W-:Y:S01]  /*7a30*/  FMUL.FTZ R22, R22, R23 ;  /* 0x0000001716167220 */ /* 0x001fe20000410000 */
[----:B------:R-:W-:Y:S06]  /*7a40*/  BRA `(.L_x_2874) ;  /* 0x0000000000087947 */ /* 0x000fec0003800000 */
.L_x_2875:
[----:B------:R-:W2:Y:S02]  /*7a50*/  LDCU UR4, c[0x0][0x38c] ;  /* 0x00007180ff0477ac */ /* 0x000ea40008000800 */
[----:B--2---:R-:W-:-:S07]  /*7a60*/  FMUL.FTZ R22, R22, UR4 ;  /* 0x0000000416167c20 */ /* 0x004fce0008410000 */
.L_x_2874:
[----:B------:R-:W-:Y:S05]  /*7a70*/  BSYNC.RECONVERGENT B1 ;  /* 0x0000000000017941 */ /* 0x000fea0003800200 */
.L_x_2873:
[----:B------:R-:W-:-:S05]  /*7a80*/  VIADD R3, R17, 0x180 ;  /* 0x0000018011037836 */ /* 0x000fca0000000000 */
[----:B------:R-:W-:-:S13]  /*7a90*/  ISETP.GE.AND P1, PT, R3, R26, PT ;  /* 0x0000001a0300720c */ /* 0x000fda0003f26270 */
[----:B------:R-:W-:Y:S05]  /*7aa0*/  @P1 BRA `(.L_x_2876) ;  /* 0x0000000000d41947 */ /* 0x000fea0003800000 */
[----:B-1---5:R-:W-:-:S13]  /*7ab0*/  FSETP.GTU.FTZ.AND P1, PT, R19, RZ, PT ;  /* 0x000000ff1300720b */ /* 0x022fda0003f3c000 */
[----:B------:R-:W-:Y:S05]  /*7ac0*/  @P1 BRA `(.L_x_2877) ;  /* 0x0000000000241947 */ /* 0x000fea0003800000 */
[----:B------:R-:W0:Y:S01]  /*7ad0*/  LDCU UR4, c[0x0][0x390] ;  /* 0x00007200ff0477ac */ /* 0x000e220008000800 */
[----:B------:R-:W1:Y:S01]  /*7ae0*/  LDCU UR5, c[0x0][0x388] ;  /* 0x00007100ff0577ac */ /* 0x000e620008000800 */
[----:B0-----:R-:W-:Y:S01]  /*7af0*/  FMUL.FTZ R19, R19, UR4 ;  /* 0x0000000413137c20 */ /* 0x001fe20008410000 */
[----:B--2---:R-:W-:-:S03]  /*7b00*/  FMUL.FTZ R24, R24, UR4 ;  /* 0x0000000418187c20 */ /* 0x004fc60008410000 */
[----:B------:R-:W-:Y:S01]  /*7b10*/  FMUL.FTZ R19, R19, 1.4426950216293334961 ;  /* 0x3fb8aa3b13137820 */ /* 0x000fe20000410000 */
[----:B-1----:R-:W-:-:S05]  /*7b20*/  FMUL.FTZ R24, R24, UR5 ;  /* 0x0000000518187c20 */ /* 0x002fca0008410000 */
[----:B------:R-:W0:Y:S02]  /*7b30*/  MUFU.EX2 R19, R19 ;  /* 0x0000001300137308 */ /* 0x000e240000000800 */
[----:B0-----:R-:W-:Y:S01]  /*7b40*/  FMUL.FTZ R24, R24, R19 ;  /* 0x0000001318187220 */ /* 0x001fe20000410000 */
[----:B------:R-:W-:Y:S06]  /*7b50*/  BRA `(.L_x_2876) ;  /* 0x0000000000a87947 */ /* 0x000fec0003800000 */
.L_x_2877:
[----:B------:R-:W2:Y:S02]  /*7b60*/  LDCU UR4, c[0x0][0x38c] ;  /* 0x00007180ff0477ac */ /* 0x000ea40008000800 */
[----:B--2---:R-:W-:Y:S01]  /*7b70*/  FMUL.FTZ R24, R24, UR4 ;  /* 0x0000000418187c20 */ /* 0x004fe20008410000 */
[----:B------:R-:W-:Y:S06]  /*7b80*/  BRA `(.L_x_2876) ;  /* 0x00000000009c7947 */ /* 0x000fec0003800000 */
.L_x_2866:
[CC--:B------:R-:W-:Y:S01]  /*7b90*/  ISETP.GE.AND P0, PT, R17.reuse, R26.reuse, PT ;  /* 0x0000001a1100720c */ /* 0x0c0fe20003f06270 */
[C---:B------:R-:W-:Y:S02]  /*7ba0*/  VIADD R3, R17.reuse, 0x80 ;  /* 0x0000008011037836 */ /* 0x040fe40000000000 */
[----:B--2-4-:R-:W-:Y:S01]  /*7bb0*/  VIADD R5, R17, 0x100 ;  /* 0x0000010011057836 */ /* 0x014fe20000000000 */
[----:B-----5:R-:W-:Y:S02]  /*7bc0*/  FSETP.GTU.AND P4, PT, R27, RZ, !P0 ;  /* 0x000000ff1b00720b */ /* 0x020fe4000478c000 */
[-C--:B------:R-:W-:Y:S01]  /*7bd0*/  ISETP.GE.AND P3, PT, R3, R26.reuse, PT ;  /* 0x0000001a0300720c */ /* 0x080fe20003f66270 */
[----:B------:R-:W-:Y:S01]  /*7be0*/  VIADD R3, R17, 0x180 ;  /* 0x0000018011037836 */ /* 0x000fe20000000000 */
[----:B------:R-:W-:-:S04]  /*7bf0*/  ISETP.GE.AND P2, PT, R5, R26, PT ;  /* 0x0000001a0500720c */ /* 0x000fc80003f46270 */
[----:B------:R-:W-:Y:S01]  /*7c00*/  ISETP.GE.AND P1, PT, R3, R26, PT ;  /* 0x0000001a0300720c */ /* 0x000fe20003f26270 */
[----:B------:R-:W0:Y:S01]  /*7c10*/  @!P0 LDC.64 R6, c[0x0][0x388] ;  /* 0x0000e200ff068b82 */ /* 0x000e220000000a00 */
[----:B------:R-:W-:Y:S02]  /*7c20*/  FSETP.GTU.AND P5, PT, R23, RZ, !P2 ;  /* 0x000000ff1700720b */ /* 0x000fe400057ac000 */
[----:B-1----:R-:W-:-:S05]  /*7c30*/  FSETP.GTU.AND P6, PT, R19, RZ, !P1 ;  /* 0x000000ff1300720b */ /* 0x002fca0004fcc000 */
[----:B------:R-:W3:Y:S08]  /*7c40*/  @!P0 LDC R21, c[0x0][0x390] ;  /* 0x0000e400ff158b82 */ /* 0x000ef00000000800 */
[----:B------:R-:W1:Y:S08]  /*7c50*/  @!P3 LDC.64 R8, c[0x0][0x388] ;  /* 0x0000e200ff08bb82 */ /* 0x000e700000000a00 */
[----:B------:R-:W2:Y:S01]  /*7c60*/  @!P2 LDC.64 R10, c[0x0][0x388] ;  /* 0x0000e200ff0aab82 */ /* 0x000ea20000000a00 */
[----:B0-----:R-:W-:-:S07]  /*7c70*/  @!P0 FADD.FTZ R6, R27, R6 ;  /* 0x000000061b068221 */ /* 0x001fce0000010000 */
[----:B------:R-:W0:Y:S01]  /*7c80*/  @!P1 LDC.64 R12, c[0x0][0x388] ;  /* 0x0000e200ff0c9b82 */ /* 0x000e220000000a00 */
[----:B---3--:R-:W-:-:S04]  /*7c90*/  @!P0 FMUL.FTZ R21, R16, R21 ;  /* 0x0000001510158220 */ /* 0x008fc80000410000 */
[----:B------:R-:W-:Y:S01]  /*7ca0*/  @!P0 FMUL.FTZ R0, R21, R6 ;  /* 0x0000000615008220 */ /* 0x000fe20000410000 */
[----:B------:R-:W-:Y:S01]  /*7cb0*/  @P4 FMUL.FTZ R0, R16, R7 ;  /* 0x0000000710004220 */ /* 0x000fe20000410000 */
[C---:B------:R-:W-:Y:S01]  /*7cc0*/  FSETP.GTU.AND P4, PT, R25.reuse, RZ, !P3 ;  /* 0x000000ff1900720b */ /* 0x040fe20005f8c000 */
[----:B------:R-:W3:Y:S01]  /*7cd0*/  @!P3 LDC R3, c[0x0][0x390] ;  /* 0x0000e400ff03bb82 */ /* 0x000ee20000000800 */
[----:B-1----:R-:W-:Y:S01]  /*7ce0*/  @!P3 FADD.FTZ R8, R25, R8 ;  /* 0x000000081908b221 */ /* 0x002fe20000010000 */
[----:B------:R-:W-:-:S06]  /*7cf0*/  @!P0 IMAD.MOV.U32 R4, RZ, RZ, R0 ;  /* 0x000000ffff048224 */ /* 0x000fcc00078e0000 */
[----:B------:R-:W1:Y:S01]  /*7d00*/  @!P2 LDC R5, c[0x0][0x390] ;  /* 0x0000e400ff05ab82 */ /* 0x000e620000000800 */
[----:B--2---:R-:W-:-:S07]  /*7d10*/  @!P2 FADD.FTZ R10, R23, R10 ;  /* 0x0000000a170aa221 */ /* 0x004fce0000010000 */
[----:B------:R-:W2:Y:S01]  /*7d20*/  @!P1 LDC R15, c[0x0][0x390] ;  /* 0x0000e400ff0f9b82 */ /* 0x000ea20000000800 */
[----:B0-----:R-:W-:Y:S01]  /*7d30*/  @!P1 FADD.FTZ R12, R19, R12 ;  /* 0x0000000c130c9221 */ /* 0x001fe20000010000 */
[----:B---3--:R-:W-:-:S04]  /*7d40*/  @!P3 FMUL.FTZ R3, R18, R3 ;  /* 0x000000031203b220 */ /* 0x008fc80000410000 */
[----:B------:R-:W-:Y:S01]  /*7d50*/  @!P3 FMUL.FTZ R8, R3, R8 ;  /* 0x000000080308b220 */ /* 0x000fe20000410000 */
[----:B------:R-:W-:Y:S01]  /*7d60*/  @P4 FMUL.FTZ R8, R18, R9 ;  /* 0x0000000912084220 */ /* 0x000fe20000410000 */
[----:B-1----:R-:W-:-:S03]  /*7d70*/  @!P2 FMUL.FTZ R5, R22, R5 ;  /* 0x000000051605a220 */ /* 0x002fc60000410000 */
[----:B------:R-:W-:Y:S02]  /*7d80*/  @!P3 IMAD.MOV.U32 R18, RZ, RZ, R8 ;  /* 0x000000ffff12b224 */ /* 0x000fe400078e0008 */
[----:B------:R-:W-:Y:S01]  /*7d90*/  @!P2 FMUL.FTZ R10, R5, R10 ;  /* 0x0000000a050aa220 */ /* 0x000fe20000410000 */
[----:B------:R-:W-:Y:S01]  /*7da0*/  @P5 FMUL.FTZ R10, R22, R11 ;  /* 0x0000000b160a5220 */ /* 0x000fe20000410000 */
[----:B--2---:R-:W-:-:S03]  /*7db0*/  @!P1 FMUL.FTZ R15, R24, R15 ;  /* 0x0000000f180f9220 */ /* 0x004fc60000410000 */
[----:B------:R-:W-:Y:S02]  /*7dc0*/  @!P2 IMAD.MOV.U32 R22, RZ, RZ, R10 ;  /* 0x000000ffff16a224 */ /* 0x000fe400078e000a */
[----:B------:R-:W-:Y:S01]  /*7dd0*/  @!P1 FMUL.FTZ R12, R15, R12 ;  /* 0x0000000c0f0c9220 */ /* 0x000fe20000410000 */
[----:B------:R-:W-:-:S04]  /*7de0*/  @P6 FMUL.FTZ R12, R24, R13 ;  /* 0x0000000d180c6220 */ /* 0x000fc80000410000 */
[----:B------:R-:W-:-:S07]  /*7df0*/  @!P1 IMAD.MOV.U32 R24, RZ, RZ, R12 ;  /* 0x000000ffff189224 */ /* 0x000fce00078e000c */
.L_x_2876:
[----:B------:R-:W-:Y:S05]  /*7e00*/  BSYNC.RECONVERGENT B0 ;  /* 0x0000000000007941 */ /* 0x000fea0003800200 */
.L_x_2865:
[----:B-1-3-5:R-:W0:Y:S01]  /*7e10*/  LDC.U8 R16, c[0x0][0x3c8] ;  /* 0x0000f200ff107b82 */ /* 0x02ae220000000000 */
[----:B------:R-:W-:Y:S04]  /*7e20*/  BSSY.RECONVERGENT B6, `(.L_x_2878) ;  /* 0x00000e7000067945 */ /* 0x000fe80003800200 */
[----:B------:R-:W-:Y:S05]  /*7e30*/  @P0 BRA `(.L_x_2879) ;  /* 0x0000000c00940947 */ /* 0x000fea0003800000 */
[----:B------:R-:W1:Y:S01]  /*7e40*/  LDCU UR4, c[0x0][0x3cc] ;  /* 0x00007980ff0477ac */ /* 0x000e620008000800 */
[----:B------:R-:W3:Y:S01]  /*7e50*/  LDC.64 R8, c[0x0][0x3a0] ;  /* 0x0000e800ff087b82 */ /* 0x000ee20000000a00 */
[----:B------:R-:W-:Y:S01]  /*7e60*/  IMAD R0, R2, 0x200, R17 ;  /* 0x0000020002007824 */ /* 0x000fe200078e0211 */
[----:B0-2-4-:R-:W-:-:S03]  /*7e70*/  PRMT R5, R16, 0x9910, RZ ;  /* 0x0000991010057816 */ /* 0x015fc600000000ff */
[----:B-1----:R-:W-:Y:S02]  /*7e80*/  IMAD R3, R0, UR4, RZ ;  /* 0x0000000400037c24 */ /* 0x002fe4000f8e02ff */
[----:B------:R-:W-:-:S05]  /*7e90*/  IMAD.MOV.U32 R0, RZ, RZ, R5 ;  /* 0x000000ffff007224 */ /* 0x000fca00078e0005 */
[----:B------:R-:W-:Y:S02]  /*7ea0*/  ISETP.GT.AND P0, PT, R0, 0x9, PT ;  /* 0x000000090000780c */ /* 0x000fe40003f04270 */
[----:B---3--:R-:W-:-:S05]  /*7eb0*/  IADD3 R8, P1, PT, R3, R8, RZ ;  /* 0x0000000803087210 */ /* 0x008fca0007f3e0ff */
        /* <DEDUP_REMOVED lines=10> */
[----:B------:R-:W0:Y:S02]  /*7f60*/  F2I.FTZ.TRUNC.NTZ R3, R4 ;  /* 0x0000000400037305 */ /* 0x000e24000021f100 */
[----:B0-----:R0:W-:Y:S01]  /*7f70*/  STG.E.U8 desc[UR36][R8.64], R3 ;  /* 0x0000000308007986 */ /* 0x0011e2000c101124 */
[----:B------:R-:W-:Y:S05]  /*7f80*/  BRA `(.L_x_2885) ;  /* 0x0000000c003c7947 */ /* 0x000fea0003800000 */
.L_x_2883:
[----:B------:R-:W0:Y:S02]  /*7f90*/  F2I.S64.TRUNC R4, R4 ;  /* 0x0000000400047311 */ /* 0x000e24000020d900 */
[----:B0-----:R-:W-:-:S05]  /*7fa0*/  IMAD.MOV.U32 R3, RZ, RZ, R4 ;  /* 0x000000ffff037224 */ /* 0x001fca00078e0004 */
[----:B------:R0:W-:Y:S01]  /*7fb0*/  STG.E.U8 desc[UR36][R8.64], R3 ;  /* 0x0000000308007986 */ /* 0x0001e2000c101124 */
[----:B------:R-:W-:Y:S05]  /*7fc0*/  BRA `(.L_x_2885) ;  /* 0x0000000c002c7947 */ /* 0x000fea0003800000 */
.L_x_2882:
[----:B------:R-:W-:-:S13]  /*7fd0*/  ISETP.NE.AND P0, PT, R0, 0x2, PT ;  /* 0x000000020000780c */ /* 0x000fda0003f05270 */
[----:B------:R-:W-:Y:S05]  /*7fe0*/  @!P0 BRA `(.L_x_2886) ;  /* 0x0000000000288947 */ /* 0x000fea0003800000 */
[----:B------:R-:W-:-:S13]  /*7ff0*/  ISETP.NE.AND P0, PT, R0, 0x3, PT ;  /* 0x000000030000780c */ /* 0x000fda0003f05270 */
[----:B------:R-:W-:Y:S05]  /*8000*/  @!P0 BRA `(.L_x_2887) ;  /* 0x0000000000148947 */ /* 0x000fea0003800000 */
[----:B------:R-:W-:-:S13]  /*8010*/  ISETP.NE.AND P0, PT, R0, 0x4, PT ;  /* 0x000000040000780c */ /* 0x000fda0003f05270 */
[----:B------:R-:W-:Y:S05]  /*8020*/  @P0 BRA `(.L_x_2884) ;  /* 0x0000000800800947 */ /* 0x000fea0003800000 */
[----:B------:R-:W0:Y:S02]  /*8030*/  F2I.S64.TRUNC R4, R4 ;  /* 0x0000000400047311 */ /* 0x000e24000020d900 */
[----:B0-----:R0:W-:Y:S01]  /*8040*/  STG.E.64 desc[UR36][R8.64], R4 ;  /* 0x0000000408007986 */ /* 0x0011e2000c101b24 */
[----:B------:R-:W-:Y:S05]  /*8050*/  BRA `(.L_x_2885) ;  /* 0x0000000c00087947 */ /* 0x000fea0003800000 */
.L_x_2887:
[----:B------:R-:W0:Y:S02]  /*8060*/  F2I.FTZ.TRUNC.NTZ R3, R4 ;  /* 0x0000000400037305 */ /* 0x000e24000021f100 */
[----:B0-----:R0:W-:Y:S01]  /*8070*/  STG.E desc[UR36][R8.64], R3 ;  /* 0x0000000308007986 */ /* 0x0011e2000c101924 */
[----:B------:R-:W-:Y:S05]  /*8080*/  BRA `(.L_x_2885) ;  /* 0x0000000800fc7947 */ /* 0x000fea0003800000 */
.L_x_2886:
[----:B------:R-:W0:Y:S02]  /*8090*/  F2I.FTZ.TRUNC.NTZ R3, R4 ;  /* 0x0000000400037305 */ /* 0x000e24000021f100 */
[----:B0-----:R0:W-:Y:S01]  /*80a0*/  STG.E.U16 desc[UR36][R8.64], R3 ;  /* 0x0000000308007986 */ /* 0x0011e2000c101524 */
[----:B------:R-:W-:Y:S05]  /*80b0*/  BRA `(.L_x_2885) ;  /* 0x0000000800f07947 */ /* 0x000fea0003800000 */
.L_x_2881:
[----:B------:R-:W-:-:S13]  /*80c0*/  ISETP.GT.AND P0, PT, R0, 0x6, PT ;  /* 0x000000060000780c */ /* 0x000fda0003f04270 */
[----:B------:R-:W-:Y:S05]  /*80d0*/  @P0 BRA `(.L_x_2888) ;  /* 0x0000000000240947 */ /* 0x000fea0003800000 */
[----:B------:R-:W-:-:S13]  /*80e0*/  ISETP.NE.AND P0, PT, R0, 0x5, PT ;  /* 0x000000050000780c */ /* 0x000fda0003f05270 */
[----:B------:R-:W-:Y:S05]  /*80f0*/  @!P0 BRA `(.L_x_2889) ;  /* 0x0000000000108947 */ /* 0x000fea0003800000 */
[----:B------:R-:W-:-:S13]  /*8100*/  ISETP.NE.AND P0, PT, R0, 0x6, PT ;  /* 0x000000060000780c */ /* 0x000fda0003f05270 */
[----:B------:R-:W-:Y:S05]  /*8110*/  @P0 BRA `(.L_x_2884) ;  /* 0x0000000800440947 */ /* 0x000fea0003800000 */
[----:B------:R0:W-:Y:S01]  /*8120*/  STG.E desc[UR36][R8.64], R4 ;  /* 0x0000000408007986 */ /* 0x0001e2000c101924 */
[----:B------:R-:W-:Y:S05]  /*8130*/  BRA `(.L_x_2885) ;  /* 0x0000000800d07947 */ /* 0x000fea0003800000 */
.L_x_2889:
[----:B------:R-:W-:-:S05]  /*8140*/  F2FP.F16.F32.PACK_AB R4, RZ, R4 ;  /* 0x00000004ff04723e */ /* 0x000fca00000000ff */
[----:B------:R1:W-:Y:S01]  /*8150*/  STG.E.U16 desc[UR36][R8.64], R4 ;  /* 0x0000000408007986 */ /* 0x0003e2000c101524 */
[----:B------:R-:W-:Y:S05]  /*8160*/  BRA `(.L_x_2885) ;  /* 0x0000000800c47947 */ /* 0x000fea0003800000 */
.L_x_2888:
[----:B------:R-:W-:-:S13]  /*8170*/  ISETP.NE.AND P0, PT, R0, 0x7, PT ;  /* 0x000000070000780c */ /* 0x000fda0003f05270 */
[----:B------:R-:W-:Y:S05]  /*8180*/  @!P0 BRA `(.L_x_2890) ;  /* 0x00000000002c8947 */ /* 0x000fea0003800000 */
[----:B------:R-:W-:-:S13]  /*8190*/  ISETP.NE.AND P0, PT, R0, 0x8, PT ;  /* 0x000000080000780c */ /* 0x000fda0003f05270 */
[----:B------:R-:W-:Y:S05]  /*81a0*/  @!P0 BRA `(.L_x_2891) ;  /* 0x0000000000148947 */ /* 0x000fea0003800000 */
[----:B------:R-:W-:-:S13]  /*81b0*/  ISETP.NE.AND P0, PT, R0, 0x9, PT ;  /* 0x000000090000780c */ /* 0x000fda0003f05270 */
[----:B------:R-:W-:Y:S05]  /*81c0*/  @P0 BRA `(.L_x_2884) ;  /* 0x0000000800180947 */ /* 0x000fea0003800000 */
[----:B------:R-:W-:-:S05]  /*81d0*/  IMAD.MOV.U32 R5, RZ, RZ, RZ ;  /* 0x000000ffff057224 */ /* 0x000fca00078e00ff */
[----:B------:R3:W-:Y:S01]  /*81e0*/  STG.E.64 desc[UR36][R8.64], R4 ;  /* 0x0000000408007986 */ /* 0x0007e2000c101b24 */
[----:B------:R-:W-:Y:S05]  /*81f0*/  BRA `(.L_x_2885) ;  /* 0x0000000800a07947 */ /* 0x000fea0003800000 */
.L_x_2891:
[----:B------:R-:W-:-:S04]  /*8200*/  F2FP.F16.F32.PACK_AB R3, RZ, R4 ;  /* 0x00000004ff03723e */ /* 0x000fc800000000ff */
[----:B------:R-:W-:-:S05]  /*8210*/  PRMT R3, R3, 0x5410, RZ ;  /* 0x0000541003037816 */ /* 0x000fca00000000ff */
[----:B------:R4:W-:Y:S01]  /*8220*/  STG.E desc[UR36][R8.64], R3 ;  /* 0x0000000308007986 */ /* 0x0009e2000c101924 */
[----:B------:R-:W-:Y:S05]  /*8230*/  BRA `(.L_x_2885) ;  /* 0x0000000800907947 */ /* 0x000fea0003800000 */
.L_x_2890:
[----:B------:R-:W-:-:S06]  /*8240*/  FMUL.FTZ R4, R4, 1 ;  /* 0x3f80000004047820 */ /* 0x000fcc0000410000 */
[----:B------:R-:W0:Y:S02]  /*8250*/  F2F.F64.F32 R4, R4 ;  /* 0x0000000400047310 */ /* 0x000e240000201800 */
[----:B0-----:R2:W-:Y:S01]  /*8260*/  STG.E.64 desc[UR36][R8.64], R4 ;  /* 0x0000000408007986 */ /* 0x0015e2000c101b24 */
[----:B------:R-:W-:Y:S05]  /*8270*/  BRA `(.L_x_2885) ;  /* 0x0000000800807947 */ /* 0x000fea0003800000 */
.L_x_2880:
        /* <DEDUP_REMOVED lines=8> */
[----:B------:R-:W-:-:S04]  /*8300*/  FSETP.NEU.FTZ.AND P0, PT, R4, RZ, PT ;  /* 0x000000ff0400720b */ /* 0x000fc80003f1d000 */
[----:B------:R-:W-:-:S05]  /*8310*/  SEL R3, RZ, 0x1, !P0 ;  /* 0x00000001ff037807 */ /* 0x000fca0004000000 */
[----:B------:R0:W-:Y:S01]  /*8320*/  STG.E.U8 desc[UR36][R8.64], R3 ;  /* 0x0000000308007986 */ /* 0x0001e2000c101124 */
[----:B------:R-:W-:Y:S05]  /*8330*/  BRA `(.L_x_2885) ;  /* 0x0000000800507947 */ /* 0x000fea0003800000 */
.L_x_2894:
[----:B------:R-:W-:Y:S01]  /*8340*/  FMUL.FTZ R4, R4, 1 ;  /* 0x3f80000004047820 */ /* 0x000fe20000410000 */
[----:B------:R-:W-:-:S05]  /*8350*/  CS2R R6, SRZ ;  /* 0x0000000000067805 */ /* 0x000fca000001ff00 */
[----:B------:R-:W0:Y:S02]  /*8360*/  F2F.F64.F32 R4, R4 ;  /* 0x0000000400047310 */ /* 0x000e240000201800 */
[----:B0-----:R0:W-:Y:S01]  /*8370*/  STG.E.128 desc[UR36][R8.64], R4 ;  /* 0x0000000408007986 */ /* 0x0011e2000c101d24 */
[----:B------:R-:W-:Y:S05]  /*8380*/  BRA `(.L_x_2885) ;  /* 0x00000008003c7947 */ /* 0x000fea0003800000 */
.L_x_2893:
[----:B------:R-:W-:-:S13]  /*8390*/  ISETP.NE.AND P0, PT, R0, 0xf, PT ;  /* 0x0000000f0000780c */ /* 0x000fda0003f05270 */
[----:B------:R-:W-:Y:S05]  /*83a0*/  @!P0 BRA `(.L_x_2895) ;  /* 0x0000000000988947 */ /* 0x000fea0003800000 */
[----:B------:R-:W-:-:S13]  /*83b0*/  ISETP.NE.AND P0, PT, R0, 0x17, PT ;  /* 0x000000170000780c */ /* 0x000fda0003f05270 */
[----:B------:R-:W-:Y:S05]  /*83c0*/  @!P0 BRA `(.L_x_2896) ;  /* 0x0000000000488947 */ /* 0x000fea0003800000 */
[----:B------:R-:W-:-:S13]  /*83d0*/  ISETP.NE.AND P0, PT, R0, 0x18, PT ;  /* 0x000000180000780c */ /* 0x000fda0003f05270 */
[----:B------:R-:W-:Y:S05]  /*83e0*/  @P0 BRA `(.L_x_2884) ;  /* 0x0000000400900947 */ /* 0x000fea0003800000 */
        /* <DEDUP_REMOVED lines=12> */
.L_x_2898:
[----:B------:R-:W-:Y:S05]  /*84b0*/  BSYNC.RECONVERGENT B0 ;  /* 0x0000000000007941 */ /* 0x000fea0003800200 */
.L_x_2897:
[----:B------:R-:W-:-:S05]  /*84c0*/  LOP3.LUT R5, R0, 0x80, R5, 0xf8, !PT ;  /* 0x0000008000057812 */ /* 0x000fca00078ef805 */
[----:B------:R0:W-:Y:S01]  /*84d0*/  STG.E.U8 desc[UR36][R8.64], R5 ;  /* 0x0000000508007986 */ /* 0x0001e2000c101124 */
[----:B------:R-:W-:Y:S05]  /*84e0*/  BRA `(.L_x_2885) ;  /* 0x0000000400e47947 */ /* 0x000fea0003800000 */
.L_x_2896:
[----:B------:R-:W-:Y:S01]  /*84f0*/  LOP3.LUT R5, R4, 0x7fffffff, RZ, 0xc0, !PT ;  /* 0x7fffffff04057812 */ /* 0x000fe200078ec0ff */
[----:B------:R-:W-:Y:S01]  /*8500*/  BSSY.RECONVERGENT B0, `(.L_x_2899) ;  /* 0x000000d000007945 */ /* 0x000fe20003800200 */
        /* <DEDUP_REMOVED lines=12> */
.L_x_2900:
[----:B------:R-:W-:Y:S05]  /*85d0*/  BSYNC.RECONVERGENT B0 ;  /* 0x0000000000007941 */ /* 0x000fea0003800200 */
.L_x_2899:
[----:B------:R-:W-:-:S05]  /*85e0*/  LOP3.LUT R3, R0, 0x80, R7, 0xf8, !PT ;  /* 0x0000008000037812 */ /* 0x000fca00078ef807 */
[----:B------:R0:W-:Y:S01]  /*85f0*/  STG.E.U8 desc[UR36][R8.64], R3 ;  /* 0x0000000308007986 */ /* 0x0001e2000c101124 */
[----:B------:R-:W-:Y:S05]  /*8600*/  BRA `(.L_x_2885) ;  /* 0x00000004009c7947 */ /* 0x000fea0003800000 */
.L_x_2895:
[----:B------:R-:W-:-:S05]  /*8610*/  F2FP.BF16.F32.PACK_AB R4, RZ, R4 ;  /* 0x00000004ff04723e */ /* 0x000fca00000010ff */
[----:B------:R0:W-:Y:S01]  /*8620*/  STG.E.U16 desc[UR36][R8.64], R4 ;  /* 0x0000000408007986 */ /* 0x0001e2000c101524 */
[----:B------:R-:W-:Y:S05]  /*8630*/  BRA `(.L_x_2885) ;  /* 0x0000000400907947 */ /* 0x000fea0003800000 */
.L_x_2892:
        /* <DEDUP_REMOVED lines=8> */
[----:B------:R-:W0:Y:S02]  /*86c0*/  F2I.FTZ.U32.TRUNC.NTZ R3, R4 ;  /* 0x0000000400037305 */ /* 0x000e24000021f000 */
[----:B0-----:R0:W-:Y:S01]  /*86d0*/  STG.E.U16 desc[UR36][R8.64], R3 ;  /* 0x0000000308007986 */ /* 0x0011e2000c101524 */
[----:B------:R-:W-:Y:S05]  /*86e0*/  BRA `(.L_x_2885) ;  /* 0x0000000400647947 */ /* 0x000fea0003800000 */
.L_x_2903:
        /* <DEDUP_REMOVED lines=12> */
.L_x_2906:
[----:B------:R-:W-:-:S04]  /*87b0*/  SHF.R.U32.HI R0, RZ, 0x14, R4 ;  /* 0x00000014ff007819 */ /* 0x000fc80000011604 */
[----:B------:R-:W-:-:S04]  /*87c0*/  LOP3.LUT R3, R0, 0x1, RZ, 0xc0, !PT ;  /* 0x0000000100037812 */ /* 0x000fc800078ec0ff */
[----:B------:R-:W-:-:S04]  /*87d0*/  IADD3 R0, PT, PT, R4, 0x487ffff, R3 ;  /* 0x0487ffff04007810 */ /* 0x000fc80007ffe003 */
[----:B------:R-:W-:-:S04]  /*87e0*/  SHF.R.U32.HI R0, RZ, 0x14, R0 ;  /* 0x00000014ff007819 */ /* 0x000fc80000011600 */
[----:B------:R-:W-:-:S07]  /*87f0*/  LOP3.LUT R3, R0, 0xff, RZ, 0xc0, !PT ;  /* 0x000000ff00037812 */ /* 0x000fce00078ec0ff */
.L_x_2907:
[----:B------:R-:W-:-:S04]  /*8800*/  SHF.R.U32.HI R4, RZ, 0x18, R4 ;  /* 0x00000018ff047819 */ /* 0x000fc80000011604 */
[----:B------:R-:W-:-:S04]  /*8810*/  LOP3.LUT R3, R3, 0x80, R4, 0xf8, !PT ;  /* 0x0000008003037812 */ /* 0x000fc800078ef804 */
[----:B------:R-:W-:-:S07]  /*8820*/  PRMT R0, R3, 0x7610, R0 ;  /* 0x0000761003007816 */ /* 0x000fce0000000000 */
.L_x_2905:
[----:B------:R-:W-:Y:S05]  /*8830*/  BSYNC.RECONVERGENT B0 ;  /* 0x0000000000007941 */ /* 0x000fea0003800200 */
.L_x_2904:
[----:B------:R0:W-:Y:S01]  /*8840*/  STG.E.U8 desc[UR36][R8.64], R0 ;  /* 0x0000000008007986 */ /* 0x0001e2000c101124 */
[----:B------:R-:W-:Y:S05]  /*8850*/  BRA `(.L_x_2885) ;  /* 0x0000000400087947 */ /* 0x000fea0003800000 */
.L_x_2902:
        /* <DEDUP_REMOVED lines=12> */
.L_x_2910:
[----:B------:R-:W-:-:S04]  /*8920*/  SHF.R.U32.HI R0, RZ, 0x15, R4 ;  /* 0x00000015ff007819 */ /* 0x000fc80000011604 */
[----:B------:R-:W-:-:S04]  /*8930*/  LOP3.LUT R3, R0, 0x1, RZ, 0xc0, !PT ;  /* 0x0000000100037812 */ /* 0x000fc800078ec0ff */
[----:B------:R-:W-:-:S04]  /*8940*/  IADD3 R0, PT, PT, R4, 0x88fffff, R3 ;  /* 0x088fffff04007810 */ /* 0x000fc80007ffe003 */
[----:B------:R-:W-:-:S04]  /*8950*/  SHF.R.U32.HI R0, RZ, 0x15, R0 ;  /* 0x00000015ff007819 */ /* 0x000fc80000011600 */
[----:B------:R-:W-:-:S07]  /*8960*/  LOP3.LUT R3, R0, 0xff, RZ, 0xc0, !PT ;  /* 0x000000ff00037812 */ /* 0x000fce00078ec0ff */
.L_x_2911:
[----:B------:R-:W-:-:S04]  /*8970*/  SHF.R.U32.HI R4, RZ, 0x18, R4 ;  /* 0x00000018ff047819 */ /* 0x000fc80000011604 */
[----:B------:R-:W-:-:S04]  /*8980*/  LOP3.LUT R3, R3, 0x80, R4, 0xf8, !PT ;  /* 0x0000008003037812 */ /* 0x000fc800078ef804 */
[----:B------:R-:W-:-:S07]  /*8990*/  PRMT R0, R3, 0x7610, R0 ;  /* 0x0000761003007816 */ /* 0x000fce0000000000 */
.L_x_2909:
[----:B------:R-:W-:Y:S05]  /*89a0*/  BSYNC.RECONVERGENT B0 ;  /* 0x0000000000007941 */ /* 0x000fea0003800200 */
.L_x_2908:
[----:B------:R0:W-:Y:S01]  /*89b0*/  STG.E.U8 desc[UR36][R8.64], R0 ;  /* 0x0000000008007986 */ /* 0x0001e2000c101124 */
[----:B------:R-:W-:Y:S05]  /*89c0*/  BRA `(.L_x_2885) ;  /* 0x0000000000ac7947 */ /* 0x000fea0003800000 */
.L_x_2901:
[----:B------:R-:W-:-:S13]  /*89d0*/  ISETP.NE.AND P0, PT, R0, 0x1c, PT ;  /* 0x0000001c0000780c */ /* 0x000fda0003f05270 */
[----:B------:R-:W-:Y:S05]  /*89e0*/  @!P0 BRA `(.L_x_2912) ;  /* 0x00000000009c8947 */ /* 0x000fea0003800000 */
[----:B------:R-:W-:-:S13]  /*89f0*/  ISETP.NE.AND P0, PT, R0, 0x1d, PT ;  /* 0x0000001d0000780c */ /* 0x000fda0003f05270 */
[----:B------:R-:W-:Y:S05]  /*8a00*/  @!P0 BRA `(.L_x_2913) ;  /* 0x0000000000888947 */ /* 0x000fea0003800000 */
[----:B------:R-:W-:-:S13]  /*8a10*/  ISETP.NE.AND P0, PT, R0, 0x2c, PT ;  /* 0x0000002c0000780c */ /* 0x000fda0003f05270 */
[----:B------:R-:W-:Y:S05]  /*8a20*/  @!P0 BRA `(.L_x_2914) ;  /* 0x0000000000448947 */ /* 0x000fea0003800000 */
.L_x_2884:
        /* <DEDUP_REMOVED lines=16> */
.L_x_2915:
[----:B------:R-:W-:Y:S05]  /*8b30*/  BRA `(.L_x_2885) ;  /* 0x0000000000507947 */ /* 0x000fea0003800000 */
.L_x_2914:
        /* <DEDUP_REMOVED lines=15> */
.L_x_2913:
[----:B------:R-:W0:Y:S02]  /*8c30*/  F2I.U64.TRUNC R4, R4 ;  /* 0x0000000400047311 */ /* 0x000e24000020d800 */
[----:B0-----:R0:W-:Y:S01]  /*8c40*/  STG.E.64 desc[UR36][R8.64], R4 ;  /* 0x0000000408007986 */ /* 0x0011e2000c101b24 */
[----:B------:R-:W-:Y:S05]  /*8c50*/  BRA `(.L_x_2885) ;  /* 0x0000000000087947 */ /* 0x000fea0003800000 */
.L_x_2912:
[----:B------:R-:W0:Y:S02]  /*8c60*/  F2I.FTZ.U32.TRUNC.NTZ R3, R4 ;  /* 0x0000000400037305 */ /* 0x000e24000021f000 */
[----:B0-----:R0:W-:Y:S02]  /*8c70*/  STG.E desc[UR36][R8.64], R3 ;  /* 0x0000000308007986 */ /* 0x0011e4000c101924 */
.L_x_2885:
[----:B------:R-:W-:-:S07]  /*8c80*/  VIADD R17, R17, 0x80 ;  /* 0x0000008011117836 */ /* 0x000fce0000000000 */
.L_x_2879:
[----:B------:R-:W-:Y:S05]  /*8c90*/  BSYNC.RECONVERGENT B6 ;  /* 0x0000000000067941 */ /* 0x000fea0003800200 */
.L_x_2878:
        /* <DEDUP_REMOVED lines=24> */
.L_x_2921:
[----:B------:R-:W0:Y:S02]  /*8e20*/  F2I.S64.TRUNC R18, R18 ;  /* 0x0000001200127311 */ /* 0x000e24000020d900 */
[----:B0-----:R-:W-:-:S05]  /*8e30*/  IMAD.MOV.U32 R3, RZ, RZ, R18 ;  /* 0x000000ffff037224 */ /* 0x001fca00078e0012 */
[----:B------:R0:W-:Y:S01]  /*8e40*/  STG.E.U8 desc[UR36][R8.64], R3 ;  /* 0x0000000308007986 */ /* 0x0001e2000c101124 */
[----:B------:R-:W-:Y:S05]  /*8e50*/  BRA `(.L_x_2923) ;  /* 0x0000000c00287947 */ /* 0x000fea0003800000 */
.L_x_2920:
        /* <DEDUP_REMOVED lines=9> */
.L_x_2925:
[----:B------:R-:W0:Y:S02]  /*8ef0*/  F2I.FTZ.TRUNC.NTZ R3, R18 ;  /* 0x0000001200037305 */ /* 0x000e24000021f100 */
[----:B0-----:R0:W-:Y:S01]  /*8f00*/  STG.E desc[UR36][R8.64], R3 ;  /* 0x0000000308007986 */ /* 0x0011e2000c101924 */
[----:B------:R-:W-:Y:S05]  /*8f10*/  BRA `(.L_x_2923) ;  /* 0x0000000800f87947 */ /* 0x000fea0003800000 */
.L_x_2924:
[----:B------:R-:W0:Y:S02]  /*8f20*/  F2I.FTZ.TRUNC.NTZ R3, R18 ;  /* 0x0000001200037305 */ /* 0x000e24000021f100 */
[----:B0-----:R0:W-:Y:S01]  /*8f30*/  STG.E.U16 desc[UR36][R8.64], R3 ;  /* 0x0000000308007986 */ /* 0x0011e2000c101524 */
[----:B------:R-:W-:Y:S05]  /*8f40*/  BRA `(.L_x_2923) ;  /* 0x0000000800ec7947 */ /* 0x000fea0003800000 */
.L_x_2919:
        /* <DEDUP_REMOVED lines=8> */
.L_x_2927:
[----:B------:R-:W-:-:S05]  /*8fd0*/  F2FP.F16.F32.PACK_AB R18, RZ, R18 ;  /* 0x00000012ff12723e */ /* 0x000fca00000000ff */
[----:B------:R0:W-:Y:S01]  /*8fe0*/  STG.E.U16 desc[UR36][R8.64], R18 ;  /* 0x0000001208007986 */ /* 0x0001e2000c101524 */
[----:B------:R-:W-:Y:S05]  /*8ff0*/  BRA `(.L_x_2923) ;  /* 0x0000000800c07947 */ /* 0x000fea0003800000 */
.L_x_2926:
        /* <DEDUP_REMOVED lines=9> */
.L_x_2929:
[----:B------:R-:W-:-:S04]  /*9090*/  F2FP.F16.F32.PACK_AB R3, RZ, R18 ;  /* 0x00000012ff03723e */ /* 0x000fc800000000ff */
[----:B------:R-:W-:-:S05]  /*90a0*/  PRMT R3, R3, 0x5410, RZ ;  /* 0x0000541003037816 */ /* 0x000fca00000000ff */
[----:B------:R0:W-:Y:S01]  /*90b0*/  STG.E desc[UR36][R8.64], R3 ;  /* 0x0000000308007986 */ /* 0x0001e2000c101924 */
[----:B------:R-:W-:Y:S05]  /*90c0*/  BRA `(.L_x_2923) ;  /* 0x00000008008c7947 */ /* 0x000fea0003800000 */
.L_x_2928:
[----:B------:R-:W-:-:S06]  /*90d0*/  FMUL.FTZ R4, R18, 1 ;  /* 0x3f80000012047820 */ /* 0x000fcc0000410000 */
[----:B------:R-:W0:Y:S02]  /*90e0*/  F2F.F64.F32 R4, R4 ;  /* 0x0000000400047310 */ /* 0x000e240000201800 */
[----:B0-----:R0:W-:Y:S01]  /*90f0*/  STG.E.64 desc[UR36][R8.64], R4 ;  /* 0x0000000408007986 */ /* 0x0011e2000c101b24 */
[----:B------:R-:W-:Y:S05]  /*9100*/  BRA `(.L_x_2923) ;  /* 0x00000008007c7947 */ /* 0x000fea0003800000 */
.L_x_2918:
        /* <DEDUP_REMOVED lines=13> */
.L_x_2933:
        /* <DEDUP_REMOVED lines=16> */
.L_x_2936:
[----:B------:R-:W-:-:S04]  /*92e0*/  SHF.R.U32.HI R18, RZ, 0x18, R18 ;  /* 0x00000018ff127819 */ /* 0x000fc80000011612 */
[----:B------:R-:W-:-:S04]  /*92f0*/  LOP3.LUT R3, R3, 0x80, R18, 0xf8, !PT ;  /* 0x0000008003037812 */ /* 0x000fc800078ef812 */
[----:B------:R-:W-:-:S07]  /*9300*/  PRMT R4, R3, 0x7610, R4 ;  /* 0x0000761003047816 */ /* 0x000fce0000000004 */
.L_x_2935:
[----:B------:R-:W-:Y:S05]  /*9310*/  BSYNC.RECONVERGENT B0 ;  /* 0x0000000000007941 */ /* 0x000fea0003800200 */
.L_x_2934:
[----:B------:R0:W-:Y:S01]  /*9320*/  STG.E.U8 desc[UR36][R8.64], R4 ;  /* 0x0000000408007986 */ /* 0x0001e2000c101124 */
[----:B------:R-:W-:Y:S05]  /*9330*/  BRA `(.L_x_2923) ;  /* 0x0000000400f07947 */ /* 0x000fea0003800000 */
.L_x_2932:
        /* <DEDUP_REMOVED lines=16> */
.L_x_2939:
[----:B------:R-:W-:-:S04]  /*9440*/  SHF.R.U32.HI R18, RZ, 0x18, R18 ;  /* 0x00000018ff127819 */ /* 0x000fc80000011612 */
[----:B------:R-:W-:-:S04]  /*9450*/  LOP3.LUT R3, R3, 0x80, R18, 0xf8, !PT ;  /* 0x0000008003037812 */ /* 0x000fc800078ef812 */
[----:B------:R-:W-:-:S07]  /*9460*/  PRMT R4, R3, 0x7610, R4 ;  /* 0x0000761003047816 */ /* 0x000fce0000000004 */
.L_x_2938:
[----:B------:R-:W-:Y:S05]  /*9470*/  BSYNC.RECONVERGENT B0 ;  /* 0x0000000000007941 */ /* 0x000fea0003800200 */
.L_x_2937:
[----:B------:R0:W-:Y:S01]  /*9480*/  STG.E.U8 desc[UR36][R8.64], R4 ;  /* 0x0000000408007986 */ /* 0x0001e2000c101124 */
[----:B------:R-:W-:Y:S05]  /*9490*/  BRA `(.L_x_2923) ;  /* 0x0000000400987947 */ /* 0x000fea0003800000 */
.L_x_2931:
[----:B------:R-:W-:-:S13]  /*94a0*/  ISETP.NE.AND P0, PT, R0, 0x1c, PT ;  /* 0x0000001c0000780c */ /* 0x000fda0003f05270 */
[----:B------:R-:W-:Y:S05]  /*94b0*/  @!P0 BRA `(.L_x_2940) ;  /* 0x0000000000588947 */ /* 0x000fea0003800000 */
[----:B------:R-:W-:-:S13]  /*94c0*/  ISETP.NE.AND P0, PT, R0, 0x1d, PT ;  /* 0x0000001d0000780c */ /* 0x000fda0003f05270 */
[----:B------:R-:W-:Y:S05]  /*94d0*/  @!P0 BRA `(.L_x_2941) ;  /* 0x0000000000448947 */ /* 0x000fea0003800000 */
[----:B------:R-:W-:-:S13]  /*94e0*/  ISETP.NE.AND P0, PT, R0, 0x2c, PT ;  /* 0x0000002c0000780c */ /* 0x000fda0003f05270 */
[----:B------:R-:W-:Y:S05]  /*94f0*/  @P0 BRA `(.L_x_2922) ;  /* 0x0000000000a80947 */ /* 0x000fea0003800000 */
        /* <DEDUP_REMOVED lines=15> */
.L_x_2941:
[----:B------:R-:W0:Y:S02]  /*95f0*/  F2I.U64.TRUNC R18, R18 ;  /* 0x0000001200127311 */ /* 0x000e24000020d800 */
[----:B0-----:R0:W-:Y:S01]  /*9600*/  STG.E.64 desc[UR36][R8.64], R18 ;  /* 0x0000001208007986 */ /* 0x0011e2000c101b24 */
[----:B------:R-:W-:Y:S05]  /*9610*/  BRA `(.L_x_2923) ;  /* 0x0000000400387947 */ /* 0x000fea0003800000 */
.L_x_2940:
[----:B------:R-:W0:Y:S02]  /*9620*/  F2I.FTZ.U32.TRUNC.NTZ R3, R18 ;  /* 0x0000001200037305 */ /* 0x000e24000021f000 */
[----:B0-----:R0:W-:Y:S01]  /*9630*/  STG.E desc[UR36][R8.64], R3 ;  /* 0x0000000308007986 */ /* 0x0011e2000c101924 */
[----:B------:R-:W-:Y:S05]  /*9640*/  BRA `(.L_x_2923) ;  /* 0x00000004002c7947 */ /* 0x000fea0003800000 */
.L_x_2930:
        /* <DEDUP_REMOVED lines=10> */
.L_x_2943:
[----:B------:R-:W-:Y:S01]  /*96f0*/  FMUL.FTZ R4, R18, 1 ;  /* 0x3f80000012047820 */ /* 0x000fe20000410000 */
[----:B------:R-:W-:-:S05]  /*9700*/  CS2R R6, SRZ ;  /* 0x0000000000067805 */ /* 0x000fca000001ff00 */
[----:B------:R-:W0:Y:S02]  /*9710*/  F2F.F64.F32 R4, R4 ;  /* 0x0000000400047310 */ /* 0x000e240000201800 */
[----:B0-----:R4:W-:Y:S01]  /*9720*/  STG.E.128 desc[UR36][R8.64], R4 ;  /* 0x0000000408007986 */ /* 0x0019e2000c101d24 */
[----:B------:R-:W-:Y:S05]  /*9730*/  BRA `(.L_x_2923) ;  /* 0x0000000000f07947 */ /* 0x000fea0003800000 */
.L_x_2942:
[----:B------:R-:W-:-:S13]  /*9740*/  ISETP.NE.AND P0, PT, R0, 0xf, PT ;  /* 0x0000000f0000780c */ /* 0x000fda0003f05270 */
[----:B------:R-:W-:Y:S05]  /*9750*/  @!P0 BRA `(.L_x_2944) ;  /* 0x0000000000e08947 */ /* 0x000fea0003800000 */
[----:B------:R-:W-:-:S13]  /*9760*/  ISETP.NE.AND P0, PT, R0, 0x17, PT ;  /* 0x000000170000780c */ /* 0x000fda0003f05270 */
[----:B------:R-:W-:Y:S05]  /*9770*/  @!P0 BRA `(.L_x_2945) ;  /* 0x00000000008c8947 */ /* 0x000fea0003800000 */
[----:B------:R-:W-:-:S13]  /*9780*/  ISETP.NE.AND P0, PT, R0, 0x18, PT ;  /* 0x000000180000780c */ /* 0x000fda0003f05270 */
[----:B------:R-:W-:Y:S05]  /*9790*/  @!P0 BRA `(.L_x_2946) ;  /* 0x0000000000448947 */ /* 0x000fea0003800000 */
.L_x_2922:
        /* <DEDUP_REMOVED lines=16> */
.L_x_2947:
[----:B------:R-:W-:Y:S05]  /*98a0*/  BRA `(.L_x_2923) ;  /* 0x0000000000947947 */ /* 0x000fea0003800000 */
.L_x_2946:
        /* <DEDUP_REMOVED lines=12> */
.L_x_2949:
[----:B------:R-:W-:Y:S05]  /*9970*/  BSYNC.RECONVERGENT B0 ;  /* 0x0000000000007941 */ /* 0x000fea0003800200 */
.L_x_2948:
[----:B------:R-:W-:-:S05]  /*9980*/  LOP3.LUT R3, R0, 0x80, R5, 0xf8, !PT ;  /* 0x0000008000037812 */ /* 0x000fca00078ef805 */
[----:B------:R2:W-:Y:S01]  /*9990*/  STG.E.U8 desc[UR36][R8.64], R3 ;  /* 0x0000000308007986 */ /* 0x0005e2000c101124 */
[----:B------:R-:W-:Y:S05]  /*99a0*/  BRA `(.L_x_2923) ;  /* 0x0000000000547947 */ /* 0x000fea0003800000 */
.L_x_2945:
        /* <DEDUP_REMOVED lines=11> */
.L_x_2951:
[----:B------:R-:W-:Y:S01]  /*9a60*/  IMAD.MOV.U32 R0, RZ, RZ, 0x7f ;  /* 0x0000007fff007424 */ /* 0x000fe200078e00ff */
[----:B------:R-:W-:-:S04]  /*9a70*/  ISETP.GT.U32.AND P0, PT, R4, 0x7f800000, PT ;  /* 0x7f8000000400780c */ /* 0x000fc80003f04070 */
[----:B------:R-:W-:-:S09]  /*9a80*/  SEL R0, R0, 0x7c, P0 ;  /* 0x0000007c00007807 */ /* 0x000fd20000000000 */
.L_x_2952:
[----:B------:R-:W-:Y:S05]  /*9a90*/  BSYNC.RECONVERGENT B0 ;  /* 0x0000000000007941 */ /* 0x000fea0003800200 */
.L_x_2950:
[----:B------:R-:W-:-:S04]  /*9aa0*/  SHF.R.U32.HI R3, RZ, 0x18, R18 ;  /* 0x00000018ff037819 */ /* 0x000fc80000011612 */
[----:B------:R-:W-:-:S05]  /*9ab0*/  LOP3.LUT R3, R0, 0x80, R3, 0xf8, !PT ;  /* 0x0000008000037812 */ /* 0x000fca00078ef803 */
[----:B------:R1:W-:Y:S01]  /*9ac0*/  STG.E.U8 desc[UR36][R8.64], R3 ;  /* 0x0000000308007986 */ /* 0x0003e2000c101124 */
[----:B------:R-:W-:Y:S05]  /*9ad0*/  BRA `(.L_x_2923) ;  /* 0x0000000000087947 */ /* 0x000fea0003800000 */
.L_x_2944:
[----:B------:R-:W-:-:S05]  /*9ae0*/  F2FP.BF16.F32.PACK_AB R18, RZ, R18 ;  /* 0x00000012ff12723e */ /* 0x000fca00000010ff */
[----:B------:R0:W-:Y:S02]  /*9af0*/  STG.E.U16 desc[UR36][R8.64], R18 ;  /* 0x0000001208007986 */ /* 0x0001e4000c101524 */
.L_x_2923:
        /* <DEDUP_REMOVED lines=24> */
.L_x_2956:
[----:B------:R-:W0:Y:S02]  /*9c80*/  F2I.S64.TRUNC R22, R22 ;  /* 0x0000001600167311 */ /* 0x000e24000020d900 */
[----:B0-----:R-:W-:-:S05]  /*9c90*/  IMAD.MOV.U32 R3, RZ, RZ, R22 ;  /* 0x000000ffff037224 */ /* 0x001fca00078e0016 */
[----:B------:R0:W-:Y:S01]  /*9ca0*/  STG.E.U8 desc[UR36][R8.64], R3 ;  /* 0x0000000308007986 */ /* 0x0001e2000c101124 */
[----:B------:R-:W-:Y:S05]  /*9cb0*/  BRA `(.L_x_2958) ;  /* 0x0000000c00287947 */ /* 0x000fea0003800000 */
.L_x_2955:
        /* <DEDUP_REMOVED lines=9> */
.L_x_2960:
[----:B------:R-:W0:Y:S02]  /*9d50*/  F2I.FTZ.TRUNC.NTZ R3, R22 ;  /* 0x0000001600037305 */ /* 0x000e24000021f100 */
[----:B0-----:R0:W-:Y:S01]  /*9d60*/  STG.E desc[UR36][R8.64], R3 ;  /* 0x0000000308007986 */ /* 0x0011e2000c101924 */
[----:B------:R-:W-:Y:S05]  /*9d70*/  BRA `(.L_x_2958) ;  /* 0x0000000800f87947 */ /* 0x000fea0003800000 */
.L_x_2959:
[----:B------:R-:W0:Y:S02]  /*9d80*/  F2I.FTZ.TRUNC.NTZ R3, R22 ;  /* 0x0000001600037305 */ /* 0x000e24000021f100 */
[----:B0-----:R0:W-:Y:S01]  /*9d90*/  STG.E.U16 desc[UR36][R8.64], R3 ;  /* 0x0000000308007986 */ /* 0x0011e2000c101524 */
[----:B------:R-:W-:Y:S05]  /*9da0*/  BRA `(.L_x_2958) ;  /* 0x0000000800ec7947 */ /* 0x000fea0003800000 */
.L_x_2954:
        /* <DEDUP_REMOVED lines=8> */
.L_x_2962:
[----:B------:R-:W-:-:S05]  /*9e30*/  F2FP.F16.F32.PACK_AB R22, RZ, R22 ;  /* 0x00000016ff16723e */ /* 0x000fca00000000ff */
[----:B------:R0:W-:Y:S01]  /*9e40*/  STG.E.U16 desc[UR36][R8.64], R22 ;  /* 0x0000001608007986 */ /* 0x0001e2000c101524 */
[----:B------:R-:W-:Y:S05]  /*9e50*/  BRA `(.L_x_2958) ;  /* 0x0000000800c07947 */ /* 0x000fea0003800000 */
.L_x_2961:
        /* <DEDUP_REMOVED lines=9> */
.L_x_2964:
[----:B------:R-:W-:-:S04]  /*9ef0*/  F2FP.F16.F32.PACK_AB R3, RZ, R22 ;  /* 0x00000016ff03723e */ /* 0x000fc800000000ff */
[----:B------:R-:W-:-:S05]  /*9f00*/  PRMT R3, R3, 0x5410, RZ ;  /* 0x0000541003037816 */ /* 0x000fca00000000ff */
[----:B------:R3:W-:Y:S01]  /*9f10*/  STG.E desc[UR36][R8.64], R3 ;  /* 0x0000000308007986 */ /* 0x0007e2000c101924 */
[----:B------:R-:W-:Y:S05]  /*9f20*/  BRA `(.L_x_2958) ;  /* 0x00000008008c7947 */ /* 0x000fea0003800000 */
.L_x_2963:
[----:B------:R-:W-:-:S06]  /*9f30*/  FMUL.FTZ R4, R22, 1 ;  /* 0x3f80000016047820 */ /* 0x000fcc0000410000 */
[----:B------:R-:W0:Y:S02]  /*9f40*/  F2F.F64.F32 R4, R4 ;  /* 0x0000000400047310 */ /* 0x000e240000201800 */
[----:B0-----:R4:W-:Y:S01]  /*9f50*/  STG.E.64 desc[UR36][R8.64], R4 ;  /* 0x0000000408007986 */ /* 0x0019e2000c101b24 */
[----:B------:R-:W-:Y:S05]  /*9f60*/  BRA `(.L_x_2958) ;  /* 0x00000008007c7947 */ /* 0x000fea0003800000 */
.L_x_2953:
        /* <DEDUP_REMOVED lines=13> */
.L_x_2968:
        /* <DEDUP_REMOVED lines=16> */
.L_x_2971:
[----:B------:R-:W-:-:S04]  /*a140*/  SHF.R.U32.HI R22, RZ, 0x18, R22 ;  /* 0x00000018ff167819 */ /* 0x000fc80000011616 */
[----:B------:R-:W-:-:S04]  /*a150*/  LOP3.LUT R3, R3, 0x80, R22, 0xf8, !PT ;  /* 0x0000008003037812 */ /* 0x000fc800078ef816 */
[----:B------:R-:W-:-:S07]  /*a160*/  PRMT R4, R3, 0x7610, R4 ;  /* 0x0000761003047816 */ /* 0x000fce0000000004 */
.L_x_2970:
[----:B------:R-:W-:Y:S05]  /*a170*/  BSYNC.RECONVERGENT B0 ;  /* 0x0000000000007941 */ /* 0x000fea0003800200 */
.L_x_2969:
[----:B------:R0:W-:Y:S01]  /*a180*/  STG.E.U8 desc[UR36][R8.64], R4 ;  /* 0x0000000408007986 */ /* 0x0001e2000c101124 */
[----:B------:R-:W-:Y:S05]  /*a190*/  BRA `(.L_x_2958) ;  /* 0x0000000400f07947 */ /* 0x000fea0003800000 */
.L_x_2967:
        /* <DEDUP_REMOVED lines=16> */
.L_x_2974:
[----:B------:R-:W-:-:S04]  /*a2a0*/  SHF.R.U32.HI R22, RZ, 0x18, R22 ;  /* 0x00000018ff167819 */ /* 0x000fc80000011616 */
[----:B------:R-:W-:-:S04]  /*a2b0*/  LOP3.LUT R3, R3, 0x80, R22, 0xf8, !PT ;  /* 0x0000008003037812 */ /* 0x000fc800078ef816 */
[----:B------:R-:W-:-:S07]  /*a2c0*/  PRMT R4, R3, 0x7610, R4 ;  /* 0x0000761003047816 */ /* 0x000fce0000000004 */
.L_x_2973:
[----:B------:R-:W-:Y:S05]  /*a2d0*/  BSYNC.RECONVERGENT B0 ;  /* 0x0000000000007941 */ /* 0x000fea0003800200 */
.L_x_2972:
[----:B------:R0:W-:Y:S01]  /*a2e0*/  STG.E.U8 desc[UR36][R8.64], R4 ;  /* 0x0000000408007986 */ /* 0x0001e2000c101124 */
[----:B------:R-:W-:Y:S05]  /*a2f0*/  BRA `(.L_x_2958) ;  /* 0x0000000400987947 */ /* 0x000fea0003800000 */
.L_x_2966:
        /* <DEDUP_REMOVED lines=21> */
.L_x_2976:
[----:B------:R-:W0:Y:S02]  /*a450*/  F2I.U64.TRUNC R22, R22 ;  /* 0x0000001600167311 */ /* 0x000e24000020d800 */
[----:B0-----:R0:W-:Y:S01]  /*a460*/  STG.E.64 desc[UR36][R8.64], R22 ;  /* 0x0000001608007986 */ /* 0x0011e2000c101b24 */
[----:B------:R-:W-:Y:S05]  /*a470*/  BRA `(.L_x_2958) ;  /* 0x0000000400387947 */ /* 0x000fea0003800000 */
.L_x_2975:
[----:B------:R-:W0:Y:S02]  /*a480*/  F2I.FTZ.U32.TRUNC.NTZ R3, R22 ;  /* 0x0000001600037305 */ /* 0x000e24000021f000 */
[----:B0-----:R0:W-:Y:S01]  /*a490*/  STG.E desc[UR36][R8.64], R3 ;  /* 0x0000000308007986 */ /* 0x0011e2000c101924 */
[----:B------:R-:W-:Y:S05]  /*a4a0*/  BRA `(.L_x_2958) ;  /* 0x00000004002c7947 */ /* 0x000fea0003800000 */
.L_x_2965:
        /* <DEDUP_REMOVED lines=10> */
.L_x_2978:
[----:B------:R-:W-:Y:S01]  /*a550*/  FMUL.FTZ R4, R22, 1 ;  /* 0x3f80000016047820 */ /* 0x000fe20000410000 */
[----:B------:R-:W-:-:S05]  /*a560*/  CS2R R6, SRZ ;  /* 0x0000000000067805 */ /* 0x000fca000001ff00 */
[----:B------:R-:W0:Y:S02]  /*a570*/  F2F.F64.F32 R4, R4 ;  /* 0x0000000400047310 */ /* 0x000e240000201800 */
[----:B0-----:R0:W-:Y:S01]  /*a580*/  STG.E.128 desc[UR36][R8.64], R4 ;  /* 0x0000000408007986 */ /* 0x0011e2000c101d24 */
[----:B------:R-:W-:Y:S05]  /*a590*/  BRA `(.L_x_2958) ;  /* 0x0000000000f07947 */ /* 0x000fea0003800000 */
.L_x_2977:
[----:B------:R-:W-:-:S13]  /*a5a0*/  ISETP.NE.AND P0, PT, R0, 0xf, PT ;  /* 0x0000000f0000780c */ /* 0x000fda0003f05270 */
[----:B------:R-:W-:Y:S05]  /*a5b0*/  @!P0 BRA `(.L_x_2979) ;  /* 0x0000000000e08947 */ /* 0x000fea0003800000 */
[----:B------:R-:W-:-:S13]  /*a5c0*/  ISETP.NE.AND P0, PT, R0, 0x17, PT ;  /* 0x000000170000780c */ /* 0x000fda0003f05270 */
[----:B------:R-:W-:Y:S05]  /*a5d0*/  @!P0 BRA `(.L_x_2980) ;  /* 0x00000000008c8947 */ /* 0x000fea0003800000 */
[----:B------:R-:W-:-:S13]  /*a5e0*/  ISETP.NE.AND P0, PT, R0, 0x18, PT ;  /* 0x000000180000780c */ /* 0x000fda0003f05270 */
[----:B------:R-:W-:Y:S05]  /*a5f0*/  @!P0 BRA `(.L_x_2981) ;  /* 0x0000000000448947 */ /* 0x000fea0003800000 */
.L_x_2957:
        /* <DEDUP_REMOVED lines=16> */
.L_x_2982:
[----:B------:R-:W-:Y:S05]  /*a700*/  BRA `(.L_x_2958) ;  /* 0x0000000000947947 */ /* 0x000fea0003800000 */
.L_x_2981:
        /* <DEDUP_REMOVED lines=12> */
.L_x_2984:
[----:B------:R-:W-:Y:S05]  /*a7d0*/  BSYNC.RECONVERGENT B0 ;  /* 0x0000000000007941 */ /* 0x000fea0003800200 */
.L_x_2983:
[----:B------:R-:W-:-:S05]  /*a7e0*/  LOP3.LUT R3, R0, 0x80, R5, 0xf8, !PT ;  /* 0x0000008000037812 */ /* 0x000fca00078ef805 */
[----:B------:R0:W-:Y:S01]  /*a7f0*/  STG.E.U8 desc[UR36][R8.64], R3 ;  /* 0x0000000308007986 */ /* 0x0001e2000c101124 */
[----:B------:R-:W-:Y:S05]  /*a800*/  BRA `(.L_x_2958) ;  /* 0x0000000000547947 */ /* 0x000fea0003800000 */
.L_x_2980:
        /* <DEDUP_REMOVED lines=11> */
.L_x_2986:
[----:B------:R-:W-:Y:S01]  /*a8c0*/  IMAD.MOV.U32 R0, RZ, RZ, 0x7f ;  /* 0x0000007fff007424 */ /* 0x000fe200078e00ff */
[----:B------:R-:W-:-:S04]  /*a8d0*/  ISETP.GT.U32.AND P0, PT, R4, 0x7f800000, PT ;  /* 0x7f8000000400780c */ /* 0x000fc80003f04070 */
[----:B------:R-:W-:-:S09]  /*a8e0*/  SEL R0, R0, 0x7c, P0 ;  /* 0x0000007c00007807 */ /* 0x000fd20000000000 */
.L_x_2987:
[----:B------:R-:W-:Y:S05]  /*a8f0*/  BSYNC.RECONVERGENT B0 ;  /* 0x0000000000007941 */ /* 0x000fea0003800200 */
.L_x_2985:
[----:B------:R-:W-:-:S04]  /*a900*/  SHF.R.U32.HI R3, RZ, 0x18, R22 ;  /* 0x00000018ff037819 */ /* 0x000fc80000011616 */
[----:B------:R-:W-:-:S05]  /*a910*/  LOP3.LUT R3, R0, 0x80, R3, 0xf8, !PT ;  /* 0x0000008000037812 */ /* 0x000fca00078ef803 */
[----:B------:R0:W-:Y:S01]  /*a920*/  STG.E.U8 desc[UR36][R8.64], R3 ;  /* 0x0000000308007986 */ /* 0x0001e2000c101124 */
[----:B------:R-:W-:Y:S05]  /*a930*/  BRA `(.L_x_2958) ;  /* 0x0000000000087947 */ /* 0x000fea0003800000 */
.L_x_2979:
[----:B------:R-:W-:-:S05]  /*a940*/  F2FP.BF16.F32.PACK_AB R22, RZ, R22 ;  /* 0x00000016ff16723e */ /* 0x000fca00000010ff */
[----:B------:R0:W-:Y:S02]  /*a950*/  STG.E.U16 desc[UR36][R8.64], R22 ;  /* 0x0000001608007986 */ /* 0x0001e4000c101524 */
.L_x_2958:
[----:B------:R-:W-:-:S07]  /*a960*/  VIADD R17, R17, 0x80 ;  /* 0x0000008011117836 */ /* 0x000fce0000000000 */
.L_x_2917:
[----:B------:R-:W-:Y:S05]  /*a970*/  BSYNC.RECONVERGENT B6 ;  /* 0x0000000000067941 */ /* 0x000fea0003800200 */
.L_x_2916:
        /* <DEDUP_REMOVED lines=20> */
[----:B0-----:R-:W-:Y:S01]  /*aac0*/  STG.E.U8 desc[UR36][R2.64], R5 ;  /* 0x0000000502007986 */ /* 0x001fe2000c101124 */
[----:B------:R-:W-:Y:S05]  /*aad0*/  EXIT ;  /* 0x000000000000794d */ /* 0x000fea0003800000 */
.L_x_2991:
[----:B------:R-:W0:Y:S02]  /*aae0*/  F2I.S64.TRUNC R24, R24 ;  /* 0x0000001800187311 */ /* 0x000e24000020d900 */
[----:B0-----:R-:W-:-:S05]  /*aaf0*/  IMAD.MOV.U32 R5, RZ, RZ, R24 ;  /* 0x000000ffff057224 */ /* 0x001fca00078e0018 */
[----:B------:R-:W-:Y:S01]  /*ab00*/  STG.E.U8 desc[UR36][R2.64], R5 ;  /* 0x0000000502007986 */ /* 0x000fe2000c101124 */
[----:B------:R-:W-:Y:S05]  /*ab10*/  EXIT ;  /* 0x000000000000794d */ /* 0x000fea0003800000 */
.L_x_2990:
[----:B------:R-:W-:-:S13]  /*ab20*/  ISETP.NE.AND P0, PT, R0, 0x2, PT ;  /* 0x000000020000780c */ /* 0x000fda0003f05270 */
[----:B------:R-:W-:Y:S05]  /*ab30*/  @!P0 BRA `(.L_x_2993) ;  /* 0x0000000000288947 */ /* 0x000fea0003800000 */
[----:B------:R-:W-:-:S13]  /*ab40*/  ISETP.NE.AND P0, PT, R0, 0x3, PT ;  /* 0x000000030000780c */ /* 0x000fda0003f05270 */
[----:B------:R-:W-:Y:S05]  /*ab50*/  @!P0 BRA `(.L_x_2994) ;  /* 0x0000000000148947 */ /* 0x000fea0003800000 */
[----:B------:R-:W-:-:S13]  /*ab60*/  ISETP.NE.AND P0, PT, R0, 0x4, PT ;  /* 0x000000040000780c */ /* 0x000fda0003f05270 */
[----:B------:R-:W-:Y:S05]  /*ab70*/  @P0 BRA `(.L_x_2992) ;  /* 0x0000000800380947 */ /* 0x000fea0003800000 */
[----:B------:R-:W0:Y:S02]  /*ab80*/  F2I.S64.TRUNC R24, R24 ;  /* 0x0000001800187311 */ /* 0x000e24000020d900 */
[----:B0-----:R-:W-:Y:S01]  /*ab90*/  STG.E.64 desc[UR36][R2.64], R24 ;  /* 0x0000001802007986 */ /* 0x001fe2000c101b24 */
[----:B------:R-:W-:Y:S05]  /*aba0*/  EXIT ;  /* 0x000000000000794d */ /* 0x000fea0003800000 */
.L_x_2994:
[----:B------:R-:W0:Y:S02]  /*abb0*/  F2I.FTZ.TRUNC.NTZ R5, R24 ;  /* 0x0000001800057305 */ /* 0x000e24000021f100 */
[----:B0-----:R-:W-:Y:S01]  /*abc0*/  STG.E desc[UR36][R2.64], R5 ;  /* 0x0000000502007986 */ /* 0x001fe2000c101924 */
[----:B------:R-:W-:Y:S05]  /*abd0*/  EXIT ;  /* 0x000000000000794d */ /* 0x000fea0003800000 */
.L_x_2993:
[----:B------:R-:W0:Y:S02]  /*abe0*/  F2I.FTZ.TRUNC.NTZ R5, R24 ;  /* 0x0000001800057305 */ /* 0x000e24000021f100 */
[----:B0-----:R-:W-:Y:S01]  /*abf0*/  STG.E.U16 desc[UR36][R2.64], R5 ;  /* 0x0000000502007986 */ /* 0x001fe2000c101524 */
[----:B------:R-:W-:Y:S05]  /*ac00*/  EXIT ;  /* 0x000000000000794d */ /* 0x000fea0003800000 */
.L_x_2989:
[----:B------:R-:W-:-:S13]  /*ac10*/  ISETP.GT.AND P0, PT, R0, 0x6, PT ;  /* 0x000000060000780c */ /* 0x000fda0003f04270 */
[----:B------:R-:W-:Y:S05]  /*ac20*/  @P0 BRA `(.L_x_2995) ;  /* 0x0000000000240947 */ /* 0x000fea0003800000 */
[----:B------:R-:W-:-:S13]  /*ac30*/  ISETP.NE.AND P0, PT, R0, 0x5, PT ;  /* 0x000000050000780c */ /* 0x000fda0003f05270 */
[----:B------:R-:W-:Y:S05]  /*ac40*/  @!P0 BRA `(.L_x_2996) ;  /* 0x0000000000108947 */ /* 0x000fea0003800000 */
[----:B------:R-:W-:-:S13]  /*ac50*/  ISETP.NE.AND P0, PT, R0, 0x6, PT ;  /* 0x000000060000780c */ /* 0x000fda0003f05270 */
[----:B------:R-:W-:Y:S05]  /*ac60*/  @P0 BRA `(.L_x_2992) ;  /* 0x0000000400fc0947 */ /* 0x000fea0003800000 */
[----:B------:R-:W-:Y:S01]  /*ac70*/  STG.E desc[UR36][R2.64], R24 ;  /* 0x0000001802007986 */ /* 0x000fe2000c101924 */
[----:B------:R-:W-:Y:S05]  /*ac80*/  EXIT ;  /* 0x000000000000794d */ /* 0x000fea0003800000 */
.L_x_2996:
[----:B------:R-:W-:-:S05]  /*ac90*/  F2FP.F16.F32.PACK_AB R24, RZ, R24 ;  /* 0x00000018ff18723e */ /* 0x000fca00000000ff */
[----:B------:R-:W-:Y:S01]  /*aca0*/  STG.E.U16 desc[UR36][R2.64], R24 ;  /* 0x0000001802007986 */ /* 0x000fe2000c101524 */
[----:B------:R-:W-:Y:S05]  /*acb0*/  EXIT ;  /* 0x000000000000794d */ /* 0x000fea0003800000 */
.L_x_2995:
[----:B------:R-:W-:-:S13]  /*acc0*/  ISETP.NE.AND P0, PT, R0, 0x7, PT ;  /* 0x000000070000780c */ /* 0x000fda0003f05270 */
[----:B------:R-:W-:Y:S05]  /*acd0*/  @!P0 BRA `(.L_x_2997) ;  /* 0x00000000002c8947 */ /* 0x000fea0003800000 */
[----:B------:R-:W-:-:S13]  /*ace0*/  ISETP.NE.AND P0, PT, R0, 0x8, PT ;  /* 0x000000080000780c */ /* 0x000fda0003f05270 */
[----:B------:R-:W-:Y:S05]  /*acf0*/  @!P0 BRA `(.L_x_2998) ;  /* 0x0000000000148947 */ /* 0x000fea0003800000 */
[----:B------:R-:W-:-:S13]  /*ad00*/  ISETP.NE.AND P0, PT, R0, 0x9, PT ;  /* 0x000000090000780c */ /* 0x000fda0003f05270 */
[----:B------:R-:W-:Y:S05]  /*ad10*/  @P0 BRA `(.L_x_2992) ;  /* 0x0000000400d00947 */ /* 0x000fea0003800000 */
[----:B------:R-:W-:-:S05]  /*ad20*/  IMAD.MOV.U32 R25, RZ, RZ, RZ ;  /* 0x000000ffff197224 */ /* 0x000fca00078e00ff */
[----:B------:R-:W-:Y:S01]  /*ad30*/  STG.E.64 desc[UR36][R2.64], R24 ;  /* 0x0000001802007986 */ /* 0x000fe2000c101b24 */
[----:B------:R-:W-:Y:S05]  /*ad40*/  EXIT ;  /* 0x000000000000794d */ /* 0x000fea0003800000 */
.L_x_2998:
[----:B------:R-:W-:-:S04]  /*ad50*/  F2FP.F16.F32.PACK_AB R5, RZ, R24 ;  /* 0x00000018ff05723e */ /* 0x000fc800000000ff */
[----:B------:R-:W-:-:S05]  /*ad60*/  PRMT R5, R5, 0x5410, RZ ;  /* 0x0000541005057816 */ /* 0x000fca00000000ff */
[----:B------:R-:W-:Y:S01]  /*ad70*/  STG.E desc[UR36][R2.64], R5 ;  /* 0x0000000502007986 */ /* 0x000fe2000c101924 */
[----:B------:R-:W-:Y:S05]  /*ad80*/  EXIT ;  /* 0x000000000000794d */ /* 0x000fea0003800000 */
.L_x_2997:
[----:B------:R-:W-:-:S06]  /*ad90*/  FMUL.FTZ R4, R24, 1 ;  /* 0x3f80000018047820 */ /* 0x000fcc0000410000 */
[----:B------:R-:W0:Y:S02]  /*ada0*/  F2F.F64.F32 R4, R4 ;  /* 0x0000000400047310 */ /* 0x000e240000201800 */
[----:B0-----:R-:W-:Y:S01]  /*adb0*/  STG.E.64 desc[UR36][R2.64], R4 ;  /* 0x0000000402007986 */ /* 0x001fe2000c101b24 */
[----:B------:R-:W-:Y:S05]  /*adc0*/  EXIT ;  /* 0x000000000000794d */ /* 0x000fea0003800000 */
.L_x_2988:
        /* <DEDUP_REMOVED lines=11> */
[----:B0-----:R-:W-:Y:S01]  /*ae80*/  STG.E.U16 desc[UR36][R2.64], R5 ;  /* 0x0000000502007986 */ /* 0x001fe2000c101524 */
[----:B------:R-:W-:Y:S05]  /*ae90*/  EXIT ;  /* 0x000000000000794d */ /* 0x000fea0003800000 */
.L_x_3002:
        /* <DEDUP_REMOVED lines=16> */
.L_x_3005:
[----:B------:R-:W-:-:S04]  /*afa0*/  SHF.R.U32.HI R24, RZ, 0x18, R24 ;  /* 0x00000018ff187819 */ /* 0x000fc80000011618 */
[----:B------:R-:W-:-:S04]  /*afb0*/  LOP3.LUT R5, R5, 0x80, R24, 0xf8, !PT ;  /* 0x0000008005057812 */ /* 0x000fc800078ef818 */
[----:B------:R-:W-:-:S07]  /*afc0*/  PRMT R0, R5, 0x7610, R0 ;  /* 0x0000761005007816 */ /* 0x000fce0000000000 */
.L_x_3004:
[----:B------:R-:W-:Y:S05]  /*afd0*/  BSYNC.RECONVERGENT B0 ;  /* 0x0000000000007941 */ /* 0x000fea0003800200 */
.L_x_3003:
[----:B------:R-:W-:Y:S01]  /*afe0*/  STG.E.U8 desc[UR36][R2.64], R0 ;  /* 0x0000000002007986 */ /* 0x000fe2000c101124 */
[----:B------:R-:W-:Y:S05]  /*aff0*/  EXIT ;  /* 0x000000000000794d */ /* 0x000fea0003800000 */
.L_x_3001:
        /* <DEDUP_REMOVED lines=16> */
.L_x_3008:
[----:B------:R-:W-:-:S04]  /*b100*/  SHF.R.U32.HI R24, RZ, 0x18, R24 ;  /* 0x00000018ff187819 */ /* 0x000fc80000011618 */
[----:B------:R-:W-:-:S04]  /*b110*/  LOP3.LUT R5, R5, 0x80, R24, 0xf8, !PT ;  /* 0x0000008005057812 */ /* 0x000fc800078ef818 */
[----:B------:R-:W-:-:S07]  /*b120*/  PRMT R0, R5, 0x7610, R0 ;  /* 0x0000761005007816 */ /* 0x000fce0000000000 */
.L_x_3007:
[----:B------:R-:W-:Y:S05]  /*b130*/  BSYNC.RECONVERGENT B0 ;  /* 0x0000000000007941 */ /* 0x000fea0003800200 */
.L_x_3006:
[----:B------:R-:W-:Y:S01]  /*b140*/  STG.E.U8 desc[UR36][R2.64], R0 ;  /* 0x0000000002007986 */ /* 0x000fe2000c101124 */
[----:B------:R-:W-:Y:S05]  /*b150*/  EXIT ;  /* 0x000000000000794d */ /* 0x000fea0003800000 */
.L_x_3000:
        /* <DEDUP_REMOVED lines=21> */
.L_x_3010:
[----:B------:R-:W0:Y:S02]  /*b2b0*/  F2I.U64.TRUNC R24, R24 ;  /* 0x0000001800187311 */ /* 0x000e24000020d800 */
[----:B0-----:R-:W-:Y:S01]  /*b2c0*/  STG.E.64 desc[UR36][R2.64], R24 ;  /* 0x0000001802007986 */ /* 0x001fe2000c101b24 */
[----:B------:R-:W-:Y:S05]  /*b2d0*/  EXIT ;  /* 0x000000000000794d */ /* 0x000fea0003800000 */
.L_x_3009:
[----:B------:R-:W0:Y:S02]  /*b2e0*/  F2I.FTZ.U32.TRUNC.NTZ R5, R24 ;  /* 0x0000001800057305 */ /* 0x000e24000021f000 */
[----:B0-----:R-:W-:Y:S01]  /*b2f0*/  STG.E desc[UR36][R2.64], R5 ;  /* 0x0000000502007986 */ /* 0x001fe2000c101924 */
[----:B------:R-:W-:Y:S05]  /*b300*/  EXIT ;  /* 0x000000000000794d */ /* 0x000fea0003800000 */
.L_x_2999:
        /* <DEDUP_REMOVED lines=8> */
[----:B------:R-:W-:Y:S01]  /*b390*/  STG.E.U8 desc[UR36][R2.64], R5 ;  /* 0x0000000502007986 */ /* 0x000fe2000c101124 */
[----:B------:R-:W-:Y:S05]  /*b3a0*/  EXIT ;  /* 0x000000000000794d */ /* 0x000fea0003800000 */
.L_x_3012:
[----:B------:R-:W-:Y:S01]  /*b3b0*/  FMUL.FTZ R4, R24, 1 ;  /* 0x3f80000018047820 */ /* 0x000fe20000410000 */
[----:B------:R-:W-:-:S05]  /*b3c0*/  CS2R R6, SRZ ;  /* 0x0000000000067805 */ /* 0x000fca000001ff00 */
[----:B------:R-:W0:Y:S02]  /*b3d0*/  F2F.F64.F32 R4, R4 ;  /* 0x0000000400047310 */ /* 0x000e240000201800 */
[----:B0-----:R-:W-:Y:S01]  /*b3e0*/  STG.E.128 desc[UR36][R2.64], R4 ;  /* 0x0000000402007986 */ /* 0x001fe2000c101d24 */
[----:B------:R-:W-:Y:S05]  /*b3f0*/  EXIT ;  /* 0x000000000000794d */ /* 0x000fea0003800000 */
.L_x_3011:
[----:B------:R-:W-:-:S13]  /*b400*/  ISETP.NE.AND P0, PT, R0, 0xf, PT ;  /* 0x0000000f0000780c */ /* 0x000fda0003f05270 */
[----:B------:R-:W-:Y:S05]  /*b410*/  @!P0 BRA `(.L_x_3013) ;  /* 0x0000000000e08947 */ /* 0x000fea0003800000 */
[----:B------:R-:W-:-:S13]  /*b420*/  ISETP.NE.AND P0, PT, R0, 0x17, PT ;  /* 0x000000170000780c */ /* 0x000fda0003f05270 */
[----:B------:R-:W-:Y:S05]  /*b430*/  @!P0 BRA `(.L_x_3014) ;  /* 0x00000000008c8947 */ /* 0x000fea0003800000 */
[----:B------:R-:W-:-:S13]  /*b440*/  ISETP.NE.AND P0, PT, R0, 0x18, PT ;  /* 0x000000180000780c */ /* 0x000fda0003f05270 */
[----:B------:R-:W-:Y:S05]  /*b450*/  @!P0 BRA `(.L_x_3015) ;  /* 0x0000000000448947 */ /* 0x000fea0003800000 */
.L_x_2992:
        /* <DEDUP_REMOVED lines=16> */
.L_x_3016:
[----:B------:R-:W-:Y:S05]  /*b560*/  EXIT ;  /* 0x000000000000794d */ /* 0x000fea0003800000 */
.L_x_3015:
        /* <DEDUP_REMOVED lines=12> */
.L_x_3018:
[----:B------:R-:W-:Y:S05]  /*b630*/  BSYNC.RECONVERGENT B0 ;  /* 0x0000000000007941 */ /* 0x000fea0003800200 */
.L_x_3017:
[----:B------:R-:W-:-:S05]  /*b640*/  LOP3.LUT R5, R0, 0x80, R7, 0xf8, !PT ;  /* 0x0000008000057812 */ /* 0x000fca00078ef807 */
[----:B------:R-:W-:Y:S01]  /*b650*/  STG.E.U8 desc[UR36][R2.64], R5 ;  /* 0x0000000502007986 */ /* 0x000fe2000c101124 */
[----:B------:R-:W-:Y:S05]  /*b660*/  EXIT ;  /* 0x000000000000794d */ /* 0x000fea0003800000 */
.L_x_3014:
        /* <DEDUP_REMOVED lines=11> */
.L_x_3020:
[----:B------:R-:W-:Y:S01]  /*b720*/  IMAD.MOV.U32 R0, RZ, RZ, 0x7f ;  /* 0x0000007fff007424 */ /* 0x000fe200078e00ff */
[----:B------:R-:W-:-:S04]  /*b730*/  ISETP.GT.U32.AND P0, PT, R4, 0x7f800000, PT ;  /* 0x7f8000000400780c */ /* 0x000fc80003f04070 */
[----:B------:R-:W-:-:S09]  /*b740*/  SEL R0, R0, 0x7c, P0 ;  /* 0x0000007c00007807 */ /* 0x000fd20000000000 */
.L_x_3021:
[----:B------:R-:W-:Y:S05]  /*b750*/  BSYNC.RECONVERGENT B0 ;  /* 0x0000000000007941 */ /* 0x000fea0003800200 */
.L_x_3019:
[----:B------:R-:W-:-:S04]  /*b760*/  SHF.R.U32.HI R5, RZ, 0x18, R24 ;  /* 0x00000018ff057819 */ /* 0x000fc80000011618 */
[----:B------:R-:W-:-:S05]  /*b770*/  LOP3.LUT R5, R0, 0x80, R5, 0xf8, !PT ;  /* 0x0000008000057812 */ /* 0x000fca00078ef805 */
[----:B------:R-:W-:Y:S01]  /*b780*/  STG.E.U8 desc[UR36][R2.64], R5 ;  /* 0x0000000502007986 */ /* 0x000fe2000c101124 */
[----:B------:R-:W-:Y:S05]  /*b790*/  EXIT ;  /* 0x000000000000794d */ /* 0x000fea0003800000 */
.L_x_3013:
[----:B------:R-:W-:-:S05]  /*b7a0*/  F2FP.BF16.F32.PACK_AB R24, RZ, R24 ;  /* 0x00000018ff18723e */ /* 0x000fca00000010ff */
[----:B------:R-:W-:Y:S01]  /*b7b0*/  STG.E.U16 desc[UR36][R2.64], R24 ;  /* 0x0000001802007986 */ /* 0x000fe2000c101524 */
[----:B------:R-:W-:Y:S05]  /*b7c0*/  EXIT ;  /* 0x000000000000794d */ /* 0x000fea0003800000 */
.L_x_3022:
        /* <DEDUP_REMOVED lines=11> */
.L_x_7352:


//--------------------- .text._ZN2at6native18elementwise_kernelILi128ELi2EZNS0_22gpu_kernel_impl_nocastIZZZNS0_60_GLOBAL__N__171e0b9f_22_ActivationEluKernel_cu_1520ed90_290019elu_backward_kernelERNS_18TensorIteratorBaseERKN3c106ScalarES9_S9_bENKUlvE_clEvENKUlvE0_clEvEUlffE_EEvS5_RKT_EUliE_EEviT1_ --------------------------
	.section	.text._ZN2at6native18elementwise_kernelILi128ELi2EZNS0_22gpu_kernel_impl_nocastIZZZNS0_60_GLOBAL__N__171e0b9f_22_ActivationEluKernel_cu_1520ed90_290019elu_backward_kernelERNS_18TensorIteratorBaseERKN3c106ScalarES9_S9_bENKUlvE_clEvENKUlvE0_clEvEUlffE_EEvS5_RKT_EUliE_EEviT1_,"ax",@progbits
	.align	128
        .global         _ZN2at6native18elementwise_kernelILi128ELi2EZNS0_22gpu_kernel_impl_nocastIZZZNS0_60_GLOBAL__N__171e0b9f_22_ActivationEluKernel_cu_1520ed90_290019elu_backward_kernelERNS_18TensorIteratorBaseERKN3c106ScalarES9_S9_bENKUlvE_clEvENKUlvE0_clEvEUlffE_EEvS5_RKT_EUliE_EEviT1_
        .type           _ZN2at6native18elementwise_kernelILi128ELi2EZNS0_22gpu_kernel_impl_nocastIZZZNS0_60_GLOBAL__N__171e0b9f_22_ActivationEluKernel_cu_1520ed90_290019elu_backward_kernelERNS_18TensorIteratorBaseERKN3c106ScalarES9_S9_bENKUlvE_clEvENKUlvE0_clEvEUlffE_EEvS5_RKT_EUliE_EEviT1_,@function
        .size           _ZN2at6native18elementwise_kernelILi128ELi2EZNS0_22gpu_kernel_impl_nocastIZZZNS0_60_GLOBAL__N__171e0b9f_22_ActivationEluKernel_cu_1520ed90_290019elu_backward_kernelERNS_18TensorIteratorBaseERKN3c106ScalarES9_S9_bENKUlvE_clEvENKUlvE0_clEvEUlffE_EEvS5_RKT_EUliE_EEviT1_,(.L_x_7353 - _ZN2at6native18elementwise_kernelILi128ELi2EZNS0_22gpu_kernel_impl_nocastIZZZNS0_60_GLOBAL__N__171e0b9f_22_ActivationEluKernel_cu_1520ed90_290019elu_backward_kernelERNS_18TensorIteratorBaseERKN3c106ScalarES9_S9_bENKUlvE_clEvENKUlvE0_clEvEUlffE_EEvS5_RKT_EUliE_EEviT1_)
        .other          _ZN2at6native18elementwise_kernelILi128ELi2EZNS0_22gpu_kernel_impl_nocastIZZZNS0_60_GLOBAL__N__171e0b9f_22_ActivationEluKernel_cu_1520ed90_290019elu_backward_kernelERNS_18TensorIteratorBaseERKN3c106ScalarES9_S9_bENKUlvE_clEvENKUlvE0_clEvEUlffE_EEvS5_RKT_EUliE_EEviT1_,@"STO_CUDA_ENTRY STV_DEFAULT"
_ZN2at6native18elementwise_kernelILi128ELi2EZNS0_22gpu_kernel_impl_nocastIZZZNS0_60_GLOBAL__N__171e0b9f_22_ActivationEluKernel_cu_1520ed90_290019elu_backward_kernelERNS_18TensorIteratorBaseERKN3c106ScalarES9_S9_bENKUlvE_clEvENKUlvE0_clEvEUlffE_EEvS5_RKT_EUliE_EEviT1_:
.text._ZN2at6native18elementwise_kernelILi128ELi2EZNS0_22gpu_kernel_impl_nocastIZZZNS0_60_GLOBAL__N__171e0b9f_22_ActivationEluKernel_cu_1520ed90_290019elu_backward_kernelERNS_18TensorIteratorBaseERKN3c106ScalarES9_S9_bENKUlvE_clEvENKUlvE0_clEvEUlffE_EEvS5_RKT_EUliE_EEviT1_:
        /* <DEDUP_REMOVED lines=13> */
[----:B------:R-:W-:Y:S01]  /*00d0*/  BSSY.RECONVERGENT B0, `(.L_x_3025) ;  /* 0x0000017000007945 */ /* 0x000fe20003800200 */
[----:B0-----:R-:W-:-:S13]  /*00e0*/  ISETP.GE.AND P0, PT, R3, UR4, PT ;  /* 0x0000000403007c0c */ /* 0x001fda000bf06270 */
[----:B------:R-:W-:Y:S05]  /*00f0*/  @P0 BRA `(.L_x_3026) ;  /* 0x0000000000500947 */ /* 0x000fea0003800000 */
[----:B------:R-:W0:Y:S08]  /*0100*/  LDC.64 R6, c[0x0][0x5f8] ;  /* 0x00017e00ff067b82 */ /* 0x000e300000000a00 */
[----:B------:R-:W1:Y:S01]  /*0110*/  LDC.64 R4, c[0x0][0x5f0] ;  /* 0x00017c00ff047b82 */ /* 0x000e620000000a00 */
[----:B0-----:R-:W2:Y:S04]  /*0120*/  LDG.E R6, desc[UR6][R6.64] ;  /* 0x0000000606067981 */ /* 0x001ea8000c1e1900 */
[----:B-1----:R0:W5:Y:S01]  /*0130*/  LDG.E R4, desc[UR6][R4.64] ;  /* 0x0000000604047981 */ /* 0x002162000c1e1900 */
[----:B--2---:R-:W-:-:S13]  /*0140*/  FSETP.GTU.FTZ.AND P0, PT, R6, RZ, PT ;  /* 0x000000ff0600720b */ /* 0x004fda0003f1c000 */
[----:B0-----:R-:W-:Y:S05]  /*0150*/  @P0 BRA `(.L_x_3027) ;  /* 0x0000000000240947 */ /* 0x001fea0003800000 */
[----:B------:R-:W0:Y:S01]  /*0160*/  LDCU UR5, c[0x0][0x608] ;  /* 0x0000c100ff0577ac */ /* 0x000e220008000800 */
[----:B------:R-:W1:Y:S01]  /*0170*/  LDCU UR8, c[0x0][0x600] ;  /* 0x0000c000ff0877ac */ /* 0x000e620008000800 */
[----:B0-----:R-:W-:Y:S01]  /*0180*/  FMUL.FTZ R6, R6, UR5 ;  /* 0x0000000506067c20 */ /* 0x001fe20008410000 */
[----:B-----5:R-:W-:-:S03]  /*0190*/  FMUL.FTZ R4, R4, UR5 ;  /* 0x0000000504047c20 */ /* 0x020fc60008410000 */
[----:B------:R-:W-:Y:S01]  /*01a0*/  FMUL.FTZ R6, R6, 1.4426950216293334961 ;  /* 0x3fb8aa3b06067820 */ /* 0x000fe20000410000 */
[----:B-1----:R-:W-:-:S03]  /*01b0*/  FMUL.FTZ R4, R4, UR8 ;  /* 0x0000000804047c20 */ /* 0x002fc60008410000 */
[----:B------:R-:W0:Y:S02]  /*01c0*/  MUFU.EX2 R5, R6 ;  /* 0x0000000600057308 */ /* 0x000e240000000800 */
[----:B0-----:R-:W-:Y:S01]  /*01d0*/  FMUL.FTZ R7, R4, R5 ;  /* 0x0000000504077220 */ /* 0x001fe20000410000 */
[----:B------:R-:W-:Y:S06]  /*01e0*/  BRA `(.L_x_3028) ;  /* 0x0000000000087947 */ /* 0x000fec0003800000 */
.L_x_3027:
[----:B------:R-:W0:Y:S02]  /*01f0*/  LDCU UR5, c[0x0][0x604] ;  /* 0x0000c080ff0577ac */ /* 0x000e240008000800 */
[----:B0----5:R-:W-:-:S07]  /*0200*/  FMUL.FTZ R7, R4, UR5 ;  /* 0x0000000504077c20 */ /* 0x021fce0008410000 */
.L_x_3028:
[----:B------:R-:W0:Y:S01]  /*0210*/  LDC.64 R4, c[0x0][0x5e8] ;  /* 0x00017a00ff047b82 */ /* 0x000e220000000a00 */
[----:B------:R-:W-:Y:S01]  /*0220*/  IADD3 R3, PT, PT, R3, 0x80, RZ ;  /* 0x0000008003037810 */ /* 0x000fe20007ffe0ff */
[----:B0-----:R0:W-:Y:S06]  /*0230*/  STG.E desc[UR6][R4.64], R7 ;  /* 0x0000000704007986 */ /* 0x0011ec000c101906 */
.L_x_3026:
[----:B------:R-:W-:Y:S05]  /*0240*/  BSYNC.RECONVERGENT B0 ;  /* 0x0000000000007941 */ /* 0x000fea0003800200 */
.L_x_3025:
[----:B------:R-:W-:-:S13]  /*0250*/  ISETP.GE.AND P0, PT, R3, UR4, PT ;  /* 0x0000000403007c0c */ /* 0x000fda000bf06270 */
[----:B------:R-:W-:Y:S05]  /*0260*/  @P0 EXIT ;  /* 0x000000000000094d */ /* 0x000fea0003800000 */
[----:B0-----:R-:W0:Y:S08]  /*0270*/  LDC.64 R4, c[0x0][0x5f8] ;  /* 0x00017e00ff047b82 */ /* 0x001e300000000a00 */
[----:B------:R-:W1:Y:S01]  /*0280*/  LDC.64 R2, c[0x0][0x5f0] ;  /* 0x00017c00ff027b82 */ /* 0x000e620000000a00 */
[----:B0-----:R-:W2:Y:S04]  /*0290*/  LDG.E R4, desc[UR6][R4.64] ;  /* 0x0000000604047981 */ /* 0x001ea8000c1e1900 */
[----:B-1----:R0:W5:Y:S01]  /*02a0*/  LDG.E R0, desc[UR6][R2.64] ;  /* 0x0000000602007981 */ /* 0x002162000c1e1900 */
[----:B--2---:R-:W-:-:S13]  /*02b0*/  FSETP.GTU.FTZ.AND P0, PT, R4, RZ, PT ;  /* 0x000000ff0400720b */ /* 0x004fda0003f1c000 */
[----:B0-----:R-:W-:Y:S05]  /*02c0*/  @P0 BRA `(.L_x_3029) ;  /* 0x00000000002c0947 */ /* 0x001fea0003800000 */
[----:B------:R-:W0:Y:S01]  /*02d0*/  LDCU UR4, c[0x0][0x608] ;  /* 0x0000c100ff0477ac */ /* 0x000e220008000800 */
[----:B------:R-:W1:Y:S01]  /*02e0*/  LDC.64 R2, c[0x0][0x5e8] ;  /* 0x00017a00ff027b82 */ /* 0x000e620000000a00 */
[----:B------:R-:W2:Y:S01]  /*02f0*/  LDCU UR5, c[0x0][0x600] ;  /* 0x0000c000ff0577ac */ /* 0x000ea20008000800 */
[----:B0-----:R-:W-:Y:S01]  /*0300*/  FMUL.FTZ R4, R4, UR4 ;  /* 0x0000000404047c20 */ /* 0x001fe20008410000 */
[----:B-----5:R-:W-:-:S03]  /*0310*/  FMUL.FTZ R0, R0, UR4 ;  /* 0x0000000400007c20 */ /* 0x020fc60008410000 */
[----:B------:R-:W-:Y:S01]  /*0320*/  FMUL.FTZ R4, R4, 1.4426950216293334961 ;  /* 0x3fb8aa3b04047820 */ /* 0x000fe20000410000 */
[----:B--2---:R-:W-:-:S03]  /*0330*/  FMUL.FTZ R0, R0, UR5 ;  /* 0x0000000500007c20 */ /* 0x004fc60008410000 */
[----:B------:R-:W0:Y:S02]  /*0340*/  MUFU.EX2 R5, R4 ;  /* 0x0000000400057308 */ /* 0x000e240000000800 */
[----:B0-----:R-:W-:-:S05]  /*0350*/  FMUL.FTZ R5, R0, R5 ;  /* 0x0000000500057220 */ /* 0x001fca0000410000 */
[----:B-1----:R-:W-:Y:S01]  /*0360*/  STG.E desc[UR6][R2.64], R5 ;  /* 0x0000000502007986 */ /* 0x002fe2000c101906 */
[----:B------:R-:W-:Y:S05]  /*0370*/  EXIT ;  /* 0x000000000000794d */ /* 0x000fea0003800000 */
.L_x_3029:
[----:B------:R-:W0:Y:S01]  /*0380*/  LDC.64 R2, c[0x0][0x5e8] ;  /* 0x00017a00ff027b82 */ /* 0x000e220000000a00 */
[----:B------:R-:W1:Y:S02]  /*0390*/  LDCU UR4, c[0x0][0x604] ;  /* 0x0000c080ff0477ac */ /* 0x000e640008000800 */
[----:B-1---5:R-:W-:-:S05]  /*03a0*/  FMUL.FTZ R5, R0, UR4 ;  /* 0x0000000400057c20 */ /* 0x022fca0008410000 */
[----:B0-----:R-:W-:Y:S01]  /*03b0*/  STG.E desc[UR6][R2.64], R5 ;  /* 0x0000000502007986 */ /* 0x001fe2000c101906 */
[----:B------:R-:W-:Y:S05]  /*03c0*/  EXIT ;  /* 0x000000000000794d */ /* 0x000fea0003800000 */
.L_x_3024:
[----:B------:R-:W0:Y:S01]  /*03d0*/  LDCU UR4, c[0x0][0x380] ;  /* 0x00007000ff0477ac */ /* 0x000e220008000800 */
[----:B------:R-:W-:Y:S01]  /*03e0*/  BSSY.RECONVERGENT B0, `(.L_x_3030) ;  /* 0x0000011000007945 */ /* 0x000fe20003800200 */
[----:B0-----:R-:W-:-:S13]  /*03f0*/  ISETP.GE.AND P0, PT, R3, UR4, PT ;  /* 0x0000000403007c0c */ /* 0x001fda000bf06270 */
[----:B------:R-:W-:Y:S05]  /*0400*/  @P0 BRA `(.L_x_3031) ;  /* 0x0000000000380947 */ /* 0x000fea0003800000 */
[----:B------:R-:W0:Y:S01]  /*0410*/  LDC.64 R6, c[0x0][0x5f8] ;  /* 0x00017e00ff067b82 */ /* 0x000e220000000a00 */
[----:B------:R-:W1:Y:S01]  /*0420*/  LDCU UR5, c[0x0][0x608] ;  /* 0x0000c100ff0577ac */ /* 0x000e620008000800 */
[----:B------:R-:W2:Y:S06]  /*0430*/  LDCU.64 UR8, c[0x0][0x600] ;  /* 0x0000c000ff0877ac */ /* 0x000eac0008000a00 */
[----:B------:R-:W3:Y:S01]  /*0440*/  LDC.64 R4, c[0x0][0x5f0] ;  /* 0x00017c00ff047b82 */ /* 0x000ee20000000a00 */
[----:B0-----:R-:W4:Y:S04]  /*0450*/  LDG.E R6, desc[UR6][R6.64] ;  /* 0x0000000606067981 */ /* 0x001f28000c1e1900 */
[----:B---3--:R-:W1:Y:S03]  /*0460*/  LDG.E R4, desc[UR6][R4.64] ;  /* 0x0000000604047981 */ /* 0x008e66000c1e1900 */
[----:B------:R-:W0:Y:S01]  /*0470*/  LDC.64 R8, c[0x0][0x5e8] ;  /* 0x00017a00ff087b82 */ /* 0x000e220000000a00 */
[----:B------:R-:W-:-:S02]  /*0480*/  IADD3 R3, PT, PT, R3, 0x80, RZ ;  /* 0x0000008003037810 */ /* 0x000fc40007ffe0ff */
[C---:B----4-:R-:W-:Y:S01]  /*0490*/  FSETP.GTU.FTZ.AND P0, PT, R6.reuse, RZ, PT ;  /* 0x000000ff0600720b */ /* 0x050fe20003f1c000 */
[----:B--2---:R-:W-:Y:S01]  /*04a0*/  FADD.FTZ R11, R6, UR8 ;  /* 0x00000008060b7e21 */ /* 0x004fe20008010000 */
[----:B-1----:R-:W-:-:S04]  /*04b0*/  FMUL.FTZ R0, R4, UR5 ;  /* 0x0000000504007c20 */ /* 0x002fc80008410000 */
[----:B------:R-:W-:-:S07]  /*04c0*/  FMUL.FTZ R11, R0, R11 ;  /* 0x0000000b000b7220 */ /* 0x000fce0000410000 */
[----:B------:R-:W-:-:S05]  /*04d0*/  @P0 FMUL.FTZ R11, R4, UR9 ;  /* 0x00000009040b0c20 */ /* 0x000fca0008410000 */
[----:B0-----:R0:W-:Y:S02]  /*04e0*/  STG.E desc[UR6][R8.64], R11 ;  /* 0x0000000b08007986 */ /* 0x0011e4000c101906 */
.L_x_3031:
[----:B------:R-:W-:Y:S05]  /*04f0*/  BSYNC.RECONVERGENT B0 ;  /* 0x0000000000007941 */ /* 0x000fea0003800200 */
.L_x_3030:
[----:B------:R-:W-:-:S13]  /*0500*/  ISETP.GE.AND P0, PT, R3, UR4, PT ;  /* 0x0000000403007c0c */ /* 0x000fda000bf06270 */
[----:B------:R-:W-:Y:S05]  /*0510*/  @P0 EXIT ;  /* 0x000000000000094d */ /* 0x000fea0003800000 */
[----:B------:R-:W1:Y:S01]  /*0520*/  LDC.64 R4, c[0x0][0x5f8] ;  /* 0x00017e00ff047b82 */ /* 0x000e620000000a00 */
[----:B------:R-:W2:Y:S01]  /*0530*/  LDCU UR4, c[0x0][0x608] ;  /* 0x0000c100ff0477ac */ /* 0x000ea20008000800 */
[----:B------:R-:W0:Y:S06]  /*0540*/  LDCU.64 UR8, c[0x0][0x600] ;  /* 0x0000c000ff0877ac */ /* 0x000e2c0008000a00 */
[----:B------:R-:W3:Y:S01]  /*0550*/  LDC.64 R2, c[0x0][0x5f0] ;  /* 0x00017c00ff027b82 */ /* 0x000ee20000000a00 */
[----:B-1----:R-:W4:Y:S04]  /*0560*/  LDG.E R4, desc[UR6][R4.64] ;  /* 0x0000000604047981 */ /* 0x002f28000c1e1900 */
[----:B---3--:R-:W2:Y:S03]  /*0570*/  LDG.E R2, desc[UR6][R2.64] ;  /* 0x0000000602027981 */ /* 0x008ea6000c1e1900 */
[----:B------:R-:W1:Y:S01]  /*0580*/  LDC.64 R6, c[0x0][0x5e8] ;  /* 0x00017a00ff067b82 */ /* 0x000e620000000a00 */
[C---:B----4-:R-:W-:Y:S01]  /*0590*/  FSETP.GTU.FTZ.AND P0, PT, R4.reuse, RZ, PT ;  /* 0x000000ff0400720b */ /* 0x050fe20003f1c000 */
[----:B0-----:R-:W-:Y:S01]  /*05a0*/  FADD.FTZ R9, R4, UR8 ;  /* 0x0000000804097e21 */ /* 0x001fe20008010000 */
[----:B--2---:R-:W-:-:S04]  /*05b0*/  FMUL.FTZ R0, R2, UR4 ;  /* 0x0000000402007c20 */ /* 0x004fc80008410000 */
[----:B------:R-:W-:-:S07]  /*05c0*/  FMUL.FTZ R9, R0, R9 ;  /* 0x0000000900097220 */ /* 0x000fce0000410000 */
[----:B------:R-:W-:-:S05]  /*05d0*/  @P0 FMUL.FTZ R9, R2, UR9 ;  /* 0x0000000902090c20 */ /* 0x000fca0008410000 */
[----:B-1----:R-:W-:Y:S01]  /*05e0*/  STG.E desc[UR6][R6.64], R9 ;  /* 0x0000000906007986 */ /* 0x002fe2000c101906 */
[----:B------:R-:W-:Y:S05]  /*05f0*/  EXIT ;  /* 0x000000000000794d */ /* 0x000fea0003800000 */
.L_x_3023:
[----:B------:R-:W-:Y:S01]  /*0600*/  UISETP.NE.AND UP0, UPT, UR5, URZ, UPT ;  /* 0x000000ff0500728c */ /* 0x000fe2000bf05270 */
[----:B------:R-:W-:-:S08]  /*0610*/  IADD3 R0, PT, PT, R0, -0x1, RZ ;  /* 0xffffffff00007810 */ /* 0x000fd00007ffe0ff */
[----:B------:R-:W-:Y:S05]  /*0620*/  BRA.U UP0, `(.L_x_3032) ;  /* 0x0000002d00c87547 */ /* 0x000fea000b800000 */
[----:B------:R-:W0:Y:S01]  /*0630*/  LDCU UR4, c[0x0][0x380] ;  /* 0x00007000ff0477ac */ /* 0x000e220008000800 */
[----:B------:R-:W-:Y:S01]  /*0640*/  VIMNMX.U32 R2, PT, PT, R0, 0x18, PT ;  /* 0x0000001800027848 */ /* 0x000fe20003fe0000 */
[----:B------:R-:W-:Y:S03]  /*0650*/  BSSY.RECONVERGENT B0, `(.L_x_3033) ;  /* 0x0000177000007945 */ /* 0x000fe60003800200 */
        /* <DEDUP_REMOVED lines=351> */
.L_x_3035:
[----:B------:R-:W0:Y:S02]  /*1c50*/  LDCU.128 UR8, c[0x0][0x5f0] ;  /* 0x0000be00ff0877ac */ /* 0x000e240008000c00 */
[----:B0-----:R-:W-:-:S04]  /*1c60*/  IADD3 R8, P0, PT, R6, UR10, RZ ;  /* 0x0000000a06087c10 */ /* 0x001fc8000ff1e0ff */
[----:B------:R-:W-:-:S05]  /*1c70*/  IADD3.X R9, PT, PT, RZ, UR11, RZ, P0, !PT ;  /* 0x0000000bff097c10 */ /* 0x000fca00087fe4ff */
[----:B------:R-:W2:Y:S01]  /*1c80*/  LDG.E R8, desc[UR6][R8.64] ;  /* 0x0000000608087981 */ /* 0x000ea2000c1e1900 */
[----:B------:R-:W-:-:S04]  /*1c90*/  IADD3 R6, P0, PT, R4, UR8, RZ ;  /* 0x0000000804067c10 */ /* 0x000fc8000ff1e0ff */
[----:B------:R-:W-:Y:S01]  /*1ca0*/  IADD3.X R7, PT, PT, RZ, UR9, RZ, P0, !PT ;  /* 0x00000009ff077c10 */ /* 0x000fe200087fe4ff */
[----:B------:R-:W0:Y:S04]  /*1cb0*/  LDCU.64 UR8, c[0x0][0x5e8] ;  /* 0x0000bd00ff0877ac */ /* 0x000e280008000a00 */
[----:B------:R-:W3:Y:S01]  /*1cc0*/  LDG.E R6, desc[UR6][R6.64] ;  /* 0x0000000606067981 */ /* 0x000ee2000c1e1900 */
[----:B------:R-:W-:Y:S02]  /*1cd0*/  IADD3 R3, PT, PT, R3, 0x80, RZ ;  /* 0x0000008003037810 */ /* 0x000fe40007ffe0ff */
[----:B--2---:R-:W-:-:S13]  /*1ce0*/  FSETP.GTU.FTZ.AND P0, PT, R8, RZ, PT ;  /* 0x000000ff0800720b */ /* 0x004fda0003f1c000 */
[----:B------:R-:W1:Y:S08]  /*1cf0*/  @!P0 LDC R11, c[0x0][0x608] ;  /* 0x00018200ff0b8b82 */ /* 0x000e700000000800 */
[----:B------:R-:W2:Y:S08]  /*1d00*/  @!P0 LDC R13, c[0x0][0x600] ;  /* 0x00018000ff0d8b82 */ /* 0x000eb00000000800 */
[----:B------:R-:W4:Y:S01]  /*1d10*/  @P0 LDC R15, c[0x0][0x604] ;  /* 0x00018100ff0f0b82 */ /* 0x000f220000000800 */
[----:B-1----:R-:W-:-:S04]  /*1d20*/  @!P0 FMUL.FTZ R4, R8, R11 ;  /* 0x0000000b08048220 */ /* 0x002fc80000410000 */
[----:B------:R-:W-:Y:S01]  /*1d30*/  @!P0 FMUL.FTZ R10, R4, 1.4426950216293334961 ;  /* 0x3fb8aa3b040a8820 */ /* 0x000fe20000410000 */
[----:B---3--:R-:W-:-:S03]  /*1d40*/  @!P0 FMUL.FTZ R4, R6, R11 ;  /* 0x0000000b06048220 */ /* 0x008fc60000410000 */
[----:B------:R-:W1:Y:S01]  /*1d50*/  @!P0 MUFU.EX2 R9, R10 ;  /* 0x0000000a00098308 */ /* 0x000e620000000800 */
[----:B--2---:R-:W-:Y:S01]  /*1d60*/  @!P0 FMUL.FTZ R8, R4, R13 ;  /* 0x0000000d04088220 */ /* 0x004fe20000410000 */
[----:B0-----:R-:W-:-:S04]  /*1d70*/  IADD3 R4, P1, PT, R5, UR8, RZ ;  /* 0x0000000805047c10 */ /* 0x001fc8000ff3e0ff */
[----:B------:R-:W-:Y:S01]  /*1d80*/  IADD3.X R5, PT, PT, RZ, UR9, RZ, P1, !PT ;  /* 0x00000009ff057c10 */ /* 0x000fe20008ffe4ff */
[----:B-1----:R-:W-:Y:S01]  /*1d90*/  @!P0 FMUL.FTZ R9, R8, R9 ;  /* 0x0000000908098220 */ /* 0x002fe20000410000 */
[----:B----4-:R-:W-:-:S05]  /*1da0*/  @P0 FMUL.FTZ R9, R6, R15 ;  /* 0x0000000f06090220 */ /* 0x010fca0000410000 */
[----:B------:R0:W-:Y:S02]  /*1db0*/  STG.E desc[UR6][R4.64], R9 ;  /* 0x0000000904007986 */ /* 0x0001e4000c101906 */
.L_x_3034:
[----:B------:R-:W-:Y:S05]  /*1dc0*/  BSYNC.RECONVERGENT B0 ;  /* 0x0000000000007941 */ /* 0x000fea0003800200 */
.L_x_3033:
[----:B------:R-:W-:-:S13]  /*1dd0*/  ISETP.GE.AND P0, PT, R3, UR4, PT ;  /* 0x0000000403007c0c */ /* 0x000fda000bf06270 */
[----:B------:R-:W-:Y:S05]  /*1de0*/  @P0 EXIT ;  /* 0x000000000000094d */ /* 0x000fea0003800000 */
        /* <DEDUP_REMOVED lines=348> */
.L_x_3036:
[----:B------:R-:W0:Y:S01]  /*33b0*/  LDCU.128 UR8, c[0x0][0x5f0] ;  /* 0x0000be00ff0877ac */ /* 0x000e220008000c00 */
[----:B------:R-:W1:Y:S01]  /*33c0*/  LDCU.64 UR4, c[0x0][0x5e8] ;  /* 0x0000bd00ff0477ac */ /* 0x000e620008000a00 */
[----:B0-----:R-:W-:-:S04]  /*33d0*/  IADD3 R6, P0, PT, R4, UR10, RZ ;  /* 0x0000000a04067c10 */ /* 0x001fc8000ff1e0ff */
[----:B------:R-:W-:-:S05]  /*33e0*/  IADD3.X R7, PT, PT, RZ, UR11, RZ, P0, !PT ;  /* 0x0000000bff077c10 */ /* 0x000fca00087fe4ff */
[----:B------:R-:W2:Y:S01]  /*33f0*/  LDG.E R6, desc[UR6][R6.64] ;  /* 0x0000000606067981 */ /* 0x000ea2000c1e1900 */
[----:B------:R-:W-:-:S04]  /*3400*/  IADD3 R4, P0, PT, R0, UR8, RZ ;  /* 0x0000000800047c10 */ /* 0x000fc8000ff1e0ff */
[----:B------:R-:W-:-:S05]  /*3410*/  IADD3.X R5, PT, PT, RZ, UR9, RZ, P0, !PT ;  /* 0x00000009ff057c10 */ /* 0x000fca00087fe4ff */
[----:B------:R0:W5:Y:S01]  /*3420*/  LDG.E R8, desc[UR6][R4.64] ;  /* 0x0000000604087981 */ /* 0x000162000c1e1900 */
[----:B-1----:R-:W-:-:S04]  /*3430*/  IADD3 R2, P1, PT, R3, UR4, RZ ;  /* 0x0000000403027c10 */ /* 0x002fc8000ff3e0ff */
[----:B------:R-:W-:Y:S02]  /*3440*/  IADD3.X R3, PT, PT, RZ, UR5, RZ, P1, !PT ;  /* 0x00000005ff037c10 */ /* 0x000fe40008ffe4ff */
[----:B--2---:R-:W-:-:S13]  /*3450*/  FSETP.GTU.FTZ.AND P0, PT, R6, RZ, PT ;  /* 0x000000ff0600720b */ /* 0x004fda0003f1c000 */
[----:B0-----:R-:W-:Y:S05]  /*3460*/  @P0 BRA `(.L_x_3037) ;  /* 0x0000000000280947 */ /* 0x001fea0003800000 */
[----:B------:R-:W0:Y:S01]  /*3470*/  LDCU UR4, c[0x0][0x608] ;  /* 0x0000c100ff0477ac */ /* 0x000e220008000800 */
[----:B------:R-:W1:Y:S01]  /*3480*/  LDCU UR5, c[0x0][0x600] ;  /* 0x0000c000ff0577ac */ /* 0x000e620008000800 */
[----:B0-----:R-:W-:-:S04]  /*3490*/  FMUL.FTZ R0, R6, UR4 ;  /* 0x0000000406007c20 */ /* 0x001fc80008410000 */
[----:B------:R-:W-:Y:S01]  /*34a0*/  FMUL.FTZ R4, R0, 1.4426950216293334961 ;  /* 0x3fb8aa3b00047820 */ /* 0x000fe20000410000 */
[----:B-----5:R-:W-:-:S03]  /*34b0*/  FMUL.FTZ R0, R8, UR4 ;  /* 0x0000000408007c20 */ /* 0x020fc60008410000 */
[----:B------:R-:W0:Y:S01]  /*34c0*/  MUFU.EX2 R5, R4 ;  /* 0x0000000400057308 */ /* 0x000e220000000800 */
[----:B-1----:R-:W-:-:S04]  /*34d0*/  FMUL.FTZ R0, R0, UR5 ;  /* 0x0000000500007c20 */ /* 0x002fc80008410000 */
[----:B0-----:R-:W-:-:S05]  /*34e0*/  FMUL.FTZ R5, R0, R5 ;  /* 0x0000000500057220 */ /* 0x001fca0000410000 */
[----:B------:R-:W-:Y:S01]  /*34f0*/  STG.E desc[UR6][R2.64], R5 ;  /* 0x0000000502007986 */ /* 0x000fe2000c101906 */
[----:B------:R-:W-:Y:S05]  /*3500*/  EXIT ;  /* 0x000000000000794d */ /* 0x000fea0003800000 */
.L_x_3037:
[----:B------:R-:W0:Y:S02]  /*3510*/  LDCU UR4, c[0x0][0x604] ;  /* 0x0000c080ff0477ac */ /* 0x000e240008000800 */
[----:B0----5:R-:W-:-:S05]  /*3520*/  FMUL.FTZ R5, R8, UR4 ;  /* 0x0000000408057c20 */ /* 0x021fca0008410000 */
[----:B------:R-:W-:Y:S01]  /*3530*/  STG.E desc[UR6][R2.64], R5 ;  /* 0x0000000502007986 */ /* 0x000fe2000c101906 */
[----:B------:R-:W-:Y:S05]  /*3540*/  EXIT ;  /* 0x000000000000794d */ /* 0x000fea0003800000 */
.L_x_3032:
        /* <DEDUP_REMOVED lines=354> */
.L_x_3040:
[----:B------:R-:W0:Y:S01]  /*4b70*/  LDCU.128 UR8, c[0x0][0x5f0] ;  /* 0x0000be00ff0877ac */ /* 0x000e220008000c00 */
[----:B------:R-:W1:Y:S01]  /*4b80*/  LDCU UR5, c[0x0][0x608] ;  /* 0x0000c100ff0577ac */ /* 0x000e620008000800 */
[----:B0-----:R-:W-:Y:S02]  /*4b90*/  IADD3 R8, P1, PT, R6, UR10, RZ ;  /* 0x0000000a06087c10 */ /* 0x001fe4000ff3e0ff */
[----:B------:R-:W-:Y:S02]  /*4ba0*/  IADD3 R6, P0, PT, R4, UR8, RZ ;  /* 0x0000000804067c10 */ /* 0x000fe4000ff1e0ff */
[----:B------:R-:W-:Y:S01]  /*4bb0*/  IADD3.X R9, PT, PT, RZ, UR11, RZ, P1, !PT ;  /* 0x0000000bff097c10 */ /* 0x000fe20008ffe4ff */
[----:B------:R-:W0:Y:S01]  /*4bc0*/  LDCU.64 UR10, c[0x0][0x600] ;  /* 0x0000c000ff0a77ac */ /* 0x000e220008000a00 */
[----:B------:R-:W-:-:S03]  /*4bd0*/  IADD3.X R7, PT, PT, RZ, UR9, RZ, P0, !PT ;  /* 0x00000009ff077c10 */ /* 0x000fc600087fe4ff */
[----:B------:R-:W2:Y:S01]  /*4be0*/  LDG.E R8, desc[UR6][R8.64] ;  /* 0x0000000608087981 */ /* 0x000ea2000c1e1900 */
[----:B------:R-:W3:Y:S03]  /*4bf0*/  LDCU.64 UR8, c[0x0][0x5e8] ;  /* 0x0000bd00ff0877ac */ /* 0x000ee60008000a00 */
[----:B------:R-:W1:Y:S01]  /*4c00*/  LDG.E R6, desc[UR6][R6.64] ;  /* 0x0000000606067981 */ /* 0x000e62000c1e1900 */
[----:B------:R-:W-:Y:S02]  /*4c10*/  IADD3 R3, PT, PT, R3, 0x80, RZ ;  /* 0x0000008003037810 */ /* 0x000fe40007ffe0ff */
[----:B---3--:R-:W-:-:S04]  /*4c20*/  IADD3 R4, P1, PT, R5, UR8, RZ ;  /* 0x0000000805047c10 */ /* 0x008fc8000ff3e0ff */
[----:B------:R-:W-:Y:S02]  /*4c30*/  IADD3.X R5, PT, PT, RZ, UR9, RZ, P1, !PT ;  /* 0x00000009ff057c10 */ /* 0x000fe40008ffe4ff */
[C---:B--2---:R-:W-:Y:S01]  /*4c40*/  FSETP.GTU.FTZ.AND P0, PT, R8.reuse, RZ, PT ;  /* 0x000000ff0800720b */ /* 0x044fe20003f1c000 */
[----:B0-----:R-:W-:Y:S01]  /*4c50*/  FADD.FTZ R11, R8, UR10 ;  /* 0x0000000a080b7e21 */ /* 0x001fe20008010000 */
[----:B-1----:R-:W-:-:S04]  /*4c60*/  FMUL.FTZ R10, R6, UR5 ;  /* 0x00000005060a7c20 */ /* 0x002fc80008410000 */
[----:B------:R-:W-:-:S07]  /*4c70*/  FMUL.FTZ R11, R10, R11 ;  /* 0x0000000b0a0b7220 */ /* 0x000fce0000410000 */
[----:B------:R-:W-:-:S05]  /*4c80*/  @P0 FMUL.FTZ R11, R6, UR11 ;  /* 0x0000000b060b0c20 */ /* 0x000fca0008410000 */
[----:B------:R0:W-:Y:S02]  /*4c90*/  STG.E desc[UR6][R4.64], R11 ;  /* 0x0000000b04007986 */ /* 0x0001e4000c101906 */
.L_x_3039:
[----:B------:R-:W-:Y:S05]  /*4ca0*/  BSYNC.RECONVERGENT B0 ;  /* 0x0000000000007941 */ /* 0x000fea0003800200 */
.L_x_3038:
        /* <DEDUP_REMOVED lines=350> */
.L_x_3041:
        /* <DEDUP_REMOVED lines=8> */
[----:B------:R-:W3:Y:S04]  /*6310*/  LDG.E R6, desc[UR6][R6.64] ;  /* 0x0000000606067981 */ /* 0x000ee8000c1e1900 */
[----:B------:R-:W0:Y:S01]  /*6320*/  LDG.E R4, desc[UR6][R4.64] ;  /* 0x0000000604047981 */ /* 0x000e22000c1e1900 */
[----:B-1----:R-:W-:-:S04]  /*6330*/  IADD3 R2, P1, PT, R3, UR4, RZ ;  /* 0x0000000403027c10 */ /* 0x002fc8000ff3e0ff */
[----:B------:R-:W-:Y:S02]  /*6340*/  IADD3.X R3, PT, PT, RZ, UR5, RZ, P1, !PT ;  /* 0x00000005ff037c10 */ /* 0x000fe40008ffe4ff */
[C---:B---3--:R-:W-:Y:S01]  /*6350*/  FSETP.GTU.FTZ.AND P0, PT, R6.reuse, RZ, PT ;  /* 0x000000ff0600720b */ /* 0x048fe20003f1c000 */
[----:B--2---:R-:W-:Y:S01]  /*6360*/  FADD.FTZ R9, R6, UR10 ;  /* 0x0000000a06097e21 */ /* 0x004fe20008010000 */
[----:B0-----:R-:W-:-:S04]  /*6370*/  FMUL.FTZ R0, R4, UR8 ;  /* 0x0000000804007c20 */ /* 0x001fc80008410000 */
[----:B------:R-:W-:-:S07]  /*6380*/  FMUL.FTZ R9, R0, R9 ;  /* 0x0000000900097220 */ /* 0x000fce0000410000 */
[----:B------:R-:W-:-:S05]  /*6390*/  @P0 FMUL.FTZ R9, R4, UR11 ;  /* 0x0000000b04090c20 */ /* 0x000fca0008410000 */
[----:B------:R-:W-:Y:S01]  /*63a0*/  STG.E desc[UR6][R2.64], R9 ;  /* 0x0000000902007986 */ /* 0x000fe2000c101906 */
[----:B------:R-:W-:Y:S05]  /*63b0*/  EXIT ;  /* 0x000000000000794d */ /* 0x000fea0003800000 */
.L_x_3042:
        /* <DEDUP_REMOVED lines=12> */
.L_x_7353:


//--------------------- .text._ZN2at6native27unrolled_elementwise_kernelIZZZNS0_60_GLOBAL__N__171e0b9f_22_ActivationEluKernel_cu_1520ed90_290019elu_backward_kernelERNS_18TensorIteratorBaseERKN3c106ScalarES8_S8_bENKUlvE_clEvENKUlvE0_clEvEUlffE_St5arrayIPcLm3EELi4E23TrivialOffsetCalculatorILi2EjESF_ILi1EjENS0_6memory15LoadWithoutCastENSI_16StoreWithoutCastEEEviT_T0_T2_T3_T4_T5_ --------------------------
	.section	.text._ZN2at6native27unrolled_elementwise_kernelIZZZNS0_60_GLOBAL__N__171e0b9f_22_ActivationEluKernel_cu_1520ed90_290019elu_backward_kernelERNS_18TensorIteratorBaseERKN3c106ScalarES8_S8_bENKUlvE_clEvENKUlvE0_clEvEUlffE_St5arrayIPcLm3EELi4E23TrivialOffsetCalculatorILi2EjESF_ILi1EjENS0_6memory15LoadWithoutCastENSI_16StoreWithoutCastEEEviT_T0_T2_T3_T4_T5_,"ax",@progbits
	.align	128
        .global         _ZN2at6native27unrolled_elementwise_kernelIZZZNS0_60_GLOBAL__N__171e0b9f_22_ActivationEluKernel_cu_1520ed90_290019elu_backward_kernelERNS_18TensorIteratorBaseERKN3c106ScalarES8_S8_bENKUlvE_clEvENKUlvE0_clEvEUlffE_St5arrayIPcLm3EELi4E23TrivialOffsetCalculatorILi2EjESF_ILi1EjENS0_6memory15LoadWithoutCastENSI_16StoreWithoutCastEEEviT_T0_T2_T3_T4_T5_
        .type           _ZN2at6native27unrolled_elementwise_kernelIZZZNS0_60_GLOBAL__N__171e0b9f_22_ActivationEluKernel_cu_1520ed90_290019elu_backward_kernelERNS_18TensorIteratorBaseERKN3c106ScalarES8_S8_bENKUlvE_clEvENKUlvE0_clEvEUlffE_St5arrayIPcLm3EELi4E23TrivialOffsetCalculatorILi2EjESF_ILi1EjENS0_6memory15LoadWithoutCastENSI_16StoreWithoutCastEEEviT_T0_T2_T3_T4_T5_,@function
        .size           _ZN2at6native27unrolled_elementwise_kernelIZZZNS0_60_GLOBAL__N__171e0b9f_22_ActivationEluKernel_cu_1520ed90_290019elu_backward_kernelERNS_18TensorIteratorBaseERKN3c106ScalarES8_S8_bENKUlvE_clEvENKUlvE0_clEvEUlffE_St5arrayIPcLm3EELi4E23TrivialOffsetCalculatorILi2EjESF_ILi1EjENS0_6memory15LoadWithoutCastENSI_16StoreWithoutCastEEEviT_T0_T2_T3_T4_T5_,(.L_x_7354 - _ZN2at6native27unrolled_elementwise_kernelIZZZNS0_60_GLOBAL__N__171e0b9f_22_ActivationEluKernel_cu_1520ed90_290019elu_backward_kernelERNS_18TensorIteratorBaseERKN3c106ScalarES8_S8_bENKUlvE_clEvENKUlvE0_clEvEUlffE_St5arrayIPcLm3EELi4E23TrivialOffsetCalculatorILi2EjESF_ILi1EjENS0_6memory15LoadWithoutCastENSI_16StoreWithoutCastEEEviT_T0_T2_T3_T4_T5_)
        .other          _ZN2at6native27unrolled_elementwise_kernelIZZZNS0_60_GLOBAL__N__171e0b9f_22_ActivationEluKernel_cu_1520ed90_290019elu_backward_kernelERNS_18TensorIteratorBaseERKN3c106ScalarES8_S8_bENKUlvE_clEvENKUlvE0_clEvEUlffE_St5arrayIPcLm3EELi4E23TrivialOffsetCalculatorILi2EjESF_ILi1EjENS0_6memory15LoadWithoutCastENSI_16StoreWithoutCastEEEviT_T0_T2_T3_T4_T5_,@"STO_CUDA_ENTRY STV_DEFAULT"
_ZN2at6native27unrolled_elementwise_kernelIZZZNS0_60_GLOBAL__N__171e0b9f_22_ActivationEluKernel_cu_1520ed90_290019elu_backward_kernelERNS_18TensorIteratorBaseERKN3c106ScalarES8_S8_bENKUlvE_clEvENKUlvE0_clEvEUlffE_St5arrayIPcLm3EELi4E23TrivialOffsetCalculatorILi2EjESF_ILi1EjENS0_6memory15LoadWithoutCastENSI_16StoreWithoutCastEEEviT_T0_T2_T3_T4_T5_:
.text._ZN2at6native27unrolled_elementwise_kernelIZZZNS0_60_GLOBAL__N__171e0b9f_22_ActivationEluKernel_cu_1520ed90_290019elu_backward_kernelERNS_18TensorIteratorBaseERKN3c106ScalarES8_S8_bENKUlvE_clEvENKUlvE0_clEvEUlffE_St5arrayIPcLm3EELi4E23TrivialOffsetCalculatorILi2EjESF_ILi1EjENS0_6memory15LoadWithoutCastENSI_16StoreWithoutCastEEEviT_T0_T2_T3_T4_T5_:
[----:B------:R-:W-:Y:S01]  /*0000*/  LDC R1, c[0x0][0x37c] ;  /* 0x0000df00ff017b82 */ /* 0x000fe20000000800 */
[----:B------:R-:W0:Y:S07]  /*0010*/  S2R R0, SR_CTAID.X ;  /* 0x0000000000007919 */ /* 0x000e2e0000002500 */
[----:B------:R-:W0:Y:S01]  /*0020*/  LDC R3, c[0x0][0x380] ;  /* 0x0000e000ff037b82 */ /* 0x000e220000000800 */
[----:B------:R-:W1:Y:S01]  /*0030*/  LDCU.64 UR4, c[0x0][0x358] ;  /* 0x00006b00ff0477ac */ /* 0x000e620008000a00 */
[----:B------:R-:W-:Y:S01]  /*0040*/  HFMA2 R14, -RZ, RZ, 0, 0 ;  /* 0x00000000ff0e7431 */ /* 0x000fe200000001ff */
[----:B------:R-:W2:Y:S01]  /*0050*/  S2R R25, SR_TID.X ;  /* 0x0000000000197919 */ /* 0x000ea20000002100 */
        /* <DEDUP_REMOVED lines=14> */
[----:B------:R-:W0:Y:S02]  /*0140*/  @!P1 LDC.64 R16, c[0x0][0x3b0] ;  /* 0x0000ec00ff109b82 */ /* 0x000e240000000a00 */
[----:B--2---:R-:W-:Y:S01]  /*0150*/  @!P0 IMAD.WIDE.U32 R20, R13, 0x4, R20 ;  /* 0x000000040d148825 */ /* 0x004fe200078e0014 */
[----:B------:R-:W-:-:S07]  /*0160*/  CS2R R12, SRZ ;  /* 0x00000000000c7805 */ /* 0x000fce000001ff00 */
[C---:B------:R-:W-:Y:S01]  /*0170*/  @!P3 LEA R15, R0.reuse, R25, 0x9 ;  /* 0x00000019000fb211 */ /* 0x040fe200078e48ff */
[----:B------:R-:W2:Y:S01]  /*0180*/  @!P3 LDC.64 R2, c[0x0][0x3a8] ;  /* 0x0000ea00ff02bb82 */ /* 0x000ea20000000a00 */
[----:B------:R-:W-:Y:S01]  /*0190*/  @!P3 IADD3 R25, PT, PT, R25, 0x80, RZ ;  /* 0x000000801919b810 */ /* 0x000fe20007ffe0ff */
[----:B-1----:R1:W5:Y:S03]  /*01a0*/  @!P0 LDG.E R12, desc[UR4][R18.64] ;  /* 0x00000004120c8981 */ /* 0x002366000c1e1900 */
[----:B------:R-:W-:Y:S01]  /*01b0*/  ISETP.GE.AND P2, PT, R25, R10, PT ;  /* 0x0000000a1900720c */ /* 0x000fe20003f46270 */
[----:B----4-:R-:W-:Y:S01]  /*01c0*/  @!P1 IMAD.WIDE.U32 R22, R27, 0x4, R22 ;  /* 0x000000041b169825 */ /* 0x010fe200078e0016 */
[----:B------:R4:W5:Y:S01]  /*01d0*/  @!P0 LDG.E R13, desc[UR4][R20.64] ;  /* 0x00000004140d8981 */ /* 0x000962000c1e1900 */
[----:B------:R-:W3:Y:S03]  /*01e0*/  @!P3 LDC.64 R8, c[0x0][0x3b0] ;  /* 0x0000ec00ff08bb82 */ /* 0x000ee60000000a00 */
[----:B------:R4:W5:Y:S07]  /*01f0*/  @!P1 LDG.E R14, desc[UR4][R22.64] ;  /* 0x00000004160e9981 */ /* 0x00096e000c1e1900 */
[----:B------:R-:W4:Y:S08]  /*0200*/  @!P2 LDC.64 R6, c[0x0][0x3a8] ;  /* 0x0000ea00ff06ab82 */ /* 0x000f300000000a00 */
[----:B------:R-:W4:Y:S01]  /*0210*/  @!P2 LDC.64 R4, c[0x0][0x3b0] ;  /* 0x0000ec00ff04ab82 */ /* 0x000f220000000a00 */
[----:B------:R-:W-:Y:S01]  /*0220*/  @!P2 LEA R25, R0, R25, 0x9 ;  /* 0x000000190019a211 */ /* 0x000fe200078e48ff */
[----:B--2---:R-:W-:Y:S01]  /*0230*/  @!P3 IMAD.WIDE.U32 R2, R15, 0x4, R2 ;  /* 0x000000040f02b825 */ /* 0x004fe200078e0002 */
[----:B-1----:R-:W-:-:S03]  /*0240*/  CS2R R18, SRZ ;  /* 0x0000000000127805 */ /* 0x002fc6000001ff00 */
[----:B---3--:R-:W-:Y:S01]  /*0250*/  @!P3 IMAD.WIDE.U32 R8, R15, 0x4, R8 ;  /* 0x000000040f08b825 */ /* 0x008fe200078e0008 */
[----:B------:R-:W-:-:S03]  /*0260*/  MOV R15, RZ ;  /* 0x000000ff000f7202 */ /* 0x000fc60000000f00 */
[----:B0-----:R-:W-:Y:S01]  /*0270*/  @!P1 IMAD.WIDE.U32 R16, R27, 0x4, R16 ;  /* 0x000000041b109825 */ /* 0x001fe200078e0010 */
[----:B------:R0:W5:Y:S03]  /*0280*/  @!P3 LDG.E R19, desc[UR4][R8.64] ;  /* 0x000000040813b981 */ /* 0x000166000c1e1900 */
[----:B----4-:R-:W-:-:S05]  /*0290*/  @!P2 IMAD.WIDE.U32 R6, R25, 0x4, R6 ;  /* 0x000000041906a825 */ /* 0x010fca00078e0006 */
[----:B------:R0:W5:Y:S01]  /*02a0*/  @!P2 LDG.E R18, desc[UR4][R6.64] ;  /* 0x000000040612a981 */ /* 0x000162000c1e1900 */
[----:B------:R-:W-:Y:S01]  /*02b0*/  @!P2 IMAD.WIDE.U32 R4, R25, 0x4, R4 ;  /* 0x000000041904a825 */ /* 0x000fe200078e0004 */
[----:B------:R-:W-:-:S04]  /*02c0*/  CS2R R24, SRZ ;  /* 0x0000000000187805 */ /* 0x000fc8000001ff00 */
[----:B------:R0:W5:Y:S04]  /*02d0*/  @!P2 LDG.E R15, desc[UR4][R4.64] ;  /* 0x00000004040fa981 */ /* 0x000168000c1e1900 */
[----:B------:R0:W5:Y:S04]  /*02e0*/  @!P1 LDG.E R25, desc[UR4][R16.64] ;  /* 0x0000000410199981 */ /* 0x000168000c1e1900 */
[----:B------:R0:W5:Y:S01]  /*02f0*/  @!P3 LDG.E R24, desc[UR4][R2.64] ;  /* 0x000000040218b981 */ /* 0x000162000c1e1900 */
[----:B------:R-:W-:Y:S01]  /*0300*/  UISETP.NE.AND UP0, UPT, UR6, URZ, UPT ;  /* 0x000000ff0600728c */ /* 0x000fe2000bf05270 */
[----:B------:R-:W-:Y:S08]  /*0310*/  BSSY.RECONVERGENT B0, `(.L_x_3043) ;  /* 0x000006f000007945 */ /* 0x000ff00003800200 */
[----:B0-----:R-:W-:Y:S05]  /*0320*/  BRA.U UP0, `(.L_x_3044) ;  /* 0x0000000500187547 */ /* 0x001fea000b800000 */
[----:B------:R-:W-:Y:S01]  /*0330*/  ISETP.GE.AND P0, PT, R11, R10, PT ;  /* 0x0000000a0b00720c */ /* 0x000fe20003f06270 */
[----:B------:R-:W-:-:S12]  /*0340*/  BSSY.RECONVERGENT B1, `(.L_x_3045) ;  /* 0x000000f000017945 */ /* 0x000fd80003800200 */
[----:B------:R-:W-:Y:S05]  /*0350*/  @P0 BRA `(.L_x_3046) ;  /* 0x0000000000340947 */ /* 0x000fea0003800000 */
[----:B-----5:R-:W-:-:S13]  /*0360*/  FSETP.GTU.FTZ.AND P1, PT, R13, RZ, PT ;  /* 0x000000ff0d00720b */ /* 0x020fda0003f3c000 */
        /* <DEDUP_REMOVED lines=10> */
.L_x_3047:
[----:B------:R-:W0:Y:S02]  /*0410*/  LDCU UR6, c[0x0][0x38c] ;  /* 0x00007180ff0677ac */ /* 0x000e240008000800 */
[----:B0-----:R-:W-:-:S07]  /*0420*/  FMUL.FTZ R12, R12, UR6 ;  /* 0x000000060c0c7c20 */ /* 0x001fce0008410000 */
.L_x_3046:
[----:B------:R-:W-:Y:S05]  /*0430*/  BSYNC.RECONVERGENT B1 ;  /* 0x0000000000017941 */ /* 0x000fea0003800200 */
.L_x_3045:
[----:B------:R-:W-:Y:S01]  /*0440*/  IADD3 R17, PT, PT, R11, 0x80, RZ ;  /* 0x000000800b117810 */ /* 0x000fe20007ffe0ff */
[----:B------:R-:W-:Y:S03]  /*0450*/  BSSY.RECONVERGENT B1, `(.L_x_3048) ;  /* 0x0000010000017945 */ /* 0x000fe60003800200 */
[----:B------:R-:W-:-:S13]  /*0460*/  ISETP.GE.AND P1, PT, R17, R10, PT ;  /* 0x0000000a1100720c */ /* 0x000fda0003f26270 */
        /* <DEDUP_REMOVED lines=12> */
.L_x_3050:
[----:B------:R-:W0:Y:S02]  /*0530*/  LDCU UR6, c[0x0][0x38c] ;  /* 0x00007180ff0677ac */ /* 0x000e240008000800 */
[----:B0-----:R-:W-:-:S07]  /*0540*/  FMUL.FTZ R14, R14, UR6 ;  /* 0x000000060e0e7c20 */ /* 0x001fce0008410000 */
.L_x_3049:
[----:B------:R-:W-:Y:S05]  /*0550*/  BSYNC.RECONVERGENT B1 ;  /* 0x0000000000017941 */ /* 0x000fea0003800200 */
.L_x_3048:
        /* <DEDUP_REMOVED lines=15> */
.L_x_3053:
[----:B------:R-:W0:Y:S02]  /*0650*/  LDCU UR6, c[0x0][0x38c] ;  /* 0x00007180ff0677ac */ /* 0x000e240008000800 */
[----:B0-----:R-:W-:-:S07]  /*0660*/  FMUL.FTZ R24, R24, UR6 ;  /* 0x0000000618187c20 */ /* 0x001fce0008410000 */
.L_x_3052:
[----:B------:R-:W-:Y:S05]  /*0670*/  BSYNC.RECONVERGENT B1 ;  /* 0x0000000000017941 */ /* 0x000fea0003800200 */
.L_x_3051:
[----:B------:R-:W-:-:S04]  /*0680*/  IADD3 R3, PT, PT, R11, 0x180, RZ ;  /* 0x000001800b037810 */ /* 0x000fc80007ffe0ff */
        /* <DEDUP_REMOVED lines=13> */
.L_x_3055:
[----:B------:R-:W0:Y:S02]  /*0760*/  LDCU UR6, c[0x0][0x38c] ;  /* 0x00007180ff0677ac */ /* 0x000e240008000800 */
[----:B0-----:R-:W-:Y:S01]  /*0770*/  FMUL.FTZ R18, R18, UR6 ;  /* 0x0000000612127c20 */ /* 0x001fe20008410000 */
[----:B------:R-:W-:Y:S06]  /*0780*/  BRA `(.L_x_3054) ;  /* 0x00000000009c7947 */ /* 0x000fec0003800000 */
.L_x_3044:
[CC--:B------:R-:W-:Y:S02]  /*0790*/  ISETP.GE.AND P0, PT, R11.reuse, R10.reuse, PT ;  /* 0x0000000a0b00720c */ /* 0x0c0fe40003f06270 */
[C---:B------:R-:W-:Y:S02]  /*07a0*/  IADD3 R17, PT, PT, R11.reuse, 0x80, RZ ;  /* 0x000000800b117810 */ /* 0x040fe40007ffe0ff */
[C---:B------:R-:W-:Y:S02]  /*07b0*/  IADD3 R7, PT, PT, R11.reuse, 0x100, RZ ;  /* 0x000001000b077810 */ /* 0x040fe40007ffe0ff */
[----:B------:R-:W-:Y:S02]  /*07c0*/  IADD3 R9, PT, PT, R11, 0x180, RZ ;  /* 0x000001800b097810 */ /* 0x000fe40007ffe0ff */
[-C--:B------:R-:W-:Y:S02]  /*07d0*/  ISETP.GE.AND P3, PT, R17, R10.reuse, PT ;  /* 0x0000000a1100720c */ /* 0x080fe40003f66270 */
[----:B------:R-:W-:-:S02]  /*07e0*/  ISETP.GE.AND P2, PT, R7, R10, PT ;  /* 0x0000000a0700720c */ /* 0x000fc40003f46270 */
[----:B------:R-:W-:Y:S01]  /*07f0*/  ISETP.GE.AND P1, PT, R9, R10, PT ;  /* 0x0000000a0900720c */ /* 0x000fe20003f26270 */
[----:B------:R-:W0:Y:S01]  /*0800*/  @!P0 LDC R5, c[0x0][0x390] ;  /* 0x0000e400ff058b82 */ /* 0x000e220000000800 */
[----:B-----5:R-:W-:Y:S02]  /*0810*/  FSETP.GTU.AND P4, PT, R13, RZ, !P0 ;  /* 0x000000ff0d00720b */ /* 0x020fe4000478c000 */
[----:B------:R-:W-:Y:S02]  /*0820*/  FSETP.GTU.AND P5, PT, R19, RZ, !P2 ;  /* 0x000000ff1300720b */ /* 0x000fe400057ac000 */
[----:B------:R-:W-:-:S03]  /*0830*/  FSETP.GTU.AND P6, PT, R15, RZ, !P1 ;  /* 0x000000ff0f00720b */ /* 0x000fc60004fcc000 */
[----:B------:R-:W1:Y:S08]  /*0840*/  @!P0 LDC.64 R2, c[0x0][0x388] ;  /* 0x0000e200ff028b82 */ /* 0x000e700000000a00 */
[----:B------:R-:W2:Y:S01]  /*0850*/  @!P1 LDC.64 R8, c[0x0][0x388] ;  /* 0x0000e200ff089b82 */ /* 0x000ea20000000a00 */
[----:B0-----:R-:W-:-:S07]  /*0860*/  @!P0 FMUL.FTZ R7, R12, R5 ;  /* 0x000000050c078220 */ /* 0x001fce0000410000 */
[----:B------:R-:W0:Y:S01]  /*0870*/  @!P3 LDC R23, c[0x0][0x390] ;  /* 0x0000e400ff17bb82 */ /* 0x000e220000000800 */
[----:B-1----:R-:W-:-:S07]  /*0880*/  @!P0 FADD.FTZ R2, R13, R2 ;  /* 0x000000020d028221 */ /* 0x002fce0000010000 */
[----:B------:R-:W1:Y:S01]  /*0890*/  @!P3 LDC.64 R4, c[0x0][0x388] ;  /* 0x0000e200ff04bb82 */ /* 0x000e620000000a00 */
[----:B------:R-:W-:Y:S01]  /*08a0*/  @!P0 FMUL.FTZ R2, R7, R2 ;  /* 0x0000000207028220 */ /* 0x000fe20000410000 */
[----:B------:R-:W-:Y:S01]  /*08b0*/  @P4 FMUL.FTZ R2, R12, R3 ;  /* 0x000000030c024220 */ /* 0x000fe20000410000 */
[----:B------:R-:W-:Y:S01]  /*08c0*/  FSETP.GTU.AND P4, PT, R25, RZ, !P3 ;  /* 0x000000ff1900720b */ /* 0x000fe20005f8c000 */
[----:B--2---:R-:W-:-:S04]  /*08d0*/  @!P1 FADD.FTZ R8, R15, R8 ;  /* 0x000000080f089221 */ /* 0x004fc80000010000 */
[----:B------:R-:W2:Y:S01]  /*08e0*/  @!P2 LDC.64 R6, c[0x0][0x388] ;  /* 0x0000e200ff06ab82 */ /* 0x000ea20000000a00 */
[----:B------:R-:W-:-:S07]  /*08f0*/  @!P0 MOV R12, R2 ;  /* 0x00000002000c8202 */ /* 0x000fce0000000f00 */
[----:B------:R-:W3:Y:S01]  /*0900*/  @!P2 LDC R21, c[0x0][0x390] ;  /* 0x0000e400ff15ab82 */ /* 0x000ee20000000800 */
[----:B0-----:R-:W-:-:S07]  /*0910*/  @!P3 FMUL.FTZ R23, R14, R23 ;  /* 0x000000170e17b220 */ /* 0x001fce0000410000 */
[----:B------:R-:W0:Y:S01]  /*0920*/  @!P1 LDC R13, c[0x0][0x390] ;  /* 0x0000e400ff0d9b82 */ /* 0x000e220000000800 */
[----:B-1----:R-:W-:-:S04]  /*0930*/  @!P3 FADD.FTZ R4, R25, R4 ;  /* 0x000000041904b221 */ /* 0x002fc80000010000 */
[----:B------:R-:W-:Y:S01]  /*0940*/  @!P3 FMUL.FTZ R4, R23, R4 ;  /* 0x000000041704b220 */ /* 0x000fe20000410000 */
[----:B------:R-:W-:Y:S01]  /*0950*/  @P4 FMUL.FTZ R4, R14, R5 ;  /* 0x000000050e044220 */ /* 0x000fe20000410000 */
[----:B--2---:R-:W-:-:S04]  /*0960*/  @!P2 FADD.FTZ R6, R19, R6 ;  /* 0x000000061306a221 */ /* 0x004fc80000010000 */
[----:B------:R-:W-:Y:S01]  /*0970*/  @!P3 MOV R14, R4 ;  /* 0x00000004000eb202 */ /* 0x000fe20000000f00 */
[----:B---3--:R-:W-:-:S04]  /*0980*/  @!P2 FMUL.FTZ R21, R24, R21 ;  /* 0x000000151815a220 */ /* 0x008fc80000410000 */
[----:B------:R-:W-:Y:S01]  /*0990*/  @!P2 FMUL.FTZ R6, R21, R6 ;  /* 0x000000061506a220 */ /* 0x000fe20000410000 */
[----:B------:R-:W-:Y:S01]  /*09a0*/  @P5 FMUL.FTZ R6, R24, R7 ;  /* 0x0000000718065220 */ /* 0x000fe20000410000 */
[----:B0-----:R-:W-:-:S04]  /*09b0*/  @!P1 FMUL.FTZ R13, R18, R13 ;  /* 0x0000000d120d9220 */ /* 0x001fc80000410000 */
[----:B------:R-:W-:Y:S01]  /*09c0*/  @!P2 MOV R24, R6 ;  /* 0x000000060018a202 */ /* 0x000fe20000000f00 */
[----:B------:R-:W-:Y:S01]  /*09d0*/  @!P1 FMUL.FTZ R8, R13, R8 ;  /* 0x000000080d089220 */ /* 0x000fe20000410000 */
[----:B------:R-:W-:-:S05]  /*09e0*/  @P6 FMUL.FTZ R8, R18, R9 ;  /* 0x0000000912086220 */ /* 0x000fca0000410000 */
[----:B------:R-:W-:-:S07]  /*09f0*/  @!P1 MOV R18, R8 ;  /* 0x0000000800129202 */ /* 0x000fce0000000f00 */
.L_x_3054:
[----:B------:R-:W-:Y:S05]  /*0a00*/  BSYNC.RECONVERGENT B0 ;  /* 0x0000000000007941 */ /* 0x000fea0003800200 */
.L_x_3043:
[----:B------:R-:W0:Y:S01]  /*0a10*/  @!P0 LDC.64 R2, c[0x0][0x3a0] ;  /* 0x0000e800ff028b82 */ /* 0x000e220000000a00 */
[----:B------:R-:W-:Y:S01]  /*0a20*/  @!P0 LEA R5, R0, R11, 0x9 ;  /* 0x0000000b00058211 */ /* 0x000fe200078e48ff */
[----:B------:R-:W-:Y:S01]  /*0a30*/  BSSY.RECONVERGENT B0, `(.L_x_3056) ;  /* 0x0000010000007945 */ /* 0x000fe20003800200 */
[----:B------:R-:W-:-:S04]  /*0a40*/  @!P0 MOV R11, R17 ;  /* 0x00000011000b8202 */ /* 0x000fc80000000f00 */
[----:B------:R-:W-:Y:S01]  /*0a50*/  ISETP.GE.AND P1, PT, R11, R10, PT ;  /* 0x0000000a0b00720c */ /* 0x000fe20003f26270 */
[----:B0-----:R-:W-:-:S05]  /*0a60*/  @!P0 IMAD.WIDE.U32 R2, R5, 0x4, R2 ;  /* 0x0000000405028825 */ /* 0x001fca00078e0002 */
[----:B-----5:R0:W-:Y:S07]  /*0a70*/  @!P0 STG.E desc[UR4][R2.64], R12 ;  /* 0x0000000c02008986 */ /* 0x0201ee000c101904 */
        /* <DEDUP_REMOVED lines=9> */
[----:B------:R1:W-:Y:S04]  /*0b10*/  STG.E desc[UR4][R4.64], R14 ;  /* 0x0000000e04007986 */ /* 0x0003e8000c101904 */
[----:B------:R1:W-:Y:S02]  /*0b20*/  @!P0 STG.E desc[UR4][R2.64], R24 ;  /* 0x0000001802008986 */ /* 0x0003e4000c101904 */
.L_x_3057:
[----:B------:R-:W-:Y:S05]  /*0b30*/  BSYNC.RECONVERGENT B0 ;  /* 0x0000000000007941 */ /* 0x000fea0003800200 */
.L_x_3056:
[----:B------:R-:W-:-:S13]  /*0b40*/  ISETP.GE.AND P0, PT, R11, R10, PT ;  /* 0x0000000a0b00720c */ /* 0x000fda0003f06270 */
[----:B------:R-:W-:Y:S05]  /*0b50*/  @P0 EXIT ;  /* 0x000000000000094d */ /* 0x000fea0003800000 */
[----:B01----:R-:W0:Y:S01]  /*0b60*/  LDC.64 R2, c[0x0][0x3a0] ;  /* 0x0000e800ff027b82 */ /* 0x003e220000000a00 */
[----:B------:R-:W-:-:S05]  /*0b70*/  LEA R11, R0, R11, 0x9 ;  /* 0x0000000b000b7211 */ /* 0x000fca00078e48ff */
[----:B0-----:R-:W-:-:S05]  /*0b80*/  IMAD.WIDE.U32 R2, R11, 0x4, R2 ;  /* 0x000000040b027825 */ /* 0x001fca00078e0002 */
[----:B------:R-:W-:Y:S01]  /*0b90*/  STG.E desc[UR4][R2.64], R18 ;  /* 0x0000001202007986 */ /* 0x000fe2000c101904 */
[----:B------:R-:W-:Y:S05]  /*0ba0*/  EXIT ;  /* 0x000000000000794d */ /* 0x000fea0003800000 */
.L_x_3058:
        /* <DEDUP_REMOVED lines=13> */
.L_x_7354:


//--------------------- .text._ZN2at6native29vectorized_elementwise_kernelILi2EZZZNS0_60_GLOBAL__N__171e0b9f_22_ActivationEluKernel_cu_1520ed90_290019elu_backward_kernelERNS_18TensorIteratorBaseERKN3c106ScalarES8_S8_bENKUlvE_clEvENKUlvE0_clEvEUlffE_St5arrayIPcLm3EEEEviT0_T1_ --------------------------
	.section	.text._ZN2at6native29vectorized_elementwise_kernelILi2EZZZNS0_60_GLOBAL__N__171e0b9f_22_ActivationEluKernel_cu_1520ed90_290019elu_backward_kernelERNS_18TensorIteratorBaseERKN3c106ScalarES8_S8_bENKUlvE_clEvENKUlvE0_clEvEUlffE_St5arrayIPcLm3EEEEviT0_T1_,"ax",@progbits
	.align	128
        .global         _ZN2at6native29vectorized_elementwise_kernelILi2EZZZNS0_60_GLOBAL__N__171e0b9f_22_ActivationEluKernel_cu_1520ed90_290019elu_backward_kernelERNS_18TensorIteratorBaseERKN3c106ScalarES8_S8_bENKUlvE_clEvENKUlvE0_clEvEUlffE_St5arrayIPcLm3EEEEviT0_T1_
        .type           _ZN2at6native29vectorized_elementwise_kernelILi2EZZZNS0_60_GLOBAL__N__171e0b9f_22_ActivationEluKernel_cu_1520ed90_290019elu_backward_kernelERNS_18TensorIteratorBaseERKN3c106ScalarES8_S8_bENKUlvE_clEvENKUlvE0_clEvEUlffE_St5arrayIPcLm3EEEEviT0_T1_,@function
        .size           _ZN2at6native29vectorized_elementwise_kernelILi2EZZZNS0_60_GLOBAL__N__171e0b9f_22_ActivationEluKernel_cu_1520ed90_290019elu_backward_kernelERNS_18TensorIteratorBaseERKN3c106ScalarES8_S8_bENKUlvE_clEvENKUlvE0_clEvEUlffE_St5arrayIPcLm3EEEEviT0_T1_,(.L_x_7355 - _ZN2at6native29vectorized_elementwise_kernelILi2EZZZNS0_60_GLOBAL__N__171e0b9f_22_ActivationEluKernel_cu_1520ed90_290019elu_backward_kernelERNS_18TensorIteratorBaseERKN3c106ScalarES8_S8_bENKUlvE_clEvENKUlvE0_clEvEUlffE_St5arrayIPcLm3EEEEviT0_T1_)
        .other          _ZN2at6native29vectorized_elementwise_kernelILi2EZZZNS0_60_GLOBAL__N__171e0b9f_22_ActivationEluKernel_cu_1520ed90_290019elu_backward_kernelERNS_18TensorIteratorBaseERKN3c106ScalarES8_S8_bENKUlvE_clEvENKUlvE0_clEvEUlffE_St5arrayIPcLm3EEEEviT0_T1_,@"STO_CUDA_ENTRY STV_DEFAULT"
_ZN2at6native29vectorized_elementwise_kernelILi2EZZZNS0_60_GLOBAL__N__171e0b9f_22_ActivationEluKernel_cu_1520ed90_290019elu_backward_kernelERNS_18TensorIteratorBaseERKN3c106ScalarES8_S8_bENKUlvE_clEvENKUlvE0_clEvEUlffE_St5arrayIPcLm3EEEEviT0_T1_:
.text._ZN2at6native29vectorized_elementwise_kernelILi2EZZZNS0_60_GLOBAL__N__171e0b9f_22_ActivationEluKernel_cu_1520ed90_290019elu_backward_kernelERNS_18TensorIteratorBaseERKN3c106ScalarES8_S8_bENKUlvE_clEvENKUlvE0_clEvEUlffE_St5arrayIPcLm3EEEEviT0_T1_:
        /* <DEDUP_REMOVED lines=10> */
[----:B------:R-:W-:Y:S01]  /*00a0*/  HFMA2 R8, -RZ, RZ, 0, 0 ;  /* 0x00000000ff087431 */ /* 0x000fe200000001ff */
[----:B------:R-:W-:Y:S01]  /*00b0*/  MOV R29, RZ ;  /* 0x000000ff001d7202 */ /* 0x000fe20000000f00 */
[----:B------:R-:W-:Y:S01]  /*00c0*/  HFMA2 R10, -RZ, RZ, 0, 0 ;  /* 0x00000000ff0a7431 */ /* 0x000fe200000001ff */
        /* <DEDUP_REMOVED lines=12> */
[----:B------:R-:W0:Y:S03]  /*0190*/  @!P5 LDC.64 R18, c[0x0][0x3b0] ;  /* 0x0000ec00ff12db82 */ /* 0x000e260000000a00 */
[----:B------:R3:W5:Y:S01]  /*01a0*/  @!P6 LDG.E R8, desc[UR4][R2.64] ;  /* 0x000000040208e981 */ /* 0x000762000c1e1900 */
[----:B-1----:R-:W-:-:S06]  /*01b0*/  @!P6 IMAD.WIDE.U32 R12, R23, 0x4, R12 ;  /* 0x00000004170ce825 */ /* 0x002fcc00078e000c */
[----:B------:R-:W-:Y:S01]  /*01c0*/  @!P4 IADD3 R7, PT, PT, R9, R4, RZ ;  /* 0x000000040907c210 */ /* 0x000fe20007ffe0ff */
[----:B------:R-:W1:Y:S01]  /*01d0*/  @!P4 LDC.64 R16, c[0x0][0x3a8] ;  /* 0x0000ea00ff10cb82 */ /* 0x000e620000000a00 */
[----:B------:R-:W-:Y:S01]  /*01e0*/  @!P4 IADD3 R4, PT, PT, R4, 0x80, RZ ;  /* 0x000000800404c810 */ /* 0x000fe20007ffe0ff */
[----:B------:R4:W5:Y:S03]  /*01f0*/  @!P6 LDG.E R29, desc[UR4][R12.64] ;  /* 0x000000040c1de981 */ /* 0x000966000c1e1900 */
[----:B------:R-:W-:Y:S01]  /*0200*/  ISETP.GE.U32.AND P3, PT, R4, R11, PT ;  /* 0x0000000b0400720c */ /* 0x000fe20003f66070 */
[----:B--2---:R-:W-:Y:S02]  /*0210*/  @!P5 IMAD.WIDE.U32 R20, R25, 0x4, R20 ;  /* 0x000000041914d825 */ /* 0x004fe400078e0014 */
[----:B------:R-:W2:Y:S01]  /*0220*/  @!P4 LDC.64 R14, c[0x0][0x3b0] ;  /* 0x0000ec00ff0ecb82 */ /* 0x000ea20000000a00 */
[----:B---3--:R-:W-:-:S02]  /*0230*/  CS2R R2, SRZ ;  /* 0x0000000000027805 */ /* 0x008fc4000001ff00 */
[----:B------:R-:W-:Y:S01]  /*0240*/  MOV R0, RZ ;  /* 0x000000ff00007202 */ /* 0x000fe20000000f00 */
[----:B------:R-:W5:Y:S06]  /*0250*/  @!P5 LDG.E R10, desc[UR4][R20.64] ;  /* 0x00000004140ad981 */ /* 0x000f6c000c1e1900 */
[----:B------:R-:W-:Y:S01]  /*0260*/  @!P3 IADD3 R5, PT, PT, R9, R4, RZ ;  /* 0x000000040905b210 */ /* 0x000fe20007ffe0ff */
[----:B------:R-:W3:Y:S01]  /*0270*/  @!P3 LDC.64 R32, c[0x0][0x3a8] ;  /* 0x0000ea00ff20bb82 */ /* 0x000ee20000000a00 */
[----:B------:R-:W-:-:S04]  /*0280*/  @!P3 IADD3 R4, PT, PT, R4, 0x80, RZ ;  /* 0x000000800404b810 */ /* 0x000fc80007ffe0ff */
[----:B------:R-:W-:Y:S01]  /*0290*/  ISETP.GE.U32.AND P2, PT, R4, R11, PT ;  /* 0x0000000b0400720c */ /* 0x000fe20003f46070 */
[----:B0-----:R-:W-:Y:S02]  /*02a0*/  @!P5 IMAD.WIDE.U32 R18, R25, 0x4, R18 ;  /* 0x000000041912d825 */ /* 0x001fe400078e0012 */
[----:B------:R-:W0:Y:S02]  /*02b0*/  @!P3 LDC.64 R34, c[0x0][0x3b0] ;  /* 0x0000ec00ff22bb82 */ /* 0x000e240000000a00 */
[C---:B-1----:R-:W-:Y:S01]  /*02c0*/  @!P4 IMAD.WIDE.U32 R16, R7.reuse, 0x4, R16 ;  /* 0x000000040710c825 */ /* 0x042fe200078e0010 */
[----:B------:R-:W5:Y:S03]  /*02d0*/  @!P5 LDG.E R3, desc[UR4][R18.64] ;  /* 0x000000041203d981 */ /* 0x000f66000c1e1900 */
[----:B--2---:R-:W-:-:S04]  /*02e0*/  @!P4 IMAD.WIDE.U32 R14, R7, 0x4, R14 ;  /* 0x00000004070ec825 */ /* 0x004fc800078e000e */
[----:B------:R-:W-:Y:S01]  /*02f0*/  @!P2 IADD3 R31, PT, PT, R9, R4, RZ ;  /* 0x00000004091fa210 */ /* 0x000fe20007ffe0ff */
[----:B------:R-:W1:Y:S01]  /*0300*/  @!P2 LDC.64 R26, c[0x0][0x3a8] ;  /* 0x0000ea00ff1aab82 */ /* 0x000e620000000a00 */
[----:B------:R-:W-:Y:S01]  /*0310*/  @!P2 IADD3 R4, PT, PT, R4, 0x80, RZ ;  /* 0x000000800404a810 */ /* 0x000fe20007ffe0ff */
[----:B------:R-:W5:Y:S03]  /*0320*/  @!P4 LDG.E R0, desc[UR4][R16.64] ;  /* 0x000000041000c981 */ /* 0x000f66000c1e1900 */
[----:B------:R-:W-:-:S03]  /*0330*/  ISETP.GE.U32.AND P1, PT, R4, R11, PT ;  /* 0x0000000b0400720c */ /* 0x000fc60003f26070 */
[----:B------:R-:W2:Y:S10]  /*0340*/  @!P2 LDC.64 R24, c[0x0][0x3b0] ;  /* 0x0000ec00ff18ab82 */ /* 0x000eb40000000a00 */
[C---:B------:R-:W-:Y:S01]  /*0350*/  @!P1 IADD3 R37, PT, PT, R9.reuse, R4, RZ ;  /* 0x0000000409259210 */ /* 0x040fe20007ffe0ff */
[----:B------:R-:W-:Y:S01]  /*0360*/  HFMA2 R7, -RZ, RZ, 0, 0 ;  /* 0x00000000ff077431 */ /* 0x000fe200000001ff */
[----:B------:R-:W-:Y:S01]  /*0370*/  @!P1 IADD3 R4, PT, PT, R4, 0x80, RZ ;  /* 0x0000008004049810 */ /* 0x000fe20007ffe0ff */
[----:B----4-:R-:W4:Y:S03]  /*0380*/  @!P1 LDC.64 R12, c[0x0][0x3a8] ;  /* 0x0000ea00ff0c9b82 */ /* 0x010f260000000a00 */
[C---:B------:R-:W-:Y:S01]  /*0390*/  ISETP.GE.U32.AND P0, PT, R4.reuse, R11, PT ;  /* 0x0000000b0400720c */ /* 0x040fe20003f06070 */
[----:B------:R3:W5:Y:S04]  /*03a0*/  @!P4 LDG.E R7, desc[UR4][R14.64] ;  /* 0x000000040e07c981 */ /* 0x000768000c1e1900 */
[----:B------:R-:W4:Y:S08]  /*03b0*/  @!P1 LDC.64 R22, c[0x0][0x3b0] ;  /* 0x0000ec00ff169b82 */ /* 0x000f300000000a00 */
[----:B------:R-:W-:Y:S01]  /*03c0*/  @!P0 IADD3 R28, PT, PT, R9, R4, RZ ;  /* 0x00000004091c8210 */ /* 0x000fe20007ffe0ff */
[----:B---3--:R-:W3:Y:S01]  /*03d0*/  @!P0 LDC.64 R14, c[0x0][0x3a8] ;  /* 0x0000ea00ff0e8b82 */ /* 0x008ee20000000a00 */
[----:B------:R-:W-:-:S04]  /*03e0*/  @!P0 IADD3 R4, PT, PT, R4, 0x80, RZ ;  /* 0x0000008004048810 */ /* 0x000fc80007ffe0ff */
[----:B------:R-:W-:-:S03]  /*03f0*/  ISETP.GE.U32.AND P6, PT, R4, R11, PT ;  /* 0x0000000b0400720c */ /* 0x000fc60003fc6070 */
[----:B------:R-:W3:Y:S10]  /*0400*/  @!P0 LDC.64 R20, c[0x0][0x3b0] ;  /* 0x0000ec00ff148b82 */ /* 0x000ef40000000a00 */
[----:B------:R-:W4:Y:S08]  /*0410*/  @!P6 LDC.64 R18, c[0x0][0x3a8] ;  /* 0x0000ea00ff12eb82 */ /* 0x000f300000000a00 */
[----:B------:R-:W3:Y:S01]  /*0420*/  @!P6 LDC.64 R16, c[0x0][0x3b0] ;  /* 0x0000ec00ff10eb82 */ /* 0x000ee20000000a00 */
[----:B------:R-:W-:-:S04]  /*0430*/  @!P3 IMAD.WIDE.U32 R32, R5, 0x4, R32 ;  /* 0x000000040520b825 */ /* 0x000fc800078e0020 */
[----:B------:R-:W-:Y:S02]  /*0440*/  HFMA2 R30, -RZ, RZ, 0, 0 ;  /* 0x00000000ff1e7431 */ /* 0x000fe400000001ff */
[C---:B-1----:R-:W-:Y:S01]  /*0450*/  @!P2 IMAD.WIDE.U32 R26, R31.reuse, 0x4, R26 ;  /* 0x000000041f1aa825 */ /* 0x042fe200078e001a */
[----:B------:R1:W5:Y:S03]  /*0460*/  @!P3 LDG.E R2, desc[UR4][R32.64] ;  /* 0x000000042002b981 */ /* 0x000366000c1e1900 */
[----:B--2---:R-:W-:Y:S01]  /*0470*/  @!P2 IMAD.WIDE.U32 R24, R31, 0x4, R24 ;  /* 0x000000041f18a825 */ /* 0x004fe200078e0018 */
[----:B------:R-:W-:Y:S01]  /*0480*/  MOV R31, RZ ;  /* 0x000000ff001f7202 */ /* 0x000fe20000000f00 */
[----:B------:R2:W5:Y:S01]  /*0490*/  @!P2 LDG.E R30, desc[UR4][R26.64] ;  /* 0x000000041a1ea981 */ /* 0x000562000c1e1900 */
[----:B-1----:R-:W-:Y:S01]  /*04a0*/  @!P6 IADD3 R33, PT, PT, R9, R4, RZ ;  /* 0x000000040921e210 */ /* 0x002fe20007ffe0ff */
[----:B0-----:R-:W-:-:S03]  /*04b0*/  @!P3 IMAD.WIDE.U32 R34, R5, 0x4, R34 ;  /* 0x000000040522b825 */ /* 0x001fc600078e0022 */
[----:B------:R0:W5:Y:S01]  /*04c0*/  @!P2 LDG.E R31, desc[UR4][R24.64] ;  /* 0x00000004181fa981 */ /* 0x000162000c1e1900 */
[----:B------:R-:W-:Y:S01]  /*04d0*/  MOV R5, RZ ;  /* 0x000000ff00057202 */ /* 0x000fe20000000f00 */
[----:B------:R-:W-:Y:S02]  /*04e0*/  HFMA2 R32, -RZ, RZ, 0, 0 ;  /* 0x00000000ff207431 */ /* 0x000fe400000001ff */
[----:B----4-:R-:W-:Y:S01]  /*04f0*/  @!P6 IMAD.WIDE.U32 R18, R33, 0x4, R18 ;  /* 0x000000042112e825 */ /* 0x010fe200078e0012 */
[----:B--2---:R-:W-:-:S03]  /*0500*/  CS2R R26, SRZ ;  /* 0x00000000001a7805 */ /* 0x004fc6000001ff00 */
[----:B------:R-:W-:Y:S02]  /*0510*/  HFMA2 R4, -RZ, RZ, 0, 0 ;  /* 0x00000000ff047431 */ /* 0x000fe400000001ff */
[----:B---3--:R-:W-:Y:S01]  /*0520*/  @!P6 IMAD.WIDE.U32 R16, R33, 0x4, R16 ;  /* 0x000000042110e825 */ /* 0x008fe200078e0010 */
[----:B------:R-:W-:Y:S01]  /*0530*/  MOV R33, RZ ;  /* 0x000000ff00217202 */ /* 0x000fe20000000f00 */
[----:B------:R1:W5:Y:S01]  /*0540*/  @!P3 LDG.E R5, desc[UR4][R34.64] ;  /* 0x000000042205b981 */ /* 0x000362000c1e1900 */
[----:B0-----:R-:W-:Y:S01]  /*0550*/  MOV R25, RZ ;  /* 0x000000ff00197202 */ /* 0x001fe20000000f00 */
[C---:B------:R-:W-:Y:S02]  /*0560*/  @!P1 IMAD.WIDE.U32 R12, R37.reuse, 0x4, R12 ;  /* 0x00000004250c9825 */ /* 0x040fe400078e000c */
[----:B------:R1:W5:Y:S02]  /*0570*/  @!P6 LDG.E R4, desc[UR4][R18.64] ;  /* 0x000000041204e981 */ /* 0x000364000c1e1900 */
[----:B------:R-:W-:-:S02]  /*0580*/  @!P1 IMAD.WIDE.U32 R22, R37, 0x4, R22 ;  /* 0x0000000425169825 */ /* 0x000fc400078e0016 */
[----:B------:R1:W5:Y:S02]  /*0590*/  @!P1 LDG.E R32, desc[UR4][R12.64] ;  /* 0x000000040c209981 */ /* 0x000364000c1e1900 */
[C---:B------:R-:W-:Y:S02]  /*05a0*/  @!P0 IMAD.WIDE.U32 R14, R28.reuse, 0x4, R14 ;  /* 0x000000041c0e8825 */ /* 0x040fe400078e000e */
[----:B------:R1:W5:Y:S02]  /*05b0*/  @!P1 LDG.E R33, desc[UR4][R22.64] ;  /* 0x0000000416219981 */ /* 0x000364000c1e1900 */
[----:B------:R-:W-:Y:S02]  /*05c0*/  @!P0 IMAD.WIDE.U32 R20, R28, 0x4, R20 ;  /* 0x000000041c148825 */ /* 0x000fe400078e0014 */
[----:B------:R1:W5:Y:S04]  /*05d0*/  @!P0 LDG.E R26, desc[UR4][R14.64] ;  /* 0x000000040e1a8981 */ /* 0x000368000c1e1900 */
[----:B------:R1:W5:Y:S04]  /*05e0*/  @!P0 LDG.E R27, desc[UR4][R20.64] ;  /* 0x00000004141b8981 */ /* 0x000368000c1e1900 */
[----:B------:R1:W5:Y:S01]  /*05f0*/  @!P6 LDG.E R25, desc[UR4][R16.64] ;  /* 0x000000041019e981 */ /* 0x000362000c1e1900 */
[----:B------:R-:W-:Y:S01]  /*0600*/  UISETP.NE.AND UP0, UPT, UR6, URZ, UPT ;  /* 0x000000ff0600728c */ /* 0x000fe2000bf05270 */
[----:B------:R-:W-:Y:S08]  /*0610*/  BSSY.RECONVERGENT B0, `(.L_x_3060) ;  /* 0x00000df000007945 */ /* 0x000ff00003800200 */
[----:B-1----:R-:W-:Y:S05]  /*0620*/  BRA.U UP0, `(.L_x_3061) ;  /* 0x0000000900387547 */ /* 0x002fea000b800000 */
[----:B------:R-:W-:Y:S01]  /*0630*/  ISETP.GE.U32.AND P0, PT, R6, R11, PT ;  /* 0x0000000b0600720c */ /* 0x000fe20003f06070 */
        /* <DEDUP_REMOVED lines=13> */
.L_x_3064:
[----:B------:R-:W0:Y:S02]  /*0710*/  LDCU UR6, c[0x0][0x38c] ;  /* 0x00007180ff0677ac */ /* 0x000e240008000800 */
[----:B0-----:R-:W-:-:S07]  /*0720*/  FMUL.FTZ R8, R8, UR6 ;  /* 0x0000000608087c20 */ /* 0x001fce0008410000 */
.L_x_3063:
[----:B------:R-:W-:Y:S05]  /*0730*/  BSYNC.RECONVERGENT B1 ;  /* 0x0000000000017941 */ /* 0x000fea0003800200 */
.L_x_3062:
[----:B------:R-:W-:Y:S01]  /*0740*/  IADD3 R18, PT, PT, R6, 0x80, RZ ;  /* 0x0000008006127810 */ /* 0x000fe20007ffe0ff */
[----:B------:R-:W-:Y:S03]  /*0750*/  BSSY.RECONVERGENT B1, `(.L_x_3065) ;  /* 0x0000010000017945 */ /* 0x000fe60003800200 */
[----:B------:R-:W-:-:S13]  /*0760*/  ISETP.GE.U32.AND P1, PT, R18, R11, PT ;  /* 0x0000000b1200720c */ /* 0x000fda0003f26070 */
        /* <DEDUP_REMOVED lines=12> */
.L_x_3067:
[----:B------:R-:W0:Y:S02]  /*0830*/  LDCU UR6, c[0x0][0x38c] ;  /* 0x00007180ff0677ac */ /* 0x000e240008000800 */
[----:B0-----:R-:W-:-:S07]  /*0840*/  FMUL.FTZ R10, R10, UR6 ;  /* 0x000000060a0a7c20 */ /* 0x001fce0008410000 */
.L_x_3066:
[----:B------:R-:W-:Y:S05]  /*0850*/  BSYNC.RECONVERGENT B1 ;  /* 0x0000000000017941 */ /* 0x000fea0003800200 */
.L_x_3065:
        /* <DEDUP_REMOVED lines=15> */
.L_x_3070:
[----:B------:R-:W0:Y:S02]  /*0950*/  LDCU UR6, c[0x0][0x38c] ;  /* 0x00007180ff0677ac */ /* 0x000e240008000800 */
[----:B0-----:R-:W-:-:S07]  /*0960*/  FMUL.FTZ R0, R0, UR6 ;  /* 0x0000000600007c20 */ /* 0x001fce0008410000 */
.L_x_3069:
[----:B------:R-:W-:Y:S05]  /*0970*/  BSYNC.RECONVERGENT B1 ;  /* 0x0000000000017941 */ /* 0x000fea0003800200 */
.L_x_3068:
        /* <DEDUP_REMOVED lines=15> */
.L_x_3073:
[----:B------:R-:W0:Y:S02]  /*0a70*/  LDCU UR6, c[0x0][0x38c] ;  /* 0x00007180ff0677ac */ /* 0x000e240008000800 */
[----:B0-----:R-:W-:-:S07]  /*0a80*/  FMUL.FTZ R5, R2, UR6 ;  /* 0x0000000602057c20 */ /* 0x001fce0008410000 */
.L_x_3072:
[----:B------:R-:W-:Y:S05]  /*0a90*/  BSYNC.RECONVERGENT B1 ;  /* 0x0000000000017941 */ /* 0x000fea0003800200 */
.L_x_3071:
[----:B-----5:R-:W-:Y:S01]  /*0aa0*/  IADD3 R2, PT, PT, R6, 0x200, RZ ;  /* 0x0000020006027810 */ /* 0x020fe20007ffe0ff */
[----:B------:R-:W-:Y:S03]  /*0ab0*/  BSSY.RECONVERGENT B1, `(.L_x_3074) ;  /* 0x0000010000017945 */ /* 0x000fe60003800200 */
[----:B------:R-:W-:-:S13]  /*0ac0*/  ISETP.GE.U32.AND P1, PT, R2, R11, PT ;  /* 0x0000000b0200720c */ /* 0x000fda0003f26070 */
[----:B------:R-:W-:Y:S05]  /*0ad0*/  @P1 BRA `(.L_x_3075) ;  /* 0x0000000000341947 */ /* 0x000fea0003800000 */
        /* <DEDUP_REMOVED lines=11> */
.L_x_3076:
[----:B------:R-:W0:Y:S02]  /*0b90*/  LDCU UR6, c[0x0][0x38c] ;  /* 0x00007180ff0677ac */ /* 0x000e240008000800 */
[----:B0-----:R-:W-:-:S07]  /*0ba0*/  FMUL.FTZ R30, R30, UR6 ;  /* 0x000000061e1e7c20 */ /* 0x001fce0008410000 */
.L_x_3075:
[----:B------:R-:W-:Y:S05]  /*0bb0*/  BSYNC.RECONVERGENT B1 ;  /* 0x0000000000017941 */ /* 0x000fea0003800200 */
.L_x_3074:
[----:B------:R-:W-:Y:S01]  /*0bc0*/  IADD3 R2, PT, PT, R6, 0x280, RZ ;  /* 0x0000028006027810 */ /* 0x000fe20007ffe0ff */
        /* <DEDUP_REMOVED lines=14> */
.L_x_3079:
[----:B------:R-:W0:Y:S02]  /*0cb0*/  LDCU UR6, c[0x0][0x38c] ;  /* 0x00007180ff0677ac */ /* 0x000e240008000800 */
[----:B0-----:R-:W-:-:S07]  /*0cc0*/  FMUL.FTZ R32, R32, UR6 ;  /* 0x0000000620207c20 */ /* 0x001fce0008410000 */
.L_x_3078:
[----:B------:R-:W-:Y:S05]  /*0cd0*/  BSYNC.RECONVERGENT B1 ;  /* 0x0000000000017941 */ /* 0x000fea0003800200 */
.L_x_3077:
        /* <DEDUP_REMOVED lines=15> */
.L_x_3082:
[----:B------:R-:W0:Y:S02]  /*0dd0*/  LDCU UR6, c[0x0][0x38c] ;  /* 0x00007180ff0677ac */ /* 0x000e240008000800 */
[----:B0-----:R-:W-:-:S07]  /*0de0*/  FMUL.FTZ R26, R26, UR6 ;  /* 0x000000061a1a7c20 */ /* 0x001fce0008410000 */
.L_x_3081:
[----:B------:R-:W-:Y:S05]  /*0df0*/  BSYNC.RECONVERGENT B1 ;  /* 0x0000000000017941 */ /* 0x000fea0003800200 */
.L_x_3080:
[----:B------:R-:W-:-:S04]  /*0e00*/  IADD3 R2, PT, PT, R6, 0x380, RZ ;  /* 0x0000038006027810 */ /* 0x000fc80007ffe0ff */
        /* <DEDUP_REMOVED lines=13> */
.L_x_3084:
[----:B------:R-:W0:Y:S02]  /*0ee0*/  LDCU UR6, c[0x0][0x38c] ;  /* 0x00007180ff0677ac */ /* 0x000e240008000800 */
[----:B0-----:R-:W-:Y:S01]  /*0ef0*/  FMUL.FTZ R4, R4, UR6 ;  /* 0x0000000604047c20 */ /* 0x001fe20008410000 */
[----:B------:R-:W-:Y:S06]  /*0f00*/  BRA `(.L_x_3083) ;  /* 0x00000004003c7947 */ /* 0x000fec0003800000 */
.L_x_3061:
[CC--:B------:R-:W-:Y:S02]  /*0f10*/  ISETP.GE.U32.AND P0, PT, R6.reuse, R11.reuse, PT ;  /* 0x0000000b0600720c */ /* 0x0c0fe40003f06070 */
[C---:B------:R-:W-:Y:S02]  /*0f20*/  IADD3 R18, PT, PT, R6.reuse, 0x80, RZ ;  /* 0x0000008006127810 */ /* 0x040fe40007ffe0ff */
[----:B------:R-:W-:Y:S02]  /*0f30*/  IADD3 R14, PT, PT, R6, 0x100, RZ ;  /* 0x00000100060e7810 */ /* 0x000fe40007ffe0ff */
[-C--:B------:R-:W-:Y:S02]  /*0f40*/  ISETP.GE.U32.AND P1, PT, R18, R11.reuse, PT ;  /* 0x0000000b1200720c */ /* 0x080fe40003f26070 */
[----:B------:R-:W-:Y:S02]  /*0f50*/  ISETP.GE.U32.AND P6, PT, R14, R11, PT ;  /* 0x0000000b0e00720c */ /* 0x000fe40003fc6070 */
[----:B-----5:R-:W-:-:S02]  /*0f60*/  FSETP.GTU.AND P2, PT, R29, RZ, !P0 ;  /* 0x000000ff1d00720b */ /* 0x020fc4000474c000 */
[----:B------:R-:W-:Y:S01]  /*0f70*/  IADD3 R16, PT, PT, R6, 0x180, RZ ;  /* 0x0000018006107810 */ /* 0x000fe20007ffe0ff */
[----:B------:R-:W0:Y:S01]  /*0f80*/  @!P0 LDC R17, c[0x0][0x390] ;  /* 0x0000e400ff118b82 */ /* 0x000e220000000800 */
[----:B------:R-:W-:Y:S02]  /*0f90*/  FSETP.GTU.AND P5, PT, R7, RZ, !P6 ;  /* 0x000000ff0700720b */ /* 0x000fe400077ac000 */
[----:B------:R-:W-:Y:S02]  /*0fa0*/  ISETP.GE.U32.AND P4, PT, R16, R11, PT ;  /* 0x0000000b1000720c */ /* 0x000fe40003f86070 */
[----:B------:R-:W-:-:S03]  /*0fb0*/  IADD3 R16, PT, PT, R6, 0x280, RZ ;  /* 0x0000028006107810 */ /* 0x000fc60007ffe0ff */
[----:B------:R-:W1:Y:S08]  /*0fc0*/  @!P0 LDC.64 R12, c[0x0][0x388] ;  /* 0x0000e200ff0c8b82 */ /* 0x000e700000000a00 */
[----:B------:R-:W2:Y:S08]  /*0fd0*/  @!P1 LDC.64 R14, c[0x0][0x388] ;  /* 0x0000e200ff0e9b82 */ /* 0x000eb00000000a00 */
[----:B------:R-:W3:Y:S01]  /*0fe0*/  @!P1 LDC R21, c[0x0][0x390] ;  /* 0x0000e400ff159b82 */ /* 0x000ee20000000800 */
[----:B0-----:R-:W-:Y:S01]  /*0ff0*/  @!P0 FMUL.FTZ R17, R8, R17 ;  /* 0x0000001108118220 */ /* 0x001fe20000410000 */
[----:B-1----:R-:W-:-:S04]  /*1000*/  @!P0 FADD.FTZ R12, R29, R12 ;  /* 0x0000000c1d0c8221 */ /* 0x002fc80000010000 */
[----:B------:R-:W-:Y:S01]  /*1010*/  @!P0 FMUL.FTZ R19, R17, R12 ;  /* 0x0000000c11138220 */ /* 0x000fe20000410000 */
[----:B------:R-:W-:Y:S01]  /*1020*/  @P2 FMUL.FTZ R19, R8, R13 ;  /* 0x0000000d08132220 */ /* 0x000fe20000410000 */
[----:B------:R-:W0:Y:S01]  /*1030*/  @!P6 LDC R17, c[0x0][0x390] ;  /* 0x0000e400ff11eb82 */ /* 0x000e220000000800 */
[C---:B------:R-:W-:Y:S01]  /*1040*/  FSETP.GTU.AND P2, PT, R3.reuse, RZ, !P1 ;  /* 0x000000ff0300720b */ /* 0x040fe20004f4c000 */
[----:B--2---:R-:W-:Y:S02]  /*1050*/  @!P1 FADD.FTZ R3, R3, R14 ;  /* 0x0000000e03039221 */ /* 0x004fe40000010000 */
[----:B------:R-:W-:-:S04]  /*1060*/  @!P0 MOV R8, R19 ;  /* 0x0000001300088202 */ /* 0x000fc80000000f00 */
[----:B------:R-:W1:Y:S01]  /*1070*/  @!P6 LDC.64 R12, c[0x0][0x388] ;  /* 0x0000e200ff0ceb82 */ /* 0x000e620000000a00 */
[----:B---3--:R-:W-:-:S04]  /*1080*/  @!P1 FMUL.FTZ R14, R10, R21 ;  /* 0x000000150a0e9220 */ /* 0x008fc80000410000 */
[----:B------:R-:W-:Y:S01]  /*1090*/  @!P1 FMUL.FTZ R3, R14, R3 ;  /* 0x000000030e039220 */ /* 0x000fe20000410000 */
[----:B------:R-:W-:Y:S01]  /*10a0*/  IADD3 R14, PT, PT, R6, 0x200, RZ ;  /* 0x00000200060e7810 */ /* 0x000fe20007ffe0ff */
[----:B------:R-:W-:Y:S01]  /*10b0*/  @P2 FMUL.FTZ R3, R10, R15 ;  /* 0x0000000f0a032220 */ /* 0x000fe20000410000 */
[-C--:B------:R-:W-:Y:S02]  /*10c0*/  ISETP.GE.U32.AND P2, PT, R16, R11.reuse, PT ;  /* 0x0000000b1000720c */ /* 0x080fe40003f46070 */
[----:B------:R-:W-:Y:S02]  /*10d0*/  ISETP.GE.U32.AND P3, PT, R14, R11, PT ;  /* 0x0000000b0e00720c */ /* 0x000fe40003f66070 */
[----:B------:R-:W2:Y:S01]  /*10e0*/  @!P4 LDC.64 R14, c[0x0][0x388] ;  /* 0x0000e200ff0ecb82 */ /* 0x000ea20000000a00 */
[----:B------:R-:W-:Y:S01]  /*10f0*/  @!P1 MOV R10, R3 ;  /* 0x00000003000a9202 */ /* 0x000fe20000000f00 */
[----:B0-----:R-:W-:-:S07]  /*1100*/  @!P6 FMUL.FTZ R17, R0, R17 ;  /* 0x000000110011e220 */ /* 0x001fce0000410000 */
[----:B------:R-:W0:Y:S01]  /*1110*/  @!P2 LDC R23, c[0x0][0x390] ;  /* 0x0000e400ff17ab82 */ /* 0x000e220000000800 */
[----:B-1----:R-:W-:-:S04]  /*1120*/  @!P6 FADD.FTZ R12, R7, R12 ;  /* 0x0000000c070ce221 */ /* 0x002fc80000010000 */
[----:B------:R-:W-:Y:S01]  /*1130*/  @!P6 FMUL.FTZ R20, R17, R12 ;  /* 0x0000000c1114e220 */ /* 0x000fe20000410000 */
[----:B------:R-:W-:Y:S02]  /*1140*/  IADD3 R12, PT, PT, R6, 0x300, RZ ;  /* 0x00000300060c7810 */ /* 0x000fe40007ffe0ff */
[----:B------:R-:W1:Y:S01]  /*1150*/  @!P4 LDC R7, c[0x0][0x390] ;  /* 0x0000e400ff07cb82 */ /* 0x000e620000000800 */
[----:B------:R-:W-:Y:S01]  /*1160*/  @P5 FMUL.FTZ R20, R0, R13 ;  /* 0x0000000d00145220 */ /* 0x000fe20000410000 */
[C---:B------:R-:W-:Y:S02]  /*1170*/  FSETP.GTU.AND P5, PT, R5.reuse, RZ, !P4 ;  /* 0x000000ff0500720b */ /* 0x040fe400067ac000 */
[----:B------:R-:W-:Y:S02]  /*1180*/  ISETP.GE.U32.AND P1, PT, R12, R11, PT ;  /* 0x0000000b0c00720c */ /* 0x000fe40003f26070 */
[----:B------:R-:W-:Y:S01]  /*1190*/  @!P6 MOV R0, R20 ;  /* 0x000000140000e202 */ /* 0x000fe20000000f00 */
[----:B--2---:R-:W-:Y:S01]  /*11a0*/  @!P4 FADD.FTZ R14, R5, R14 ;  /* 0x0000000e050ec221 */ /* 0x004fe20000010000 */
[----:B------:R-:W2:Y:S01]  /*11b0*/  @!P3 LDC R21, c[0x0][0x390] ;  /* 0x0000e400ff15bb82 */ /* 0x000ea20000000800 */
[----:B------:R-:W-:-:S07]  /*11c0*/  FSETP.GTU.AND P6, PT, R31, RZ, !P3 ;  /* 0x000000ff1f00720b */ /* 0x000fce0005fcc000 */
[----:B------:R-:W3:Y:S01]  /*11d0*/  @!P3 LDC.64 R16, c[0x0][0x388] ;  /* 0x0000e200ff10bb82 */ /* 0x000ee20000000a00 */
[----:B0-----:R-:W-:-:S07]  /*11e0*/  @!P2 FMUL.FTZ R23, R32, R23 ;  /* 0x000000172017a220 */ /* 0x001fce0000410000 */
[----:B------:R-:W0:Y:S01]  /*11f0*/  @!P2 LDC.64 R12, c[0x0][0x388] ;  /* 0x0000e200ff0cab82 */ /* 0x000e220000000a00 */
[----:B-1----:R-:W-:-:S04]  /*1200*/  @!P4 FMUL.FTZ R7, R2, R7 ;  /* 0x000000070207c220 */ /* 0x002fc80000410000 */
[----:B------:R-:W-:Y:S01]  /*1210*/  @!P4 FMUL.FTZ R7, R7, R14 ;  /* 0x0000000e0707c220 */ /* 0x000fe20000410000 */
[----:B------:R-:W-:Y:S01]  /*1220*/  IADD3 R14, PT, PT, R6, 0x380, RZ ;  /* 0x00000380060e7810 */ /* 0x000fe20007ffe0ff */
[----:B------:R-:W-:Y:S01]  /*1230*/  @P5 FMUL.FTZ R7, R2, R15 ;  /* 0x0000000f02075220 */ /* 0x000fe20000410000 */
[----:B--2---:R-:W-:Y:S01]  /*1240*/  @!P3 FMUL.FTZ R21, R30, R21 ;  /* 0x000000151e15b220 */ /* 0x004fe20000410000 */
[----:B------:R-:W1:Y:S01]  /*1250*/  @!P1 LDC.64 R2, c[0x0][0x388] ;  /* 0x0000e200ff029b82 */ /* 0x000e620000000a00 */
[----:B------:R-:W-:Y:S02]  /*1260*/  ISETP.GE.U32.AND P5, PT, R14, R11, PT ;  /* 0x0000000b0e00720c */ /* 0x000fe40003fa6070 */
[----:B------:R-:W-:Y:S01]  /*1270*/  @!P4 MOV R5, R7 ;  /* 0x000000070005c202 */ /* 0x000fe20000000f00 */
[----:B---3--:R-:W-:-:S04]  /*1280*/  @!P3 FADD.FTZ R16, R31, R16 ;  /* 0x000000101f10b221 */ /* 0x008fc80000010000 */
[----:B------:R-:W-:Y:S01]  /*1290*/  @!P3 FMUL.FTZ R16, R21, R16 ;  /* 0x000000101510b220 */ /* 0x000fe20000410000 */
[----:B------:R-:W-:Y:S01]  /*12a0*/  @P6 FMUL.FTZ R16, R30, R17 ;  /* 0x000000111e106220 */ /* 0x000fe20000410000 */
[----:B------:R-:W2:Y:S01]  /*12b0*/  @!P1 LDC R21, c[0x0][0x390] ;  /* 0x0000e400ff159b82 */ /* 0x000ea20000000800 */
[C---:B------:R-:W-:Y:S01]  /*12c0*/  FSETP.GTU.AND P6, PT, R33.reuse, RZ, !P2 ;  /* 0x000000ff2100720b */ /* 0x040fe200057cc000 */
[----:B0-----:R-:W-:Y:S02]  /*12d0*/  @!P2 FADD.FTZ R12, R33, R12 ;  /* 0x0000000c210ca221 */ /* 0x001fe40000010000 */
[----:B------:R-:W-:Y:S02]  /*12e0*/  @!P3 MOV R30, R16 ;  /* 0x00000010001eb202 */ /* 0x000fe40000000f00 */
[----:B------:R-:W-:Y:S02]  /*12f0*/  @!P2 FMUL.FTZ R12, R23, R12 ;  /* 0x0000000c170ca220 */ /* 0x000fe40000410000 */
[----:B------:R-:W0:Y:S01]  /*1300*/  @!P5 LDC.64 R14, c[0x0][0x388] ;  /* 0x0000e200ff0edb82 */ /* 0x000e220000000a00 */
[----:B-1----:R-:W-:-:S05]  /*1310*/  @!P1 FADD.FTZ R2, R27, R2 ;  /* 0x000000021b029221 */ /* 0x002fca0000010000 */
[----:B------:R-:W-:Y:S01]  /*1320*/  @P6 FMUL.FTZ R12, R32, R13 ;  /* 0x0000000d200c6220 */ /* 0x000fe20000410000 */
[----:B------:R-:W-:Y:S01]  /*1330*/  FSETP.GTU.AND P6, PT, R27, RZ, !P1 ;  /* 0x000000ff1b00720b */ /* 0x000fe20004fcc000 */
[----:B------:R-:W1:Y:S03]  /*1340*/  @!P5 LDC R17, c[0x0][0x390] ;  /* 0x0000e400ff11db82 */ /* 0x000e660000000800 */
[----:B------:R-:W-:Y:S01]  /*1350*/  @!P2 MOV R32, R12 ;  /* 0x0000000c0020a202 */ /* 0x000fe20000000f00 */
[----:B--2---:R-:W-:-:S04]  /*1360*/  @!P1 FMUL.FTZ R21, R26, R21 ;  /* 0x000000151a159220 */ /* 0x004fc80000410000 */
[----:B------:R-:W-:-:S04]  /*1370*/  @!P1 FMUL.FTZ R2, R21, R2 ;  /* 0x0000000215029220 */ /* 0x000fc80000410000 */
[----:B------:R-:W-:Y:S01]  /*1380*/  @P6 FMUL.FTZ R2, R26, R3 ;  /* 0x000000031a026220 */ /* 0x000fe20000410000 */
[C---:B------:R-:W-:Y:S01]  /*1390*/  FSETP.GTU.AND P6, PT, R25.reuse, RZ, !P5 ;  /* 0x000000ff1900720b */ /* 0x040fe20006fcc000 */
[----:B0-----:R-:W-:-:S03]  /*13a0*/  @!P5 FADD.FTZ R14, R25, R14 ;  /* 0x0000000e190ed221 */ /* 0x001fc60000010000 */
[----:B------:R-:W-:Y:S01]  /*13b0*/  @!P1 MOV R26, R2 ;  /* 0x00000002001a9202 */ /* 0x000fe20000000f00 */
[----:B-1----:R-:W-:-:S04]  /*13c0*/  @!P5 FMUL.FTZ R17, R4, R17 ;  /* 0x000000110411d220 */ /* 0x002fc80000410000 */
[----:B------:R-:W-:-:S04]  /*13d0*/  @!P5 FMUL.FTZ R14, R17, R14 ;  /* 0x0000000e110ed220 */ /* 0x000fc80000410000 */
[----:B------:R-:W-:-:S05]  /*13e0*/  @P6 FMUL.FTZ R14, R4, R15 ;  /* 0x0000000f040e6220 */ /* 0x000fca0000410000 */
[----:B------:R-:W-:-:S07]  /*13f0*/  @!P5 MOV R4, R14 ;  /* 0x0000000e0004d202 */ /* 0x000fce0000000f00 */
.L_x_3083:
[----:B------:R-:W-:Y:S05]  /*1400*/  BSYNC.RECONVERGENT B0 ;  /* 0x0000000000007941 */ /* 0x000fea0003800200 */
.L_x_3060:
[----:B------:R-:W0:Y:S01]  /*1410*/  @!P0 LDC.64 R2, c[0x0][0x3a0] ;  /* 0x0000e800ff028b82 */ /* 0x000e220000000a00 */
[----:B------:R-:W-:Y:S01]  /*1420*/  @!P0 IADD3 R7, PT, PT, R9, R6, RZ ;  /* 0x0000000609078210 */ /* 0x000fe20007ffe0ff */
[----:B------:R-:W-:Y:S01]  /*1430*/  BSSY.RECONVERGENT B0, `(.L_x_3085) ;  /* 0x0000030000007945 */ /* 0x000fe20003800200 */
[----:B------:R-:W-:-:S03]  /*1440*/  @!P0 MOV R6, R18 ;  /* 0x0000001200068202 */ /* 0x000fc60000000f00 */
[----:B------:R-:W-:Y:S01]  /*1450*/  BSSY.RELIABLE B1, `(.L_x_3086) ;  /* 0x0000027000017945 */ /* 0x000fe20003800100 */
[----:B0-----:R-:W-:-:S05]  /*1460*/  @!P0 IMAD.WIDE.U32 R2, R7, 0x4, R2 ;  /* 0x0000000407028825 */ /* 0x001fca00078e0002 */
[----:B------:R0:W-:Y:S01]  /*1470*/  @!P0 STG.E desc[UR4][R2.64], R8 ;  /* 0x0000000802008986 */ /* 0x0001e2000c101904 */
[----:B------:R-:W-:-:S13]  /*1480*/  ISETP.GE.U32.AND P0, PT, R6, R11, PT ;  /* 0x0000000b0600720c */ /* 0x000fda0003f06070 */
[----:B0-----:R-:W-:Y:S05]  /*1490*/  @P0 BRA `(.L_x_3087) ;  /* 0x0000000000300947 */ /* 0x001fea0003800000 */
[----:B------:R-:W0:Y:S01]  /*14a0*/  LDC.64 R2, c[0x0][0x3a0] ;  /* 0x0000e800ff027b82 */ /* 0x000e220000000a00 */
[----:B------:R-:W-:Y:S02]  /*14b0*/  IADD3 R7, PT, PT, R9, R6, RZ ;  /* 0x0000000609077210 */ /* 0x000fe40007ffe0ff */
[----:B------:R-:W-:-:S04]  /*14c0*/  IADD3 R6, PT, PT, R6, 0x80, RZ ;  /* 0x0000008006067810 */ /* 0x000fc80007ffe0ff */
[----:B------:R-:W-:Y:S01]  /*14d0*/  ISETP.GE.U32.AND P0, PT, R6, R11, PT ;  /* 0x0000000b0600720c */ /* 0x000fe20003f06070 */
[----:B0-----:R-:W-:-:S05]  /*14e0*/  IMAD.WIDE.U32 R2, R7, 0x4, R2 ;  /* 0x0000000407027825 */ /* 0x001fca00078e0002 */
[----:B------:R0:W-:Y:S07]  /*14f0*/  STG.E desc[UR4][R2.64], R10 ;  /* 0x0000000a02007986 */ /* 0x0001ee000c101904 */
[----:B------:R-:W-:Y:S05]  /*1500*/  @P0 BRA `(.L_x_3088) ;  /* 0x0000000000300947 */ /* 0x000fea0003800000 */
[----:B0-----:R-:W0:Y:S01]  /*1510*/  LDC.64 R2, c[0x0][0x3a0] ;  /* 0x0000e800ff027b82 */ /* 0x001e220000000a00 */
[----:B------:R-:W-:Y:S02]  /*1520*/  IADD3 R7, PT, PT, R9, R6, RZ ;  /* 0x0000000609077210 */ /* 0x000fe40007ffe0ff */
[----:B------:R-:W-:-:S03]  /*1530*/  IADD3 R6, PT, PT, R6, 0x80, RZ ;  /* 0x0000008006067810 */ /* 0x000fc60007ffe0ff */
[----:B0-----:R-:W-:-:S05]  /*1540*/  IMAD.WIDE.U32 R2, R7, 0x4, R2 ;  /* 0x0000000407027825 */ /* 0x001fca00078e0002 */
[----:B------:R0:W-:Y:S02]  /*1550*/  STG.E desc[UR4][R2.64], R0 ;  /* 0x0000000002007986 */ /* 0x0001e4000c101904 */
.L_x_3087:
[----:B------:R-:W-:-:S13]  /*1560*/  ISETP.GE.U32.AND P0, PT, R6, R11, PT ;  /* 0x0000000b0600720c */ /* 0x000fda0003f06070 */
[----:B------:R-:W-:Y:S05]  /*1570*/  @P0 BRA `(.L_x_3089) ;  /* 0x0000000000300947 */ /* 0x000fea0003800000 */
[----:B0-----:R-:W0:Y:S01]  /*1580*/  LDC.64 R2, c[0x0][0x3a0] ;  /* 0x0000e800ff027b82 */ /* 0x001e220000000a00 */
[----:B------:R-:W-:Y:S02]  /*1590*/  IADD3 R7, PT, PT, R9, R6, RZ ;  /* 0x0000000609077210 */ /* 0x000fe40007ffe0ff */
[----:B------:R-:W-:-:S03]  /*15a0*/  IADD3 R6, PT, PT, R6, 0x80, RZ ;  /* 0x0000008006067810 */ /* 0x000fc60007ffe0ff */
[----:B0-----:R-:W-:-:S05]  /*15b0*/  IMAD.WIDE.U32 R2, R7, 0x4, R2 ;  /* 0x0000000407027825 */ /* 0x001fca00078e0002 */
[----:B------:R1:W-:Y:S02]  /*15c0*/  STG.E desc[UR4][R2.64], R5 ;  /* 0x0000000502007986 */ /* 0x0003e4000c101904 */
.L_x_3088:
[----:B------:R-:W-:-:S13]  /*15d0*/  ISETP.GE.U32.AND P0, PT, R6, R11, PT ;  /* 0x0000000b0600720c */ /* 0x000fda0003f06070 */
[----:B------:R-:W-:Y:S05]  /*15e0*/  @P0 BRA `(.L_x_3090) ;  /* 0x0000000000340947 */ /* 0x000fea0003800000 */
[----:B01----:R-:W0:Y:S01]  /*15f0*/  LDC.64 R2, c[0x0][0x3a0] ;  /* 0x0000e800ff027b82 */ /* 0x003e220000000a00 */
[----:B------:R-:W-:Y:S02]  /*1600*/  IADD3 R5, PT, PT, R9, R6, RZ ;  /* 0x0000000609057210 */ /* 0x000fe40007ffe0ff */
[----:B------:R-:W-:-:S03]  /*1610*/  IADD3 R6, PT, PT, R6, 0x80, RZ ;  /* 0x0000008006067810 */ /* 0x000fc60007ffe0ff */
[----:B0-----:R-:W-:-:S05]  /*1620*/  IMAD.WIDE.U32 R2, R5, 0x4, R2 ;  /* 0x0000000405027825 */ /* 0x001fca00078e0002 */
[----:B------:R1:W-:Y:S02]  /*1630*/  STG.E desc[UR4][R2.64], R30 ;  /* 0x0000001e02007986 */ /* 0x0003e4000c101904 */
.L_x_3089:
[----:B------:R-:W-:-:S13]  /*1640*/  ISETP.GE.U32.AND P0, PT, R6, R11, PT ;  /* 0x0000000b0600720c */ /* 0x000fda0003f06070 */
[----:B------:R-:W-:Y:S05]  /*1650*/  @P0 BREAK.RELIABLE B1 ;  /* 0x0000000000010942 */ /* 0x000fea0003800100 */
[----:B------:R-:W-:Y:S05]  /*1660*/  @P0 BRA `(.L_x_3091) ;  /* 0x0000000000300947 */ /* 0x000fea0003800000 */
[----:B01----:R-:W0:Y:S01]  /*1670*/  LDC.64 R2, c[0x0][0x3a0] ;  /* 0x0000e800ff027b82 */ /* 0x003e220000000a00 */
[----:B------:R-:W-:Y:S02]  /*1680*/  IADD3 R5, PT, PT, R9, R6, RZ ;  /* 0x0000000609057210 */ /* 0x000fe40007ffe0ff */
[----:B------:R-:W-:-:S03]  /*1690*/  IADD3 R6, PT, PT, R6, 0x80, RZ ;  /* 0x0000008006067810 */ /* 0x000fc60007ffe0ff */
[----:B0-----:R-:W-:-:S05]  /*16a0*/  IMAD.WIDE.U32 R2, R5, 0x4, R2 ;  /* 0x0000000405027825 */ /* 0x001fca00078e0002 */
[----:B------:R2:W-:Y:S02]  /*16b0*/  STG.E desc[UR4][R2.64], R32 ;  /* 0x0000002002007986 */ /* 0x0005e4000c101904 */
.L_x_3090:
[----:B------:R-:W-:Y:S05]  /*16c0*/  BSYNC.RELIABLE B1 ;  /* 0x0000000000017941 */ /* 0x000fea0003800100 */
.L_x_3086:
[----:B------:R-:W-:-:S13]  /*16d0*/  ISETP.GE.U32.AND P0, PT, R6, R11, PT ;  /* 0x0000000b0600720c */ /* 0x000fda0003f06070 */
[----:B012---:R-:W0:Y:S01]  /*16e0*/  @!P0 LDC.64 R2, c[0x0][0x3a0] ;  /* 0x0000e800ff028b82 */ /* 0x007e220000000a00 */
[----:B------:R-:W-:Y:S02]  /*16f0*/  @!P0 IADD3 R5, PT, PT, R9, R6, RZ ;  /* 0x0000000609058210 */ /* 0x000fe40007ffe0ff */
[----:B------:R-:W-:-:S03]  /*1700*/  @!P0 IADD3 R6, PT, PT, R6, 0x80, RZ ;  /* 0x0000008006068810 */ /* 0x000fc60007ffe0ff */
[----:B0-----:R-:W-:-:S05]  /*1710*/  @!P0 IMAD.WIDE.U32 R2, R5, 0x4, R2 ;  /* 0x0000000405028825 */ /* 0x001fca00078e0002 */
[----:B------:R2:W-:Y:S02]  /*1720*/  @!P0 STG.E desc[UR4][R2.64], R26 ;  /* 0x0000001a02008986 */ /* 0x0005e4000c101904 */
.L_x_3091:
[----:B------:R-:W-:Y:S05]  /*1730*/  BSYNC.RECONVERGENT B0 ;  /* 0x0000000000007941 */ /* 0x000fea0003800200 */
.L_x_3085:
[----:B------:R-:W-:Y:S05]  /*1740*/  WARPSYNC.ALL ;  /* 0x0000000000007948 */ /* 0x000fea0003800000 */
[----:B------:R-:W-:-:S13]  /*1750*/  ISETP.GE.U32.AND P0, PT, R6, R11, PT ;  /* 0x0000000b0600720c */ /* 0x000fda0003f06070 */
[----:B------:R-:W-:Y:S05]  /*1760*/  @P0 EXIT ;  /* 0x000000000000094d */ /* 0x000fea0003800000 */
[----:B012---:R-:W0:Y:S01]  /*1770*/  LDC.64 R2, c[0x0][0x3a0] ;  /* 0x0000e800ff027b82 */ /* 0x007e220000000a00 */
[----:B------:R-:W-:-:S05]  /*1780*/  IADD3 R9, PT, PT, R9, R6, RZ ;  /* 0x0000000609097210 */ /* 0x000fca0007ffe0ff */
[----:B0-----:R-:W-:-:S05]  /*1790*/  IMAD.WIDE.U32 R2, R9, 0x4, R2 ;  /* 0x0000000409027825 */ /* 0x001fca00078e0002 */
[----:B------:R-:W-:Y:S01]  /*17a0*/  STG.E desc[UR4][R2.64], R4 ;  /* 0x0000000402007986 */ /* 0x000fe2000c101904 */
[----:B------:R-:W-:Y:S05]  /*17b0*/  EXIT ;  /* 0x000000000000794d */ /* 0x000fea0003800000 */
.L_x_3059:
[----:B------:R-:W0:Y:S01]  /*17c0*/  S2R R0, SR_TID.X ;  /* 0x0000000000007919 */ /* 0x000e220000002100 */
[----:B------:R-:W1:Y:S08]  /*17d0*/  LDC.64 R2, c[0x0][0x3a8] ;  /* 0x0000ea00ff027b82 */ /* 0x000e700000000a00 */
[----:B------:R-:W2:Y:S01]  /*17e0*/  LDC.64 R4, c[0x0][0x3b0] ;  /* 0x0000ec00ff047b82 */ /* 0x000ea20000000a00 */
[----:B-1----:R-:W-:-:S04]  /*17f0*/  IMAD.WIDE.U32 R2, R9, 0x4, R2 ;  /* 0x0000000409027825 */ /* 0x002fc800078e0002 */
[----:B0-----:R-:W-:-:S04]  /*1800*/  IMAD.WIDE.U32 R18, R0, 0x8, R2 ;  /* 0x0000000800127825 */ /* 0x001fc800078e0002 */
[----:B--2---:R-:W-:Y:S01]  /*1810*/  IMAD.WIDE.U32 R4, R9, 0x4, R4 ;  /* 0x0000000409047825 */ /* 0x004fe200078e0004 */
[----:B------:R0:W5:Y:S04]  /*1820*/  LDG.E.64 R6, desc[UR4][R18.64] ;  /* 0x0000000412067981 */ /* 0x000168000c1e1b00 */
[----:B------:R0:W5:Y:S01]  /*1830*/  LDG.E.64 R2, desc[UR4][R18.64+0x400] ;  /* 0x0004000412027981 */ /* 0x000162000c1e1b00 */
[----:B------:R-:W-:-:S03]  /*1840*/  IMAD.WIDE.U32 R20, R0, 0x8, R4 ;  /* 0x0000000800147825 */ /* 0x000fc600078e0004 */
[----:B------:R0:W5:Y:S04]  /*1850*/  LDG.E.64 R4, desc[UR4][R18.64+0x800] ;  /* 0x0008000412047981 */ /* 0x000168000c1e1b00 */
[----:B------:R0:W5:Y:S04]  /*1860*/  LDG.E.64 R10, desc[UR4][R18.64+0xc00] ;  /* 0x000c0004120a7981 */ /* 0x000168000c1e1b00 */
[----:B------:R0:W5:Y:S04]  /*1870*/  LDG.E.64 R22, desc[UR4][R20.64] ;  /* 0x0000000414167981 */ /* 0x000168000c1e1b00 */
[----:B------:R0:W5:Y:S04]  /*1880*/  LDG.E.64 R16, desc[UR4][R20.64+0x400] ;  /* 0x0004000414107981 */ /* 0x000168000c1e1b00 */
[----:B------:R0:W5:Y:S04]  /*1890*/  LDG.E.64 R12, desc[UR4][R20.64+0x800] ;  /* 0x00080004140c7981 */ /* 0x000168000c1e1b00 */
[----:B------:R0:W5:Y:S01]  /*18a0*/  LDG.E.64 R14, desc[UR4][R20.64+0xc00] ;  /* 0x000c0004140e7981 */ /* 0x000162000c1e1b00 */
[----:B------:R-:W-:Y:S01]  /*18b0*/  UISETP.NE.AND UP0, UPT, UR6, URZ, UPT ;  /* 0x000000ff0600728c */ /* 0x000fe2000bf05270 */
[----:B------:R-:W-:Y:S08]  /*18c0*/  BSSY.RECONVERGENT B0, `(.L_x_3092) ;  /* 0x00000a3000007945 */ /* 0x000ff00003800200 */
[----:B0-----:R-:W-:Y:S05]  /*18d0*/  BRA.U UP0, `(.L_x_3093) ;  /* 0x0000000500dc7547 */ /* 0x001fea000b800000 */
[----:B-----5:R-:W-:Y:S01]  /*18e0*/  FSETP.GTU.FTZ.AND P0, PT, R22, RZ, PT ;  /* 0x000000ff1600720b */ /* 0x020fe20003f1c000 */
[----:B------:R-:W-:-:S12]  /*18f0*/  BSSY.RECONVERGENT B1, `(.L_x_3094) ;  /* 0x000000d000017945 */ /* 0x000fd80003800200 */
        /* <DEDUP_REMOVED lines=10> */
.L_x_3095:
[----:B------:R-:W0:Y:S02]  /*19a0*/  LDCU UR6, c[0x0][0x38c] ;  /* 0x00007180ff0677ac */ /* 0x000e240008000800 */
[----:B0-----:R-:W-:-:S07]  /*19b0*/  FMUL.FTZ R18, R6, UR6 ;  /* 0x0000000606127c20 */ /* 0x001fce0008410000 */
.L_x_3096:
[----:B------:R-:W-:Y:S05]  /*19c0*/  BSYNC.RECONVERGENT B1 ;  /* 0x0000000000017941 */ /* 0x000fea0003800200 */
.L_x_3094:
[----:B------:R-:W-:Y:S01]  /*19d0*/  FSETP.GTU.FTZ.AND P0, PT, R23, RZ, PT ;  /* 0x000000ff1700720b */ /* 0x000fe20003f1c000 */
        /* <DEDUP_REMOVED lines=11> */
.L_x_3098:
[----:B------:R-:W0:Y:S02]  /*1a90*/  LDCU UR6, c[0x0][0x38c] ;  /* 0x00007180ff0677ac */ /* 0x000e240008000800 */
[----:B0-----:R-:W-:-:S07]  /*1aa0*/  FMUL.FTZ R19, R7, UR6 ;  /* 0x0000000607137c20 */ /* 0x001fce0008410000 */
.L_x_3099:
[----:B------:R-:W-:Y:S05]  /*1ab0*/  BSYNC.RECONVERGENT B1 ;  /* 0x0000000000017941 */ /* 0x000fea0003800200 */
.L_x_3097:
        /* <DEDUP_REMOVED lines=12> */
.L_x_3101:
[----:B------:R-:W0:Y:S02]  /*1b80*/  LDCU UR6, c[0x0][0x38c] ;  /* 0x00007180ff0677ac */ /* 0x000e240008000800 */
[----:B0-----:R-:W-:-:S07]  /*1b90*/  FMUL.FTZ R16, R2, UR6 ;  /* 0x0000000602107c20 */ /* 0x001fce0008410000 */
.L_x_3102:
[----:B------:R-:W-:Y:S05]  /*1ba0*/  BSYNC.RECONVERGENT B1 ;  /* 0x0000000000017941 */ /* 0x000fea0003800200 */
.L_x_3100:
        /* <DEDUP_REMOVED lines=12> */
.L_x_3104:
[----:B------:R-:W0:Y:S02]  /*1c70*/  LDCU UR6, c[0x0][0x38c] ;  /* 0x00007180ff0677ac */ /* 0x000e240008000800 */
[----:B0-----:R-:W-:-:S07]  /*1c80*/  FMUL.FTZ R17, R3, UR6 ;  /* 0x0000000603117c20 */ /* 0x001fce0008410000 */
.L_x_3105:
[----:B------:R-:W-:Y:S05]  /*1c90*/  BSYNC.RECONVERGENT B1 ;  /* 0x0000000000017941 */ /* 0x000fea0003800200 */
.L_x_3103:
        /* <DEDUP_REMOVED lines=12> */
.L_x_3107:
[----:B------:R-:W0:Y:S02]  /*1d60*/  LDCU UR6, c[0x0][0x38c] ;  /* 0x00007180ff0677ac */ /* 0x000e240008000800 */
[----:B0-----:R-:W-:-:S07]  /*1d70*/  FMUL.FTZ R12, R4, UR6 ;  /* 0x00000006040c7c20 */ /* 0x001fce0008410000 */
.L_x_3108:
[----:B------:R-:W-:Y:S05]  /*1d80*/  BSYNC.RECONVERGENT B1 ;  /* 0x0000000000017941 */ /* 0x000fea0003800200 */
.L_x_3106:
        /* <DEDUP_REMOVED lines=12> */
.L_x_3110:
[----:B------:R-:W0:Y:S02]  /*1e50*/  LDCU UR6, c[0x0][0x38c] ;  /* 0x00007180ff0677ac */ /* 0x000e240008000800 */
[----:B0-----:R-:W-:-:S07]  /*1e60*/  FMUL.FTZ R13, R5, UR6 ;  /* 0x00000006050d7c20 */ /* 0x001fce0008410000 */
.L_x_3111:
[----:B------:R-:W-:Y:S05]  /*1e70*/  BSYNC.RECONVERGENT B1 ;  /* 0x0000000000017941 */ /* 0x000fea0003800200 */
.L_x_3109:
        /* <DEDUP_REMOVED lines=12> */
.L_x_3113:
[----:B------:R-:W0:Y:S02]  /*1f40*/  LDCU UR6, c[0x0][0x38c] ;  /* 0x00007180ff0677ac */ /* 0x000e240008000800 */
[----:B0-----:R-:W-:-:S07]  /*1f50*/  FMUL.FTZ R14, R10, UR6 ;  /* 0x000000060a0e7c20 */ /* 0x001fce0008410000 */
.L_x_3114:
[----:B------:R-:W-:Y:S05]  /*1f60*/  BSYNC.RECONVERGENT B1 ;  /* 0x0000000000017941 */ /* 0x000fea0003800200 */
.L_x_3112:
        /* <DEDUP_REMOVED lines=11> */
.L_x_3115:
[----:B------:R-:W0:Y:S02]  /*2020*/  LDCU UR6, c[0x0][0x38c] ;  /* 0x00007180ff0677ac */ /* 0x000e240008000800 */
[----:B0-----:R-:W-:Y:S01]  /*2030*/  FMUL.FTZ R15, R11, UR6 ;  /* 0x000000060b0f7c20 */ /* 0x001fe20008410000 */
[----:B------:R-:W-:Y:S06]  /*2040*/  BRA `(.L_x_3116) ;  /* 0x0000000000a87947 */ /* 0x000fec0003800000 */
.L_x_3093:
[----:B------:R-:W0:Y:S01]  /*2050*/  LDCU.64 UR8, c[0x0][0x388] ;  /* 0x00007100ff0877ac */ /* 0x000e220008000a00 */
[----:B-----5:R-:W-:Y:S02]  /*2060*/  FSETP.GTU.FTZ.AND P5, PT, R22, RZ, PT ;  /* 0x000000ff1600720b */ /* 0x020fe40003fbc000 */
[----:B------:R-:W-:Y:S01]  /*2070*/  FSETP.GTU.FTZ.AND P4, PT, R23, RZ, PT ;  /* 0x000000ff1700720b */ /* 0x000fe20003f9c000 */
[----:B------:R-:W1:Y:S01]  /*2080*/  LDCU UR6, c[0x0][0x390] ;  /* 0x00007200ff0677ac */ /* 0x000e620008000800 */
[----:B------:R-:W-:Y:S02]  /*2090*/  FSETP.GTU.FTZ.AND P3, PT, R16, RZ, PT ;  /* 0x000000ff1000720b */ /* 0x000fe40003f7c000 */
[----:B------:R-:W-:Y:S02]  /*20a0*/  FSETP.GTU.FTZ.AND P2, PT, R17, RZ, PT ;  /* 0x000000ff1100720b */ /* 0x000fe40003f5c000 */
[----:B------:R-:W-:Y:S02]  /*20b0*/  FSETP.GTU.FTZ.AND P1, PT, R12, RZ, PT ;  /* 0x000000ff0c00720b */ /* 0x000fe40003f3c000 */
[----:B------:R-:W-:-:S02]  /*20c0*/  FSETP.GTU.FTZ.AND P0, PT, R13, RZ, PT ;  /* 0x000000ff0d00720b */ /* 0x000fc40003f1c000 */
[----:B------:R-:W-:Y:S01]  /*20d0*/  FSETP.GTU.FTZ.AND P6, PT, R15, RZ, PT ;  /* 0x000000ff0f00720b */ /* 0x000fe20003fdc000 */
[----:B0-----:R-:W-:Y:S01]  /*20e0*/  FADD.FTZ R18, R22, UR8 ;  /* 0x0000000816127e21 */ /* 0x001fe20008010000 */
[----:B------:R-:W-:Y:S01]  /*20f0*/  FADD.FTZ R19, R23, UR8 ;  /* 0x0000000817137e21 */ /* 0x000fe20008010000 */
[----:B------:R-:W-:Y:S01]  /*2100*/  FADD.FTZ R16, R16, UR8 ;  /* 0x0000000810107e21 */ /* 0x000fe20008010000 */
[----:B------:R-:W-:Y:S01]  /*2110*/  FADD.FTZ R17, R17, UR8 ;  /* 0x0000000811117e21 */ /* 0x000fe20008010000 */
[----:B-1----:R-:W-:Y:S01]  /*2120*/  FMUL.FTZ R21, R6, UR6 ;  /* 0x0000000606157c20 */ /* 0x002fe20008410000 */
[----:B------:R-:W-:Y:S01]  /*2130*/  FMUL.FTZ R8, R3, UR6 ;  /* 0x0000000603087c20 */ /* 0x000fe20008410000 */
[----:B------:R-:W-:Y:S01]  /*2140*/  FADD.FTZ R12, R12, UR8 ;  /* 0x000000080c0c7e21 */ /* 0x000fe20008010000 */
[----:B------:R-:W-:Y:S01]  /*2150*/  FADD.FTZ R13, R13, UR8 ;  /* 0x000000080d0d7e21 */ /* 0x000fe20008010000 */
[----:B------:R-:W-:Y:S01]  /*2160*/  FMUL.FTZ R18, R21, R18 ;  /* 0x0000001215127220 */ /* 0x000fe20000410000 */
[----:B------:R-:W-:Y:S01]  /*2170*/  @P5 FMUL.FTZ R18, R6, UR9 ;  /* 0x0000000906125c20 */ /* 0x000fe20008410000 */
[----:B------:R-:W-:Y:S01]  /*2180*/  FSETP.GTU.FTZ.AND P5, PT, R14, RZ, PT ;  /* 0x000000ff0e00720b */ /* 0x000fe20003fbc000 */
[----:B------:R-:W-:Y:S01]  /*2190*/  FMUL.FTZ R6, R7, UR6 ;  /* 0x0000000607067c20 */ /* 0x000fe20008410000 */
[----:B------:R-:W-:Y:S01]  /*21a0*/  FMUL.FTZ R21, R2, UR6 ;  /* 0x0000000602157c20 */ /* 0x000fe20008410000 */
[----:B------:R-:W-:Y:S01]  /*21b0*/  FMUL.FTZ R17, R8, R17 ;  /* 0x0000001108117220 */ /* 0x000fe20000410000 */
[----:B------:R-:W-:Y:S01]  /*21c0*/  FADD.FTZ R14, R14, UR8 ;  /* 0x000000080e0e7e21 */ /* 0x000fe20008010000 */
[----:B------:R-:W-:Y:S01]  /*21d0*/  FMUL.FTZ R19, R6, R19 ;  /* 0x0000001306137220 */ /* 0x000fe20000410000 */
[----:B------:R-:W-:Y:S01]  /*21e0*/  FMUL.FTZ R16, R21, R16 ;  /* 0x0000001015107220 */ /* 0x000fe20000410000 */
        /* <DEDUP_REMOVED lines=15> */
[----:B------:R-:W-:-:S07]  /*22e0*/  @P6 FMUL.FTZ R15, R11, UR9 ;  /* 0x000000090b0f6c20 */ /* 0x000fce0008410000 */
.L_x_3116:
[----:B------:R-:W-:Y:S05]  /*22f0*/  BSYNC.RECONVERGENT B0 ;  /* 0x0000000000007941 */ /* 0x000fea0003800200 */
.L_x_3092:
[----:B------:R-:W0:Y:S02]  /*2300*/  LDC.64 R2, c[0x0][0x3a0] ;  /* 0x0000e800ff027b82 */ /* 0x000e240000000a00 */
[----:B0-----:R-:W-:-:S04]  /*2310*/  IMAD.WIDE.U32 R2, R9, 0x4, R2 ;  /* 0x0000000409027825 */ /* 0x001fc800078e0002 */
[----:B------:R-:W-:-:S05]  /*2320*/  IMAD.WIDE.U32 R2, R0, 0x8, R2 ;  /* 0x0000000800027825 */ /* 0x000fca00078e0002 */
[----:B------:R-:W-:Y:S04]  /*2330*/  STG.E.64 desc[UR4][R2.64], R18 ;  /* 0x0000001202007986 */ /* 0x000fe8000c101b04 */
[----:B------:R-:W-:Y:S04]  /*2340*/  STG.E.64 desc[UR4][R2.64+0x400], R16 ;  /* 0x0004001002007986 */ /* 0x000fe8000c101b04 */
[----:B------:R-:W-:Y:S04]  /*2350*/  STG.E.64 desc[UR4][R2.64+0x800], R12 ;  /* 0x0008000c02007986 */ /* 0x000fe8000c101b04 */
[----:B------:R-:W-:Y:S01]  /*2360*/  STG.E.64 desc[UR4][R2.64+0xc00], R14 ;  /* 0x000c000e02007986 */ /* 0x000fe2000c101b04 */
[----:B------:R-:W-:Y:S05]  /*2370*/  EXIT ;  /* 0x000000000000794d */ /* 0x000fea0003800000 */
.L_x_3117:
        /* <DEDUP_REMOVED lines=16> */
.L_x_7355:


//--------------------- .text._ZN2at6native29vectorized_elementwise_kernelILi4EZZZNS0_60_GLOBAL__N__171e0b9f_22_ActivationEluKernel_cu_1520ed90_290019elu_backward_kernelERNS_18TensorIteratorBaseERKN3c106ScalarES8_S8_bENKUlvE_clEvENKUlvE0_clEvEUlffE_St5arrayIPcLm3EEEEviT0_T1_ --------------------------
	.section	.text._ZN2at6native29vectorized_elementwise_kernelILi4EZZZNS0_60_GLOBAL__N__171e0b9f_22_ActivationEluKernel_cu_1520ed90_290019elu_backward_kernelERNS_18TensorIteratorBaseERKN3c106ScalarES8_S8_bENKUlvE_clEvENKUlvE0_clEvEUlffE_St5arrayIPcLm3EEEEviT0_T1_,"ax",@progbits
	.align	128
        .global         _ZN2at6native29vectorized_elementwise_kernelILi4EZZZNS0_60_GLOBAL__N__171e0b9f_22_ActivationEluKernel_cu_1520ed90_290019elu_backward_kernelERNS_18TensorIteratorBaseERKN3c106ScalarES8_S8_bENKUlvE_clEvENKUlvE0_clEvEUlffE_St5arrayIPcLm3EEEEviT0_T1_
        .type           _ZN2at6native29vectorized_elementwise_kernelILi4EZZZNS0_60_GLOBAL__N__171e0b9f_22_ActivationEluKernel_cu_1520ed90_290019elu_backward_kernelERNS_18TensorIteratorBaseERKN3c106ScalarES8_S8_bENKUlvE_clEvENKUlvE0_clEvEUlffE_St5arrayIPcLm3EEEEviT0_T1_,@function
        .size           _ZN2at6native29vectorized_elementwise_kernelILi4EZZZNS0_60_GLOBAL__N__171e0b9f_22_ActivationEluKernel_cu_1520ed90_290019elu_backward_kernelERNS_18TensorIteratorBaseERKN3c106ScalarES8_S8_bENKUlvE_clEvENKUlvE0_clEvEUlffE_St5arrayIPcLm3EEEEviT0_T1_,(.L_x_7356 - _ZN2at6native29vectorized_elementwise_kernelILi4EZZZNS0_60_GLOBAL__N__171e0b9f_22_ActivationEluKernel_cu_1520ed90_290019elu_backward_kernelERNS_18TensorIteratorBaseERKN3c106ScalarES8_S8_bENKUlvE_clEvENKUlvE0_clEvEUlffE_St5arrayIPcLm3EEEEviT0_T1_)
        .other          _ZN2at6native29vectorized_elementwise_kernelILi4EZZZNS0_60_GLOBAL__N__171e0b9f_22_ActivationEluKernel_cu_1520ed90_290019elu_backward_kernelERNS_18TensorIteratorBaseERKN3c106ScalarES8_S8_bENKUlvE_clEvENKUlvE0_clEvEUlffE_St5arrayIPcLm3EEEEviT0_T1_,@"STO_CUDA_ENTRY STV_DEFAULT"
_ZN2at6native29vectorized_elementwise_kernelILi4EZZZNS0_60_GLOBAL__N__171e0b9f_22_ActivationEluKernel_cu_1520ed90_290019elu_backward_kernelERNS_18TensorIteratorBaseERKN3c106ScalarES8_S8_bENKUlvE_clEvENKUlvE0_clEvEUlffE_St5arrayIPcLm3EEEEviT0_T1_:
.text._ZN2at6native29vectorized_elementwise_kernelILi4EZZZNS0_60_GLOBAL__N__171e0b9f_22_ActivationEluKernel_cu_1520ed90_290019elu_backward_kernelERNS_18TensorIteratorBaseERKN3c106ScalarES8_S8_bENKUlvE_clEvENKUlvE0_clEvEUlffE_St5arrayIPcLm3EEEEviT0_T1_:
        /* <DEDUP_REMOVED lines=113> */
.L_x_3123:
[----:B------:R-:W0:Y:S02]  /*0710*/  LDCU UR6, c[0x0][0x38c] ;  /* 0x00007180ff0677ac */ /* 0x000e240008000800 */
[----:B0-----:R-:W-:-:S07]  /*0720*/  FMUL.FTZ R8, R8, UR6 ;  /* 0x0000000608087c20 */ /* 0x001fce0008410000 */
.L_x_3122:
[----:B------:R-:W-:Y:S05]  /*0730*/  BSYNC.RECONVERGENT B1 ;  /* 0x0000000000017941 */ /* 0x000fea0003800200 */
.L_x_3121:
        /* <DEDUP_REMOVED lines=15> */
.L_x_3126:
[----:B------:R-:W0:Y:S02]  /*0830*/  LDCU UR6, c[0x0][0x38c] ;  /* 0x00007180ff0677ac */ /* 0x000e240008000800 */
[----:B0-----:R-:W-:-:S07]  /*0840*/  FMUL.FTZ R10, R10, UR6 ;  /* 0x000000060a0a7c20 */ /* 0x001fce0008410000 */
.L_x_3125:
[----:B------:R-:W-:Y:S05]  /*0850*/  BSYNC.RECONVERGENT B1 ;  /* 0x0000000000017941 */ /* 0x000fea0003800200 */
.L_x_3124:
        /* <DEDUP_REMOVED lines=15> */
.L_x_3129:
[----:B------:R-:W0:Y:S02]  /*0950*/  LDCU UR6, c[0x0][0x38c] ;  /* 0x00007180ff0677ac */ /* 0x000e240008000800 */
[----:B0-----:R-:W-:-:S07]  /*0960*/  FMUL.FTZ R0, R0, UR6 ;  /* 0x0000000600007c20 */ /* 0x001fce0008410000 */
.L_x_3128:
[----:B------:R-:W-:Y:S05]  /*0970*/  BSYNC.RECONVERGENT B1 ;  /* 0x0000000000017941 */ /* 0x000fea0003800200 */
.L_x_3127:
        /* <DEDUP_REMOVED lines=15> */
.L_x_3132:
[----:B------:R-:W0:Y:S02]  /*0a70*/  LDCU UR6, c[0x0][0x38c] ;  /* 0x00007180ff0677ac */ /* 0x000e240008000800 */
[----:B0-----:R-:W-:-:S07]  /*0a80*/  FMUL.FTZ R5, R2, UR6 ;  /* 0x0000000602057c20 */ /* 0x001fce0008410000 */
.L_x_3131:
[----:B------:R-:W-:Y:S05]  /*0a90*/  BSYNC.RECONVERGENT B1 ;  /* 0x0000000000017941 */ /* 0x000fea0003800200 */
.L_x_3130:
        /* <DEDUP_REMOVED lines=15> */
.L_x_3135:
[----:B------:R-:W0:Y:S02]  /*0b90*/  LDCU UR6, c[0x0][0x38c] ;  /* 0x00007180ff0677ac */ /* 0x000e240008000800 */
[----:B0-----:R-:W-:-:S07]  /*0ba0*/  FMUL.FTZ R30, R30, UR6 ;  /* 0x000000061e1e7c20 */ /* 0x001fce0008410000 */
.L_x_3134:
[----:B------:R-:W-:Y:S05]  /*0bb0*/  BSYNC.RECONVERGENT B1 ;  /* 0x0000000000017941 */ /* 0x000fea0003800200 */
.L_x_3133:
        /* <DEDUP_REMOVED lines=15> */
.L_x_3138:
[----:B------:R-:W0:Y:S02]  /*0cb0*/  LDCU UR6, c[0x0][0x38c] ;  /* 0x00007180ff0677ac */ /* 0x000e240008000800 */
[----:B0-----:R-:W-:-:S07]  /*0cc0*/  FMUL.FTZ R32, R32, UR6 ;  /* 0x0000000620207c20 */ /* 0x001fce0008410000 */
.L_x_3137:
[----:B------:R-:W-:Y:S05]  /*0cd0*/  BSYNC.RECONVERGENT B1 ;  /* 0x0000000000017941 */ /* 0x000fea0003800200 */
.L_x_3136:
        /* <DEDUP_REMOVED lines=15> */
.L_x_3141:
[----:B------:R-:W0:Y:S02]  /*0dd0*/  LDCU UR6, c[0x0][0x38c] ;  /* 0x00007180ff0677ac */ /* 0x000e240008000800 */
[----:B0-----:R-:W-:-:S07]  /*0de0*/  FMUL.FTZ R26, R26, UR6 ;  /* 0x000000061a1a7c20 */ /* 0x001fce0008410000 */
.L_x_3140:
[----:B------:R-:W-:Y:S05]  /*0df0*/  BSYNC.RECONVERGENT B1 ;  /* 0x0000000000017941 */ /* 0x000fea0003800200 */
.L_x_3139:
        /* <DEDUP_REMOVED lines=14> */
.L_x_3143:
[----:B------:R-:W0:Y:S02]  /*0ee0*/  LDCU UR6, c[0x0][0x38c] ;  /* 0x00007180ff0677ac */ /* 0x000e240008000800 */
[----:B0-----:R-:W-:Y:S01]  /*0ef0*/  FMUL.FTZ R4, R4, UR6 ;  /* 0x0000000604047c20 */ /* 0x001fe20008410000 */
[----:B------:R-:W-:Y:S06]  /*0f00*/  BRA `(.L_x_3142) ;  /* 0x00000004003c7947 */ /* 0x000fec0003800000 */
.L_x_3120:
        /* <DEDUP_REMOVED lines=79> */
.L_x_3142:
[----:B------:R-:W-:Y:S05]  /*1400*/  BSYNC.RECONVERGENT B0 ;  /* 0x0000000000007941 */ /* 0x000fea0003800200 */
.L_x_3119:
        /* <DEDUP_REMOVED lines=21> */
.L_x_3146:
[----:B------:R-:W-:-:S13]  /*1560*/  ISETP.GE.U32.AND P0, PT, R6, R11, PT ;  /* 0x0000000b0600720c */ /* 0x000fda0003f06070 */
[----:B------:R-:W-:Y:S05]  /*1570*/  @P0 BRA `(.L_x_3148) ;  /* 0x0000000000300947 */ /* 0x000fea0003800000 */
[----:B0-----:R-:W0:Y:S01]  /*1580*/  LDC.64 R2, c[0x0][0x3a0] ;  /* 0x0000e800ff027b82 */ /* 0x001e220000000a00 */
[----:B------:R-:W-:Y:S02]  /*1590*/  IADD3 R7, PT, PT, R9, R6, RZ ;  /* 0x0000000609077210 */ /* 0x000fe40007ffe0ff */
[----:B------:R-:W-:-:S03]  /*15a0*/  IADD3 R6, PT, PT, R6, 0x80, RZ ;  /* 0x0000008006067810 */ /* 0x000fc60007ffe0ff */
[----:B0-----:R-:W-:-:S05]  /*15b0*/  IMAD.WIDE.U32 R2, R7, 0x4, R2 ;  /* 0x0000000407027825 */ /* 0x001fca00078e0002 */
[----:B------:R1:W-:Y:S02]  /*15c0*/  STG.E desc[UR4][R2.64], R5 ;  /* 0x0000000502007986 */ /* 0x0003e4000c101904 */
.L_x_3147:
[----:B------:R-:W-:-:S13]  /*15d0*/  ISETP.GE.U32.AND P0, PT, R6, R11, PT ;  /* 0x0000000b0600720c */ /* 0x000fda0003f06070 */
[----:B------:R-:W-:Y:S05]  /*15e0*/  @P0 BRA `(.L_x_3149) ;  /* 0x0000000000340947 */ /* 0x000fea0003800000 */
[----:B01----:R-:W0:Y:S01]  /*15f0*/  LDC.64 R2, c[0x0][0x3a0] ;  /* 0x0000e800ff027b82 */ /* 0x003e220000000a00 */
[----:B------:R-:W-:Y:S02]  /*1600*/  IADD3 R5, PT, PT, R9, R6, RZ ;  /* 0x0000000609057210 */ /* 0x000fe40007ffe0ff */
[----:B------:R-:W-:-:S03]  /*1610*/  IADD3 R6, PT, PT, R6, 0x80, RZ ;  /* 0x0000008006067810 */ /* 0x000fc60007ffe0ff */
[----:B0-----:R-:W-:-:S05]  /*1620*/  IMAD.WIDE.U32 R2, R5, 0x4, R2 ;  /* 0x0000000405027825 */ /* 0x001fca00078e0002 */
[----:B------:R1:W-:Y:S02]  /*1630*/  STG.E desc[UR4][R2.64], R30 ;  /* 0x0000001e02007986 */ /* 0x0003e4000c101904 */
.L_x_3148:
        /* <DEDUP_REMOVED lines=8> */
.L_x_3149:
[----:B------:R-:W-:Y:S05]  /*16c0*/  BSYNC.RELIABLE B1 ;  /* 0x0000000000017941 */ /* 0x000fea0003800100 */
.L_x_3145:
[----:B------:R-:W-:-:S13]  /*16d0*/  ISETP.GE.U32.AND P0, PT, R6, R11, PT ;  /* 0x0000000b0600720c */ /* 0x000fda0003f06070 */
[----:B012---:R-:W0:Y:S01]  /*16e0*/  @!P0 LDC.64 R2, c[0x0][0x3a0] ;  /* 0x0000e800ff028b82 */ /* 0x007e220000000a00 */
[----:B------:R-:W-:Y:S02]  /*16f0*/  @!P0 IADD3 R5, PT, PT, R9, R6, RZ ;  /* 0x0000000609058210 */ /* 0x000fe40007ffe0ff */
[----:B------:R-:W-:-:S03]  /*1700*/  @!P0 IADD3 R6, PT, PT, R6, 0x80, RZ ;  /* 0x0000008006068810 */ /* 0x000fc60007ffe0ff */
[----:B0-----:R-:W-:-:S05]  /*1710*/  @!P0 IMAD.WIDE.U32 R2, R5, 0x4, R2 ;  /* 0x0000000405028825 */ /* 0x001fca00078e0002 */
[----:B------:R2:W-:Y:S02]  /*1720*/  @!P0 STG.E desc[UR4][R2.64], R26 ;  /* 0x0000001a02008986 */ /* 0x0005e4000c101904 */
.L_x_3150:
[----:B------:R-:W-:Y:S05]  /*1730*/  BSYNC.RECONVERGENT B0 ;  /* 0x0000000000007941 */ /* 0x000fea0003800200 */
.L_x_3144:
        /* <DEDUP_REMOVED lines=8> */
.L_x_3118:
[----:B------:R-:W0:Y:S01]  /*17c0*/  S2R R0, SR_TID.X ;  /* 0x0000000000007919 */ /* 0x000e220000002100 */
[----:B------:R-:W1:Y:S08]  /*17d0*/  LDC.64 R2, c[0x0][0x3a8] ;  /* 0x0000ea00ff027b82 */ /* 0x000e700000000a00 */
[----:B------:R-:W2:Y:S01]  /*17e0*/  LDC.64 R4, c[0x0][0x3b0] ;  /* 0x0000ec00ff047b82 */ /* 0x000ea20000000a00 */
[----:B-1----:R-:W-:-:S04]  /*17f0*/  IMAD.WIDE.U32 R2, R9, 0x4, R2 ;  /* 0x0000000409027825 */ /* 0x002fc800078e0002 */
[----:B0-----:R-:W-:-:S04]  /*1800*/  IMAD.WIDE.U32 R2, R0, 0x10, R2 ;  /* 0x0000001000027825 */ /* 0x001fc800078e0002 */
[----:B--2---:R-:W-:Y:S01]  /*1810*/  IMAD.WIDE.U32 R4, R9, 0x4, R4 ;  /* 0x0000000409047825 */ /* 0x004fe200078e0004 */
[----:B------:R0:W5:Y:S03]  /*1820*/  LDG.E.128 R12, desc[UR4][R2.64+0x800] ;  /* 0x00080004020c7981 */ /* 0x000166000c1e1d00 */
[----:B------:R-:W-:Y:S02]  /*1830*/  IMAD.WIDE.U32 R10, R0, 0x10, R4 ;  /* 0x00000010000a7825 */ /* 0x000fe400078e0004 */
[----:B------:R0:W5:Y:S04]  /*1840*/  LDG.E.128 R4, desc[UR4][R2.64] ;  /* 0x0000000402047981 */ /* 0x000168000c1e1d00 */
[----:B------:R0:W5:Y:S04]  /*1850*/  LDG.E.128 R16, desc[UR4][R10.64] ;  /* 0x000000040a107981 */ /* 0x000168000c1e1d00 */
[----:B------:R0:W5:Y:S01]  /*1860*/  LDG.E.128 R20, desc[UR4][R10.64+0x800] ;  /* 0x000800040a147981 */ /* 0x000162000c1e1d00 */
        /* <DEDUP_REMOVED lines=15> */
.L_x_3154:
[----:B------:R-:W0:Y:S02]  /*1960*/  LDCU UR6, c[0x0][0x38c] ;  /* 0x00007180ff0677ac */ /* 0x000e240008000800 */
[----:B0-----:R-:W-:-:S07]  /*1970*/  FMUL.FTZ R16, R4, UR6 ;  /* 0x0000000604107c20 */ /* 0x001fce0008410000 */
.L_x_3155:
[----:B------:R-:W-:Y:S05]  /*1980*/  BSYNC.RECONVERGENT B1 ;  /* 0x0000000000017941 */ /* 0x000fea0003800200 */
.L_x_3153:
        /* <DEDUP_REMOVED lines=12> */
.L_x_3157:
[----:B------:R-:W0:Y:S02]  /*1a50*/  LDCU UR6, c[0x0][0x38c] ;  /* 0x00007180ff0677ac */ /* 0x000e240008000800 */
[----:B0-----:R-:W-:-:S07]  /*1a60*/  FMUL.FTZ R17, R5, UR6 ;  /* 0x0000000605117c20 */ /* 0x001fce0008410000 */
.L_x_3158:
[----:B------:R-:W-:Y:S05]  /*1a70*/  BSYNC.RECONVERGENT B1 ;  /* 0x0000000000017941 */ /* 0x000fea0003800200 */
.L_x_3156:
        /* <DEDUP_REMOVED lines=12> */
.L_x_3160:
[----:B------:R-:W0:Y:S02]  /*1b40*/  LDCU UR6, c[0x0][0x38c] ;  /* 0x00007180ff0677ac */ /* 0x000e240008000800 */
[----:B0-----:R-:W-:-:S07]  /*1b50*/  FMUL.FTZ R18, R6, UR6 ;  /* 0x0000000606127c20 */ /* 0x001fce0008410000 */
.L_x_3161:
[----:B------:R-:W-:Y:S05]  /*1b60*/  BSYNC.RECONVERGENT B1 ;  /* 0x0000000000017941 */ /* 0x000fea0003800200 */
.L_x_3159:
        /* <DEDUP_REMOVED lines=12> */
.L_x_3163:
[----:B------:R-:W0:Y:S02]  /*1c30*/  LDCU UR6, c[0x0][0x38c] ;  /* 0x00007180ff0677ac */ /* 0x000e240008000800 */
[----:B0-----:R-:W-:-:S07]  /*1c40*/  FMUL.FTZ R19, R7, UR6 ;  /* 0x0000000607137c20 */ /* 0x001fce0008410000 */
.L_x_3164:
[----:B------:R-:W-:Y:S05]  /*1c50*/  BSYNC.RECONVERGENT B1 ;  /* 0x0000000000017941 */ /* 0x000fea0003800200 */
.L_x_3162:
        /* <DEDUP_REMOVED lines=12> */
.L_x_3166:
[----:B------:R-:W0:Y:S02]  /*1d20*/  LDCU UR6, c[0x0][0x38c] ;  /* 0x00007180ff0677ac */ /* 0x000e240008000800 */
[----:B0-----:R-:W-:-:S07]  /*1d30*/  FMUL.FTZ R20, R12, UR6 ;  /* 0x000000060c147c20 */ /* 0x001fce0008410000 */
.L_x_3167:
[----:B------:R-:W-:Y:S05]  /*1d40*/  BSYNC.RECONVERGENT B1 ;  /* 0x0000000000017941 */ /* 0x000fea0003800200 */
.L_x_3165:
        /* <DEDUP_REMOVED lines=12> */
.L_x_3169:
[----:B------:R-:W0:Y:S02]  /*1e10*/  LDCU UR6, c[0x0][0x38c] ;  /* 0x00007180ff0677ac */ /* 0x000e240008000800 */
[----:B0-----:R-:W-:-:S07]  /*1e20*/  FMUL.FTZ R21, R13, UR6 ;  /* 0x000000060d157c20 */ /* 0x001fce0008410000 */
.L_x_3170:
[----:B------:R-:W-:Y:S05]  /*1e30*/  BSYNC.RECONVERGENT B1 ;  /* 0x0000000000017941 */ /* 0x000fea0003800200 */
.L_x_3168:
        /* <DEDUP_REMOVED lines=12> */
.L_x_3172:
[----:B------:R-:W0:Y:S02]  /*1f00*/  LDCU UR6, c[0x0][0x38c] ;  /* 0x00007180ff0677ac */ /* 0x000e240008000800 */
[----:B0-----:R-:W-:-:S07]  /*1f10*/  FMUL.FTZ R22, R14, UR6 ;  /* 0x000000060e167c20 */ /* 0x001fce0008410000 */
.L_x_3173:
[----:B------:R-:W-:Y:S05]  /*1f20*/  BSYNC.RECONVERGENT B1 ;  /* 0x0000000000017941 */ /* 0x000fea0003800200 */
.L_x_3171:
        /* <DEDUP_REMOVED lines=11> */
.L_x_3174:
[----:B------:R-:W0:Y:S02]  /*1fe0*/  LDCU UR6, c[0x0][0x38c] ;  /* 0x00007180ff0677ac */ /* 0x000e240008000800 */
[----:B0-----:R-:W-:Y:S01]  /*1ff0*/  FMUL.FTZ R23, R15, UR6 ;  /* 0x000000060f177c20 */ /* 0x001fe20008410000 */
[----:B------:R-:W-:Y:S06]  /*2000*/  BRA `(.L_x_3175) ;  /* 0x0000000000a87947 */ /* 0x000fec0003800000 */
.L_x_3152:
        /* <DEDUP_REMOVED lines=42> */
.L_x_3175:
[----:B------:R-:W-:Y:S05]  /*22b0*/  BSYNC.RECONVERGENT B0 ;  /* 0x0000000000007941 */ /* 0x000fea0003800200 */
.L_x_3151:
[----:B------:R-:W0:Y:S02]  /*22c0*/  LDC.64 R2, c[0x0][0x3a0] ;  /* 0x0000e800ff027b82 */ /* 0x000e240000000a00 */
[----:B0-----:R-:W-:-:S04]  /*22d0*/  IMAD.WIDE.U32 R2, R9, 0x4, R2 ;  /* 0x0000000409027825 */ /* 0x001fc800078e0002 */
[----:B------:R-:W-:-:S05]  /*22e0*/  IMAD.WIDE.U32 R2, R0, 0x10, R2 ;  /* 0x0000001000027825 */ /* 0x000fca00078e0002 */
[----:B------:R-:W-:Y:S04]  /*22f0*/  STG.E.128 desc[UR4][R2.64], R16 ;  /* 0x0000001002007986 */ /* 0x000fe8000c101d04 */
[----:B------:R-:W-:Y:S01]  /*2300*/  STG.E.128 desc[UR4][R2.64+0x800], R20 ;  /* 0x0008001402007986 */ /* 0x000fe2000c101d04 */
[----:B------:R-:W-:Y:S05]  /*2310*/  EXIT ;  /* 0x000000000000794d */ /* 0x000fea0003800000 */
.L_x_3176:
        /* <DEDUP_REMOVED lines=14> */
.L_x_7356:


//--------------------- .text._ZN2at6native29vectorized_elementwise_kernelILi8EZZZNS0_60_GLOBAL__N__171e0b9f_22_ActivationEluKernel_cu_1520ed90_290019elu_backward_kernelERNS_18TensorIteratorBaseERKN3c106ScalarES8_S8_bENKUlvE_clEvENKUlvE0_clEvEUlffE_St5arrayIPcLm3EEEEviT0_T1_ --------------------------
	.section	.text._ZN2at6native29vectorized_elementwise_kernelILi8EZZZNS0_60_GLOBAL__N__171e0b9f_22_ActivationEluKernel_cu_1520ed90_290019elu_backward_kernelERNS_18TensorIteratorBaseERKN3c106ScalarES8_S8_bENKUlvE_clEvENKUlvE0_clEvEUlffE_St5arrayIPcLm3EEEEviT0_T1_,"ax",@progbits
	.align	128
        .global         _ZN2at6native29vectorized_elementwise_kernelILi8EZZZNS0_60_GLOBAL__N__171e0b9f_22_ActivationEluKernel_cu_1520ed90_290019elu_backward_kernelERNS_18TensorIteratorBaseERKN3c106ScalarES8_S8_bENKUlvE_clEvENKUlvE0_clEvEUlffE_St5arrayIPcLm3EEEEviT0_T1_
        .type           _ZN2at6native29vectorized_elementwise_kernelILi8EZZZNS0_60_GLOBAL__N__171e0b9f_22_ActivationEluKernel_cu_1520ed90_290019elu_backward_kernelERNS_18TensorIteratorBaseERKN3c106ScalarES8_S8_bENKUlvE_clEvENKUlvE0_clEvEUlffE_St5arrayIPcLm3EEEEviT0_T1_,@function
        .size           _ZN2at6native29vectorized_elementwise_kernelILi8EZZZNS0_60_GLOBAL__N__171e0b9f_22_ActivationEluKernel_cu_1520ed90_290019elu_backward_kernelERNS_18TensorIteratorBaseERKN3c106ScalarES8_S8_bENKUlvE_clEvENKUlvE0_clEvEUlffE_St5arrayIPcLm3EEEEviT0_T1_,(.L_x_7357 - _ZN2at6native29vectorized_elementwise_kernelILi8EZZZNS0_60_GLOBAL__N__171e0b9f_22_ActivationEluKernel_cu_1520ed90_290019elu_backward_kernelERNS_18TensorIteratorBaseERKN3c106ScalarES8_S8_bENKUlvE_clEvENKUlvE0_clEvEUlffE_St5arrayIPcLm3EEEEviT0_T1_)
        .other          _ZN2at6native29vectorized_elementwise_kernelILi8EZZZNS0_60_GLOBAL__N__171e0b9f_22_ActivationEluKernel_cu_1520ed90_290019elu_backward_kernelERNS_18TensorIteratorBaseERKN3c106ScalarES8_S8_bENKUlvE_clEvENKUlvE0_clEvEUlffE_St5arrayIPcLm3EEEEviT0_T1_,@"STO_CUDA_ENTRY STV_DEFAULT"
_ZN2at6native29vectorized_elementwise_kernelILi8EZZZNS0_60_GLOBAL__N__171e0b9f_22_ActivationEluKernel_cu_1520ed90_290019elu_backward_kernelERNS_18TensorIteratorBaseERKN3c106ScalarES8_S8_bENKUlvE_clEvENKUlvE0_clEvEUlffE_St5arrayIPcLm3EEEEviT0_T1_:
.text._ZN2at6native29vectorized_elementwise_kernelILi8EZZZNS0_60_GLOBAL__N__171e0b9f_22_ActivationEluKernel_cu_1520ed90_290019elu_backward_kernelERNS_18TensorIteratorBaseERKN3c106ScalarES8_S8_bENKUlvE_clEvENKUlvE0_clEvEUlffE_St5arrayIPcLm3EEEEviT0_T1_:
[----:B------:R-:W-:Y:S01]  /*0000*/  LDC R1, c[0x0][0x37c] ;  /* 0x0000df00ff017b82 */ /* 0x000fe20000000800 */
[----:B------:R-:W-:Y:S05]  /*0010*/  EXIT ;  /* 0x000000000000794d */ /* 0x000fea0003800000 */
.L_x_3177:
        /* <DEDUP_REMOVED lines=14> */
.L_x_7357:


//--------------------- .text._ZN2at6native18elementwise_kernelILi128ELi4EZNS0_15gpu_kernel_implIZZZNS0_60_GLOBAL__N__171e0b9f_22_ActivationEluKernel_cu_1520ed90_290019elu_backward_kernelERNS_18TensorIteratorBaseERKN3c106ScalarES9_S9_bENKUlvE_clEvENKUlvE_clEvEUlddE_EEvS5_RKT_EUliE_EEviT1_ --------------------------
	.section	.text._ZN2at6native18elementwise_kernelILi128ELi4EZNS0_15gpu_kernel_implIZZZNS0_60_GLOBAL__N__171e0b9f_22_ActivationEluKernel_cu_1520ed90_290019elu_backward_kernelERNS_18TensorIteratorBaseERKN3c106ScalarES9_S9_bENKUlvE_clEvENKUlvE_clEvEUlddE_EEvS5_RKT_EUliE_EEviT1_,"ax",@progbits
	.align	128
        .global         _ZN2at6native18elementwise_kernelILi128ELi4EZNS0_15gpu_kernel_implIZZZNS0_60_GLOBAL__N__171e0b9f_22_ActivationEluKernel_cu_1520ed90_290019elu_backward_kernelERNS_18TensorIteratorBaseERKN3c106ScalarES9_S9_bENKUlvE_clEvENKUlvE_clEvEUlddE_EEvS5_RKT_EUliE_EEviT1_
        .type           _ZN2at6native18elementwise_kernelILi128ELi4EZNS0_15gpu_kernel_implIZZZNS0_60_GLOBAL__N__171e0b9f_22_ActivationEluKernel_cu_1520ed90_290019elu_backward_kernelERNS_18TensorIteratorBaseERKN3c106ScalarES9_S9_bENKUlvE_clEvENKUlvE_clEvEUlddE_EEvS5_RKT_EUliE_EEviT1_,@function
        .size           _ZN2at6native18elementwise_kernelILi128ELi4EZNS0_15gpu_kernel_implIZZZNS0_60_GLOBAL__N__171e0b9f_22_ActivationEluKernel_cu_1520ed90_290019elu_backward_kernelERNS_18TensorIteratorBaseERKN3c106ScalarES9_S9_bENKUlvE_clEvENKUlvE_clEvEUlddE_EEvS5_RKT_EUliE_EEviT1_,(.L_x_7358 - _ZN2at6native18elementwise_kernelILi128ELi4EZNS0_15gpu_kernel_implIZZZNS0_60_GLOBAL__N__171e0b9f_22_ActivationEluKernel_cu_1520ed90_290019elu_backward_kernelERNS_18TensorIteratorBaseERKN3c106ScalarES9_S9_bENKUlvE_clEvENKUlvE_clEvEUlddE_EEvS5_RKT_EUliE_EEviT1_)
        .other          _ZN2at6native18elementwise_kernelILi128ELi4EZNS0_15gpu_kernel_implIZZZNS0_60_GLOBAL__N__171e0b9f_22_ActivationEluKernel_cu_1520ed90_290019elu_backward_kernelERNS_18TensorIteratorBaseERKN3c106ScalarES9_S9_bENKUlvE_clEvENKUlvE_clEvEUlddE_EEvS5_RKT_EUliE_EEviT1_,@"STO_CUDA_ENTRY STV_DEFAULT"
_ZN2at6native18elementwise_kernelILi128ELi4EZNS0_15gpu_kernel_implIZZZNS0_60_GLOBAL__N__171e0b9f_22_ActivationEluKernel_cu_1520ed90_290019elu_backward_kernelERNS_18TensorIteratorBaseERKN3c106ScalarES9_S9_bENKUlvE_clEvENKUlvE_clEvEUlddE_EEvS5_RKT_EUliE_EEviT1_:
.text._ZN2at6native18elementwise_kernelILi128ELi4EZNS0_15gpu_kernel_implIZZZNS0_60_GLOBAL__N__171e0b9f_22_ActivationEluKernel_cu_1520ed90_290019elu_backward_kernelERNS_18TensorIteratorBaseERKN3c106ScalarES9_S9_bENKUlvE_clEvENKUlvE_clEvEUlddE_EEvS5_RKT_EUliE_EEviT1_:
        /* <DEDUP_REMOVED lines=373> */
.L_x_3180:
        /* <DEDUP_REMOVED lines=16> */
[----:B--2---:R4:W0:Y:S02]  /*1850*/  I2F.F64.S16 R16, R2 ;  /* 0x0000000200107312 */ /* 0x0048240000101c00 */
[----:B0---4-:R-:W-:Y:S05]  /*1860*/  BRA `(.L_x_3187) ;  /* 0x0000000c006c7947 */ /* 0x011fea0003800000 */
.L_x_3185:
[----:B------:R-:W2:Y:S02]  /*1870*/  LDG.E.U8 R2, desc[UR36][R2.64] ;  /* 0x0000002402027981 */ /* 0x000ea4000c1e1100 */
[----:B--2---:R4:W0:Y:S02]  /*1880*/  I2F.F64.U16 R16, R2 ;  /* 0x0000000200107312 */ /* 0x0048240000101800 */
[----:B0---4-:R-:W-:Y:S05]  /*1890*/  BRA `(.L_x_3187) ;  /* 0x0000000c00607947 */ /* 0x011fea0003800000 */
.L_x_3184:
[----:B------:R-:W-:-:S09]  /*18a0*/  UISETP.NE.AND UP0, UPT, UR4, 0x2, UPT ;  /* 0x000000020400788c */ /* 0x000fd2000bf05270 */
[----:B------:R-:W-:Y:S05]  /*18b0*/  BRA.U !UP0, `(.L_x_3188) ;  /* 0x0000000108287547 */ /* 0x000fea000b800000 */
[----:B------:R-:W-:-:S09]  /*18c0*/  UISETP.NE.AND UP0, UPT, UR4, 0x3, UPT ;  /* 0x000000030400788c */ /* 0x000fd2000bf05270 */
[----:B------:R-:W-:Y:S05]  /*18d0*/  BRA.U !UP0, `(.L_x_3189) ;  /* 0x0000000108147547 */ /* 0x000fea000b800000 */
[----:B------:R-:W-:-:S09]  /*18e0*/  UISETP.NE.AND UP0, UPT, UR4, 0x4, UPT ;  /* 0x000000040400788c */ /* 0x000fd2000bf05270 */
[----:B------:R-:W-:Y:S05]  /*18f0*/  BRA.U UP0, `(.L_x_3186) ;  /* 0x0000000900bc7547 */ /* 0x000fea000b800000 */
[----:B------:R-:W2:Y:S02]  /*1900*/  LDG.E.64 R16, desc[UR36][R2.64] ;  /* 0x0000002402107981 */ /* 0x000ea4000c1e1b00 */
[----:B--2---:R-:W4:Y:S02]  /*1910*/  I2F.F64.S64 R16, R16 ;  /* 0x0000001000107312 */ /* 0x004f240000301c00 */
[----:B----4-:R-:W-:Y:S05]  /*1920*/  BRA `(.L_x_3187) ;  /* 0x0000000c003c7947 */ /* 0x010fea0003800000 */
.L_x_3189:
[----:B------:R-:W2:Y:S02]  /*1930*/  LDG.E R2, desc[UR36][R2.64] ;  /* 0x0000002402027981 */ /* 0x000ea4000c1e1900 */
[----:B--2---:R4:W0:Y:S02]  /*1940*/  I2F.F64 R16, R2 ;  /* 0x0000000200107312 */ /* 0x0048240000201c00 */
[----:B0---4-:R-:W-:Y:S05]  /*1950*/  BRA `(.L_x_3187) ;  /* 0x0000000c00307947 */ /* 0x011fea0003800000 */
.L_x_3188:
[----:B------:R-:W2:Y:S02]  /*1960*/  LDG.E.U16 R2, desc[UR36][R2.64] ;  /* 0x0000002402027981 */ /* 0x000ea4000c1e1500 */
[----:B--2---:R4:W0:Y:S02]  /*1970*/  I2F.F64.S16 R16, R2 ;  /* 0x0000000200107312 */ /* 0x0048240000101c00 */
[----:B0---4-:R-:W-:Y:S05]  /*1980*/  BRA `(.L_x_3187) ;  /* 0x0000000c00247947 */ /* 0x011fea0003800000 */
.L_x_3183:
[----:B------:R-:W-:-:S09]  /*1990*/  UISETP.GT.AND UP0, UPT, UR4, 0x6, UPT ;  /* 0x000000060400788c */ /* 0x000fd2000bf04270 */
[----:B------:R-:W-:Y:S05]  /*19a0*/  BRA.U UP0, `(.L_x_3190) ;  /* 0x0000000100347547 */ /* 0x000fea000b800000 */
[----:B------:R-:W-:-:S09]  /*19b0*/  UISETP.NE.AND UP0, UPT, UR4, 0x5, UPT ;  /* 0x000000050400788c */ /* 0x000fd2000bf05270 */
[----:B------:R-:W-:Y:S05]  /*19c0*/  BRA.U !UP0, `(.L_x_3191) ;  /* 0x0000000108187547 */ /* 0x000fea000b800000 */
[----:B------:R-:W-:-:S09]  /*19d0*/  UISETP.NE.AND UP0, UPT, UR4, 0x6, UPT ;  /* 0x000000060400788c */ /* 0x000fd2000bf05270 */
[----:B------:R-:W-:Y:S05]  /*19e0*/  BRA.U UP0, `(.L_x_3186) ;  /* 0x0000000900807547 */ /* 0x000fea000b800000 */
[----:B------:R-:W2:Y:S02]  /*19f0*/  LDG.E R16, desc[UR36][R2.64] ;  /* 0x0000002402107981 */ /* 0x000ea4000c1e1900 */
[----:B--2---:R-:W-:-:S06]  /*1a00*/  FMUL.FTZ R16, R16, 1 ;  /* 0x3f80000010107820 */ /* 0x004fcc0000410000 */
[----:B------:R-:W3:Y:S02]  /*1a10*/  F2F.F64.F32 R16, R16 ;  /* 0x0000001000107310 */ /* 0x000ee40000201800 */
[----:B---3--:R-:W-:Y:S05]  /*1a20*/  BRA `(.L_x_3187) ;  /* 0x0000000800fc7947 */ /* 0x008fea0003800000 */
.L_x_3191:
[----:B------:R-:W2:Y:S02]  /*1a30*/  LDG.E.U16 R0, desc[UR36][R2.64] ;  /* 0x0000002402007981 */ /* 0x000ea4000c1e1500 */
[----:B--2---:R-:W-:-:S05]  /*1a40*/  HADD2.F32 R0, -RZ, R0.H0_H0 ;  /* 0x20000000ff007230 */ /* 0x004fca0000004100 */
[----:B------:R-:W-:-:S04]  /*1a50*/  FMUL.FTZ R0, R0, 1 ;  /* 0x3f80000000007820 */ /* 0x000fc80000410000 */
[----:B------:R3:W4:Y:S02]  /*1a60*/  F2F.F64.F32 R16, R0 ;  /* 0x0000000000107310 */ /* 0x0007240000201800 */
[----:B---34-:R-:W-:Y:S05]  /*1a70*/  BRA `(.L_x_3187) ;  /* 0x0000000800e87947 */ /* 0x018fea0003800000 */
.L_x_3190:
[----:B------:R-:W-:-:S09]  /*1a80*/  UISETP.NE.AND UP0, UPT, UR4, 0x7, UPT ;  /* 0x000000070400788c */ /* 0x000fd2000bf05270 */
[----:B------:R-:W-:Y:S05]  /*1a90*/  BRA.U !UP0, `(.L_x_3192) ;  /* 0x0000000108347547 */ /* 0x000fea000b800000 */
[----:B------:R-:W-:-:S09]  /*1aa0*/  UISETP.NE.AND UP0, UPT, UR4, 0x8, UPT ;  /* 0x000000080400788c */ /* 0x000fd2000bf05270 */
[----:B------:R-:W-:Y:S05]  /*1ab0*/  BRA.U !UP0, `(.L_x_3193) ;  /* 0x0000000108187547 */ /* 0x000fea000b800000 */
[----:B------:R-:W-:-:S09]  /*1ac0*/  UISETP.NE.AND UP0, UPT, UR4, 0x9, UPT ;  /* 0x000000090400788c */ /* 0x000fd2000bf05270 */
[----:B------:R-:W-:Y:S05]  /*1ad0*/  BRA.U UP0, `(.L_x_3186) ;  /* 0x0000000900447547 */ /* 0x000fea000b800000 */
[----:B------:R-:W2:Y:S02]  /*1ae0*/  LDG.E R2, desc[UR36][R2.64] ;  /* 0x0000002402027981 */ /* 0x000ea4000c1e1900 */
[----:B--2---:R-:W-:-:S06]  /*1af0*/  FMUL.FTZ R16, R2, 1 ;  /* 0x3f80000002107820 */ /* 0x004fcc0000410000 */
[----:B------:R-:W4:Y:S02]  /*1b00*/  F2F.F64.F32 R16, R16 ;  /* 0x0000001000107310 */ /* 0x000f240000201800 */
[----:B----4-:R-:W-:Y:S05]  /*1b10*/  BRA `(.L_x_3187) ;  /* 0x0000000800c07947 */ /* 0x010fea0003800000 */
.L_x_3193:
[----:B------:R-:W2:Y:S02]  /*1b20*/  LDG.E.U16 R2, desc[UR36][R2.64] ;  /* 0x0000002402027981 */ /* 0x000ea4000c1e1500 */
[----:B--2---:R-:W-:-:S05]  /*1b30*/  HADD2.F32 R0, -RZ, R2.H0_H0 ;  /* 0x20000002ff007230 */ /* 0x004fca0000004100 */
[----:B------:R-:W-:-:S04]  /*1b40*/  FMUL.FTZ R0, R0, 1 ;  /* 0x3f80000000007820 */ /* 0x000fc80000410000 */
[----:B------:R4:W0:Y:S02]  /*1b50*/  F2F.F64.F32 R16, R0 ;  /* 0x0000000000107310 */ /* 0x0008240000201800 */
[----:B0---4-:R-:W-:Y:S05]  /*1b60*/  BRA `(.L_x_3187) ;  /* 0x0000000800ac7947 */ /* 0x011fea0003800000 */
.L_x_3192:
[----:B------:R3:W5:Y:S01]  /*1b70*/  LDG.E.64 R16, desc[UR36][R2.64] ;  /* 0x0000002402107981 */ /* 0x000762000c1e1b00 */
[----:B------:R-:W-:Y:S05]  /*1b80*/  BRA `(.L_x_3187) ;  /* 0x0000000800a47947 */ /* 0x000fea0003800000 */
.L_x_3182:
        /* <DEDUP_REMOVED lines=8> */
[----:B------:R-:W2:Y:S01]  /*1c10*/  LDG.E.U8 R2, desc[UR36][R2.64] ;  /* 0x0000002402027981 */ /* 0x000ea2000c1e1100 */
[----:B------:R-:W-:Y:S01]  /*1c20*/  IMAD.MOV.U32 R16, RZ, RZ, RZ ;  /* 0x000000ffff107224 */ /* 0x000fe200078e00ff */
[----:B--2---:R-:W-:-:S04]  /*1c30*/  ISETP.NE.AND P0, PT, R2, RZ, PT ;  /* 0x000000ff0200720c */ /* 0x004fc80003f05270 */
[----:B------:R-:W-:Y:S01]  /*1c40*/  FSEL R17, RZ, 1.875, !P0 ;  /* 0x3ff00000ff117808 */ /* 0x000fe20004000000 */
[----:B------:R-:W-:Y:S08]  /*1c50*/  BRA `(.L_x_3187) ;  /* 0x0000000800707947 */ /* 0x000ff00003800000 */
.L_x_3196:
[----:B------:R2:W5:Y:S01]  /*1c60*/  LDG.E.64 R16, desc[UR36][R2.64] ;  /* 0x0000002402107981 */ /* 0x000562000c1e1b00 */
[----:B------:R-:W-:Y:S05]  /*1c70*/  BRA `(.L_x_3187) ;  /* 0x0000000800687947 */ /* 0x000fea0003800000 */
.L_x_3195:
        /* <DEDUP_REMOVED lines=23> */
[----:B------:R-:W-:-:S05]  /*1df0*/  LOP3.LUT R5, R5, 0x80000000, R0, 0xf8, !PT ;  /* 0x8000000005057812 */ /* 0x000fca00078ef800 */
[----:B------:R-:W-:-:S04]  /*1e00*/  FMUL.FTZ R5, R5, 1 ;  /* 0x3f80000005057820 */ /* 0x000fc80000410000 */
[----:B------:R2:W3:Y:S02]  /*1e10*/  F2F.F64.F32 R16, R5 ;  /* 0x0000000500107310 */ /* 0x0004e40000201800 */
[----:B--23--:R-:W-:Y:S05]  /*1e20*/  BRA `(.L_x_3187) ;  /* 0x0000000400fc7947 */ /* 0x00cfea0003800000 */
.L_x_3198:
        /* <DEDUP_REMOVED lines=10> */
[----:B------:R-:W-:-:S05]  /*1ed0*/  LOP3.LUT R0, R0, 0x80000000, R5, 0xf8, !PT ;  /* 0x8000000000007812 */ /* 0x000fca00078ef805 */
[----:B------:R-:W-:-:S04]  /*1ee0*/  FMUL.FTZ R0, R0, 1 ;  /* 0x3f80000000007820 */ /* 0x000fc80000410000 */
[----:B------:R2:W3:Y:S02]  /*1ef0*/  F2F.F64.F32 R16, R0 ;  /* 0x0000000000107310 */ /* 0x0004e40000201800 */
[----:B--23--:R-:W-:Y:S05]  /*1f00*/  BRA `(.L_x_3187) ;  /* 0x0000000400c47947 */ /* 0x00cfea0003800000 */
.L_x_3197:
[----:B------:R-:W2:Y:S02]  /*1f10*/  LDG.E.U16 R0, desc[UR36][R2.64] ;  /* 0x0000002402007981 */ /* 0x000ea4000c1e1500 */
[----:B--2---:R-:W-:-:S04]  /*1f20*/  IMAD.U32 R0, R0, 0x10000, RZ ;  /* 0x0001000000007824 */ /* 0x004fc800078e00ff */
[----:B------:R-:W-:-:S04]  /*1f30*/  FMUL.FTZ R0, R0, 1 ;  /* 0x3f80000000007820 */ /* 0x000fc80000410000 */
[----:B------:R2:W3:Y:S02]  /*1f40*/  F2F.F64.F32 R16, R0 ;  /* 0x0000000000107310 */ /* 0x0004e40000201800 */
[----:B--23--:R-:W-:Y:S05]  /*1f50*/  BRA `(.L_x_3187) ;  /* 0x0000000400b07947 */ /* 0x00cfea0003800000 */
.L_x_3194:
        /* <DEDUP_REMOVED lines=9> */
[----:B--2---:R2:W3:Y:S02]  /*1ff0*/  I2F.F64.U16 R16, R2 ;  /* 0x0000000200107312 */ /* 0x0044e40000101800 */
[----:B--23--:R-:W-:Y:S05]  /*2000*/  BRA `(.L_x_3187) ;  /* 0x0000000400847947 */ /* 0x00cfea0003800000 */
.L_x_3201:
[----:B------:R-:W2:Y:S01]  /*2010*/  LDG.E.U8 R3, desc[UR36][R2.64] ;  /* 0x0000002402037981 */ /* 0x000ea2000c1e1100 */
[----:B------:R-:W-:Y:S02]  /*2020*/  CS2R R16, SRZ ;  /* 0x0000000000107805 */ /* 0x000fe4000001ff00 */
[----:B--2---:R-:W-:-:S13]  /*2030*/  ISETP.NE.AND P0, PT, R3, RZ, PT ;  /* 0x000000ff0300720c */ /* 0x004fda0003f05270 */
[----:B------:R-:W-:Y:S05]  /*2040*/  @!P0 BRA `(.L_x_3187) ;  /* 0x0000000400748947 */ /* 0x000fea0003800000 */
[----:B------:R-:W-:-:S13]  /*2050*/  ISETP.NE.AND P0, PT, R3, 0x80, PT ;  /* 0x000000800300780c */ /* 0x000fda0003f05270 */
[----:B------:R-:W-:Y:S01]  /*2060*/  @!P0 MOV R16, 0x20000000 ;  /* 0x2000000000108802 */ /* 0x000fe20000000f00 */
        /* <DEDUP_REMOVED lines=15> */
.L_x_3203:
[----:B------:R-:W-:Y:S05]  /*2160*/  BSYNC.RECONVERGENT B0 ;  /* 0x0000000000007941 */ /* 0x000fea0003800200 */
.L_x_3202:
[----:B------:R-:W-:Y:S01]  /*2170*/  IMAD.SHL.U32 R0, R0, 0x100000, RZ ;  /* 0x0010000000007824 */ /* 0x000fe200078e00ff */
[----:B------:R-:W-:-:S04]  /*2180*/  LEA R2, R2, 0x3b800000, 0x17 ;  /* 0x3b80000002027811 */ /* 0x000fc800078eb8ff */
[----:B------:R-:W-:-:S05]  /*2190*/  LOP3.LUT R0, R2, R0, R7, 0xfe, !PT ;  /* 0x0000000002007212 */ /* 0x000fca00078efe07 */
[----:B------:R-:W-:-:S04]  /*21a0*/  FMUL.FTZ R0, R0, 1 ;  /* 0x3f80000000007820 */ /* 0x000fc80000410000 */
[----:B------:R2:W3:Y:S02]  /*21b0*/  F2F.F64.F32 R16, R0 ;  /* 0x0000000000107310 */ /* 0x0004e40000201800 */
[----:B--23--:R-:W-:Y:S05]  /*21c0*/  BRA `(.L_x_3187) ;  /* 0x0000000400147947 */ /* 0x00cfea0003800000 */
.L_x_3200:
[----:B------:R-:W2:Y:S01]  /*21d0*/  LDG.E.U8 R3, desc[UR36][R2.64] ;  /* 0x0000002402037981 */ /* 0x000ea2000c1e1100 */
[----:B------:R-:W-:Y:S02]  /*21e0*/  CS2R R16, SRZ ;  /* 0x0000000000107805 */ /* 0x000fe4000001ff00 */
[----:B--2---:R-:W-:-:S13]  /*21f0*/  ISETP.NE.AND P0, PT, R3, RZ, PT ;  /* 0x000000ff0300720c */ /* 0x004fda0003f05270 */
[----:B------:R-:W-:Y:S05]  /*2200*/  @!P0 BRA `(.L_x_3187) ;  /* 0x0000000400048947 */ /* 0x000fea0003800000 */
[----:B------:R-:W-:-:S13]  /*2210*/  ISETP.NE.AND P0, PT, R3, 0x80, PT ;  /* 0x000000800300780c */ /* 0x000fda0003f05270 */
[----:B------:R-:W-:Y:S01]  /*2220*/  @!P0 IMAD.MOV.U32 R16, RZ, RZ, 0x20000000 ;  /* 0x20000000ff108424 */ /* 0x000fe200078e00ff */
        /* <DEDUP_REMOVED lines=15> */
.L_x_3205:
[----:B------:R-:W-:Y:S05]  /*2320*/  BSYNC.RECONVERGENT B0 ;  /* 0x0000000000007941 */ /* 0x000fea0003800200 */
.L_x_3204:
[----:B------:R-:W-:Y:S02]  /*2330*/  SHF.L.U32 R0, R0, 0x15, RZ ;  /* 0x0000001500007819 */ /* 0x000fe400000006ff */
[----:B------:R-:W-:-:S04]  /*2340*/  LEA R2, R2, 0x37800000, 0x17 ;  /* 0x3780000002027811 */ /* 0x000fc800078eb8ff */
[----:B------:R-:W-:-:S05]  /*2350*/  LOP3.LUT R0, R2, R0, R7, 0xfe, !PT ;  /* 0x0000000002007212 */ /* 0x000fca00078efe07 */
[----:B------:R-:W-:-:S04]  /*2360*/  FMUL.FTZ R0, R0, 1 ;  /* 0x3f80000000007820 */ /* 0x000fc80000410000 */
[----:B------:R2:W3:Y:S02]  /*2370*/  F2F.F64.F32 R16, R0 ;  /* 0x0000000000107310 */ /* 0x0004e40000201800 */
[----:B--23--:R-:W-:Y:S05]  /*2380*/  BRA `(.L_x_3187) ;  /* 0x0000000000a47947 */ /* 0x00cfea0003800000 */
.L_x_3199:
[----:B------:R-:W-:-:S09]  /*2390*/  UISETP.NE.AND UP0, UPT, UR4, 0x1c, UPT ;  /* 0x0000001c0400788c */ /* 0x000fd2000bf05270 */
[----:B------:R-:W-:Y:S05]  /*23a0*/  BRA.U !UP0, `(.L_x_3206) ;  /* 0x0000000108947547 */ /* 0x000fea000b800000 */
[----:B------:R-:W-:-:S09]  /*23b0*/  UISETP.NE.AND UP0, UPT, UR4, 0x1d, UPT ;  /* 0x0000001d0400788c */ /* 0x000fd2000bf05270 */
[----:B------:R-:W-:Y:S05]  /*23c0*/  BRA.U !UP0, `(.L_x_3207) ;  /* 0x0000000108807547 */ /* 0x000fea000b800000 */
[----:B------:R-:W-:-:S09]  /*23d0*/  UISETP.NE.AND UP0, UPT, UR4, 0x2c, UPT ;  /* 0x0000002c0400788c */ /* 0x000fd2000bf05270 */
[----:B------:R-:W-:Y:S05]  /*23e0*/  BRA.U !UP0, `(.L_x_3208) ;  /* 0x0000000108487547 */ /* 0x000fea000b800000 */
.L_x_3186:
        /* <DEDUP_REMOVED lines=16> */
.L_x_3209:
[----:B------:R-:W-:Y:S01]  /*24f0*/  CS2R R16, SRZ ;  /* 0x0000000000107805 */ /* 0x000fe2000001ff00 */
[----:B------:R-:W-:Y:S06]  /*2500*/  BRA `(.L_x_3187) ;  /* 0x0000000000447947 */ /* 0x000fec0003800000 */
.L_x_3208:
[----:B------:R-:W2:Y:S01]  /*2510*/  LDG.E.U8 R0, desc[UR36][R2.64] ;  /* 0x0000002402007981 */ /* 0x000ea2000c1e1100 */
[----:B------:R-:W-:Y:S02]  /*2520*/  IMAD.MOV.U32 R16, RZ, RZ, 0x0 ;  /* 0x00000000ff107424 */ /* 0x000fe400078e00ff */
[----:B------:R-:W-:Y:S01]  /*2530*/  IMAD.MOV.U32 R17, RZ, RZ, 0x38000000 ;  /* 0x38000000ff117424 */ /* 0x000fe200078e00ff */
[----:B--2---:R-:W-:-:S13]  /*2540*/  ISETP.NE.AND P0, PT, R0, RZ, PT ;  /* 0x000000ff0000720c */ /* 0x004fda0003f05270 */
[----:B------:R-:W-:Y:S05]  /*2550*/  @!P0 BRA `(.L_x_3187) ;  /* 0x0000000000308947 */ /* 0x000fea0003800000 */
[----:B------:R-:W-:-:S13]  /*2560*/  ISETP.NE.AND P0, PT, R0, 0xff, PT ;  /* 0x000000ff0000780c */ /* 0x000fda0003f05270 */
[----:B------:R-:W-:Y:S01]  /*2570*/  @P0 SHF.L.U32 R0, R0, 0x17, RZ ;  /* 0x0000001700000819 */ /* 0x000fe200000006ff */
[----:B------:R-:W-:Y:S02]  /*2580*/  @!P0 IMAD.MOV.U32 R16, RZ, RZ, 0x20000000 ;  /* 0x20000000ff108424 */ /* 0x000fe400078e00ff */
[----:B------:R-:W-:Y:S02]  /*2590*/  @!P0 IMAD.MOV.U32 R17, RZ, RZ, 0x7ff80000 ;  /* 0x7ff80000ff118424 */ /* 0x000fe400078e00ff */
[----:B------:R-:W-:-:S04]  /*25a0*/  @P0 FMUL.FTZ R0, R0, 1 ;  /* 0x3f80000000000820 */ /* 0x000fc80000410000 */
[----:B------:R2:W3:Y:S02]  /*25b0*/  @P0 F2F.F64.F32 R16, R0 ;  /* 0x0000000000100310 */ /* 0x0004e40000201800 */
[----:B--23--:R-:W-:Y:S05]  /*25c0*/  BRA `(.L_x_3187) ;  /* 0x0000000000147947 */ /* 0x00cfea0003800000 */
.L_x_3207:
[----:B------:R-:W2:Y:S02]  /*25d0*/  LDG.E.64 R16, desc[UR36][R2.64] ;  /* 0x0000002402107981 */ /* 0x000ea4000c1e1b00 */
[----:B--2---:R-:W2:Y:S02]  /*25e0*/  I2F.F64.U64 R16, R16 ;  /* 0x0000001000107312 */ /* 0x004ea40000301800 */
[----:B--2---:R-:W-:Y:S05]  /*25f0*/  BRA `(.L_x_3187) ;  /* 0x0000000000087947 */ /* 0x004fea0003800000 */
.L_x_3206:
[----:B------:R-:W2:Y:S02]  /*2600*/  LDG.E R2, desc[UR36][R2.64] ;  /* 0x0000002402027981 */ /* 0x000ea4000c1e1900 */
[----:B--2---:R0:W1:Y:S02]  /*2610*/  I2F.F64.U32 R16, R2 ;  /* 0x0000000200107312 */ /* 0x0040640000201800 */
.L_x_3187:
[----:B------:R-:W-:Y:S05]  /*2620*/  BSYNC.RECONVERGENT B6 ;  /* 0x0000000000067941 */ /* 0x000fea0003800200 */
.L_x_3181:
[----:B------:R-:W4:Y:S01]  /*2630*/  LDCU.64 UR6, c[0x0][0x5f8] ;  /* 0x0000bf00ff0677ac */ /* 0x000f220008000a00 */
[----:B------:R-:W-:Y:S01]  /*2640*/  BSSY.RECONVERGENT B6, `(.L_x_3210) ;  /* 0x00000ec000067945 */ /* 0x000fe20003800200 */
[----:B------:R-:W-:-:S04]  /*2650*/  UPRMT UR4, UR41, 0x7772, URZ ;  /* 0x0000777229047896 */ /* 0x000fc800080000ff */
[----:B------:R-:W-:Y:S01]  /*2660*/  UISETP.GT.AND UP0, UPT, UR4, 0x9, UPT ;  /* 0x000000090400788c */ /* 0x000fe2000bf04270 */
[----:B----4-:R-:W-:-:S04]  /*2670*/  IADD3 R22, P0, PT, R22, UR6, RZ ;  /* 0x0000000616167c10 */ /* 0x010fc8000ff1e0ff */
        /* <DEDUP_REMOVED lines=10> */
[----:B0-23--:R-:W2:Y:S02]  /*2720*/  LDG.E.S8 R2, desc[UR36][R22.64] ;  /* 0x0000002416027981 */ /* 0x00dea4000c1e1300 */
[----:B--2---:R-:W4:Y:S02]  /*2730*/  I2F.F64.S16 R2, R2 ;  /* 0x0000000200027312 */ /* 0x004f240000101c00 */
[----:B----4-:R-:W-:Y:S05]  /*2740*/  BRA `(.L_x_3216) ;  /* 0x0000000c006c7947 */ /* 0x010fea0003800000 */
.L_x_3214:
[----:B0-23--:R-:W2:Y:S02]  /*2750*/  LDG.E.U8 R2, desc[UR36][R22.64] ;  /* 0x0000002416027981 */ /* 0x00dea4000c1e1100 */
[----:B--2---:R-:W4:Y:S02]  /*2760*/  I2F.F64.U16 R2, R2 ;  /* 0x0000000200027312 */ /* 0x004f240000101800 */
[----:B----4-:R-:W-:Y:S05]  /*2770*/  BRA `(.L_x_3216) ;  /* 0x0000000c00607947 */ /* 0x010fea0003800000 */
.L_x_3213:
[----:B------:R-:W-:-:S09]  /*2780*/  UISETP.NE.AND UP0, UPT, UR4, 0x2, UPT ;  /* 0x000000020400788c */ /* 0x000fd2000bf05270 */
[----:B------:R-:W-:Y:S05]  /*2790*/  BRA.U !UP0, `(.L_x_3217) ;  /* 0x0000000108287547 */ /* 0x000fea000b800000 */
[----:B------:R-:W-:-:S09]  /*27a0*/  UISETP.NE.AND UP0, UPT, UR4, 0x3, UPT ;  /* 0x000000030400788c */ /* 0x000fd2000bf05270 */
[----:B------:R-:W-:Y:S05]  /*27b0*/  BRA.U !UP0, `(.L_x_3218) ;  /* 0x0000000108147547 */ /* 0x000fea000b800000 */
[----:B------:R-:W-:-:S09]  /*27c0*/  UISETP.NE.AND UP0, UPT, UR4, 0x4, UPT ;  /* 0x000000040400788c */ /* 0x000fd2000bf05270 */
[----:B------:R-:W-:Y:S05]  /*27d0*/  BRA.U UP0, `(.L_x_3215) ;  /* 0x0000000900bc7547 */ /* 0x000fea000b800000 */
[----:B0-23--:R-:W2:Y:S02]  /*27e0*/  LDG.E.64 R2, desc[UR36][R22.64] ;  /* 0x0000002416027981 */ /* 0x00dea4000c1e1b00 */
[----:B--2---:R-:W4:Y:S02]  /*27f0*/  I2F.F64.S64 R2, R2 ;  /* 0x0000000200027312 */ /* 0x004f240000301c00 */
[----:B----4-:R-:W-:Y:S05]  /*2800*/  BRA `(.L_x_3216) ;  /* 0x0000000c003c7947 */ /* 0x010fea0003800000 */
.L_x_3218:
[----:B0-23--:R-:W2:Y:S02]  /*2810*/  LDG.E R2, desc[UR36][R22.64] ;  /* 0x0000002416027981 */ /* 0x00dea4000c1e1900 */
[----:B--2---:R-:W4:Y:S02]  /*2820*/  I2F.F64 R2, R2 ;  /* 0x0000000200027312 */ /* 0x004f240000201c00 */
[----:B----4-:R-:W-:Y:S05]  /*2830*/  BRA `(.L_x_3216) ;  /* 0x0000000c00307947 */ /* 0x010fea0003800000 */
.L_x_3217:
[----:B0-23--:R-:W2:Y:S02]  /*2840*/  LDG.E.U16 R2, desc[UR36][R22.64] ;  /* 0x0000002416027981 */ /* 0x00dea4000c1e1500 */
[----:B--2---:R-:W4:Y:S02]  /*2850*/  I2F.F64.S16 R2, R2 ;  /* 0x0000000200027312 */ /* 0x004f240000101c00 */
[----:B----4-:R-:W-:Y:S05]  /*2860*/  BRA `(.L_x_3216) ;  /* 0x0000000c00247947 */ /* 0x010fea0003800000 */
.L_x_3212:
[----:B------:R-:W-:-:S09]  /*2870*/  UISETP.GT.AND UP0, UPT, UR4, 0x6, UPT ;  /* 0x000000060400788c */ /* 0x000fd2000bf04270 */
[----:B------:R-:W-:Y:S05]  /*2880*/  BRA.U UP0, `(.L_x_3219) ;  /* 0x0000000100347547 */ /* 0x000fea000b800000 */
[----:B------:R-:W-:-:S09]  /*2890*/  UISETP.NE.AND UP0, UPT, UR4, 0x5, UPT ;  /* 0x000000050400788c */ /* 0x000fd2000bf05270 */
[----:B------:R-:W-:Y:S05]  /*28a0*/  BRA.U !UP0, `(.L_x_3220) ;  /* 0x0000000108187547 */ /* 0x000fea000b800000 */
[----:B------:R-:W-:-:S09]  /*28b0*/  UISETP.NE.AND UP0, UPT, UR4, 0x6, UPT ;  /* 0x000000060400788c */ /* 0x000fd2000bf05270 */
[----:B------:R-:W-:Y:S05]  /*28c0*/  BRA.U UP0, `(.L_x_3215) ;  /* 0x0000000900807547 */ /* 0x000fea000b800000 */
[----:B0-23--:R-:W2:Y:S02]  /*28d0*/  LDG.E R2, desc[UR36][R22.64] ;  /* 0x0000002416027981 */ /* 0x00dea4000c1e1900 */
[----:B--2---:R-:W-:-:S06]  /*28e0*/  FMUL.FTZ R2, R2, 1 ;  /* 0x3f80000002027820 */ /* 0x004fcc0000410000 */
[----:B------:R-:W3:Y:S02]  /*28f0*/  F2F.F64.F32 R2, R2 ;  /* 0x0000000200027310 */ /* 0x000ee40000201800 */
[----:B---3--:R-:W-:Y:S05]  /*2900*/  BRA `(.L_x_3216) ;  /* 0x0000000800fc7947 */ /* 0x008fea0003800000 */
.L_x_3220:
[----:B------:R-:W4:Y:S02]  /*2910*/  LDG.E.U16 R0, desc[UR36][R22.64] ;  /* 0x0000002416007981 */ /* 0x000f24000c1e1500 */
[----:B----4-:R-:W-:-:S05]  /*2920*/  HADD2.F32 R0, -RZ, R0.H0_H0 ;  /* 0x20000000ff007230 */ /* 0x010fca0000004100 */
[----:B------:R-:W-:-:S04]  /*2930*/  FMUL.FTZ R0, R0, 1 ;  /* 0x3f80000000007820 */ /* 0x000fc80000410000 */
[----:B0-23--:R3:W4:Y:S02]  /*2940*/  F2F.F64.F32 R2, R0 ;  /* 0x0000000000027310 */ /* 0x00d7240000201800 */
[----:B---34-:R-:W-:Y:S05]  /*2950*/  BRA `(.L_x_3216) ;  /* 0x0000000800e87947 */ /* 0x018fea0003800000 */
.L_x_3219:
[----:B------:R-:W-:-:S09]  /*2960*/  UISETP.NE.AND UP0, UPT, UR4, 0x7, UPT ;  /* 0x000000070400788c */ /* 0x000fd2000bf05270 */
[----:B------:R-:W-:Y:S05]  /*2970*/  BRA.U !UP0, `(.L_x_3221) ;  /* 0x0000000108347547 */ /* 0x000fea000b800000 */
[----:B------:R-:W-:-:S09]  /*2980*/  UISETP.NE.AND UP0, UPT, UR4, 0x8, UPT ;  /* 0x000000080400788c */ /* 0x000fd2000bf05270 */
[----:B------:R-:W-:Y:S05]  /*2990*/  BRA.U !UP0, `(.L_x_3222) ;  /* 0x0000000108187547 */ /* 0x000fea000b800000 */
[----:B------:R-:W-:-:S09]  /*29a0*/  UISETP.NE.AND UP0, UPT, UR4, 0x9, UPT ;  /* 0x000000090400788c */ /* 0x000fd2000bf05270 */
[----:B------:R-:W-:Y:S05]  /*29b0*/  BRA.U UP0, `(.L_x_3215) ;  /* 0x0000000900447547 */ /* 0x000fea000b800000 */
[----:B------:R-:W0:Y:S02]  /*29c0*/  LDG.E R22, desc[UR36][R22.64] ;  /* 0x0000002416167981 */ /* 0x000e24000c1e1900 */
[----:B0-23--:R-:W-:-:S06]  /*29d0*/  FMUL.FTZ R2, R22, 1 ;  /* 0x3f80000016027820 */ /* 0x00dfcc0000410000 */
[----:B------:R-:W4:Y:S02]  /*29e0*/  F2F.F64.F32 R2, R2 ;  /* 0x0000000200027310 */ /* 0x000f240000201800 */
[----:B----4-:R-:W-:Y:S05]  /*29f0*/  BRA `(.L_x_3216) ;  /* 0x0000000800c07947 */ /* 0x010fea0003800000 */
.L_x_3222:
[----:B------:R-:W4:Y:S02]  /*2a00*/  LDG.E.U16 R22, desc[UR36][R22.64] ;  /* 0x0000002416167981 */ /* 0x000f24000c1e1500 */
[----:B----4-:R-:W-:-:S05]  /*2a10*/  HADD2.F32 R0, -RZ, R22.H0_H0 ;  /* 0x20000016ff007230 */ /* 0x010fca0000004100 */
[----:B------:R-:W-:-:S04]  /*2a20*/  FMUL.FTZ R0, R0, 1 ;  /* 0x3f80000000007820 */ /* 0x000fc80000410000 */
[----:B0-23--:R4:W0:Y:S02]  /*2a30*/  F2F.F64.F32 R2, R0 ;  /* 0x0000000000027310 */ /* 0x00d8240000201800 */
[----:B0---4-:R-:W-:Y:S05]  /*2a40*/  BRA `(.L_x_3216) ;  /* 0x0000000800ac7947 */ /* 0x011fea0003800000 */
.L_x_3221:
[----:B0-23--:R3:W5:Y:S01]  /*2a50*/  LDG.E.64 R2, desc[UR36][R22.64] ;  /* 0x0000002416027981 */ /* 0x00d762000c1e1b00 */
[----:B------:R-:W-:Y:S05]  /*2a60*/  BRA `(.L_x_3216) ;  /* 0x0000000800a47947 */ /* 0x000fea0003800000 */
.L_x_3211:
        /* <DEDUP_REMOVED lines=8> */
[----:B------:R-:W4:Y:S01]  /*2af0*/  LDG.E.U8 R22, desc[UR36][R22.64] ;  /* 0x0000002416167981 */ /* 0x000f22000c1e1100 */
[----:B0-23--:R-:W-:Y:S01]  /*2b00*/  IMAD.MOV.U32 R2, RZ, RZ, RZ ;  /* 0x000000ffff027224 */ /* 0x00dfe200078e00ff */
[----:B----4-:R-:W-:-:S04]  /*2b10*/  ISETP.NE.AND P0, PT, R22, RZ, PT ;  /* 0x000000ff1600720c */ /* 0x010fc80003f05270 */
[----:B------:R-:W-:Y:S01]  /*2b20*/  FSEL R3, RZ, 1.875, !P0 ;  /* 0x3ff00000ff037808 */ /* 0x000fe20004000000 */
[----:B------:R-:W-:Y:S08]  /*2b30*/  BRA `(.L_x_3216) ;  /* 0x0000000800707947 */ /* 0x000ff00003800000 */
.L_x_3225:
[----:B0-23--:R2:W5:Y:S01]  /*2b40*/  LDG.E.64 R2, desc[UR36][R22.64] ;  /* 0x0000002416027981 */ /* 0x00d562000c1e1b00 */
[----:B------:R-:W-:Y:S05]  /*2b50*/  BRA `(.L_x_3216) ;  /* 0x0000000800687947 */ /* 0x000fea0003800000 */
.L_x_3224:
[----:B------:R-:W-:-:S09]  /*2b60*/  UISETP.NE.AND UP0, UPT, UR4, 0xf, UPT ;  /* 0x0000000f0400788c */ /* 0x000fd2000bf05270 */
[----:B------:R-:W-:Y:S05]  /*2b70*/  BRA.U !UP0, `(.L_x_3226) ;  /* 0x00000001089c7547 */ /* 0x000fea000b800000 */
[----:B------:R-:W-:-:S09]  /*2b80*/  UISETP.NE.AND UP0, UPT, UR4, 0x17, UPT ;  /* 0x000000170400788c */ /* 0x000fd2000bf05270 */
[----:B------:R-:W-:Y:S05]  /*2b90*/  BRA.U !UP0, `(.L_x_3227) ;  /* 0x00000001085c7547 */ /* 0x000fea000b800000 */
[----:B------:R-:W-:-:S09]  /*2ba0*/  UISETP.NE.AND UP0, UPT, UR4, 0x18, UPT ;  /* 0x000000180400788c */ /* 0x000fd2000bf05270 */
[----:B------:R-:W-:Y:S05]  /*2bb0*/  BRA.U UP0, `(.L_x_3215) ;  /* 0x0000000500c47547 */ /* 0x000fea000b800000 */
[----:B------:R-:W4:Y:S01]  /*2bc0*/  LDG.E.U8 R0, desc[UR36][R22.64] ;  /* 0x0000002416007981 */ /* 0x000f22000c1e1100 */
[----:B------:R-:W-:Y:S01]  /*2bd0*/  MOV R4, 0x1f ;  /* 0x0000001f00047802 */ /* 0x000fe20000000f00 */
[----:B----4-:R-:W-:-:S05]  /*2be0*/  IMAD.SHL.U32 R0, R0, 0x1000000, RZ ;  /* 0x0100000000007824 */ /* 0x010fca00078e00ff */
[C---:B0-23--:R-:W-:Y:S02]  /*2bf0*/  LOP3.LUT R2, R0.reuse, 0x7f000000, RZ, 0xc0, !PT ;  /* 0x7f00000000027812 */ /* 0x04dfe400078ec0ff */
        /* <DEDUP_REMOVED lines=14> */
[----:B------:R-:W-:-:S06]  /*2ce0*/  FMUL.FTZ R3, R3, 1 ;  /* 0x3f80000003037820 */ /* 0x000fcc0000410000 */
[----:B------:R-:W2:Y:S02]  /*2cf0*/  F2F.F64.F32 R2, R3 ;  /* 0x0000000300027310 */ /* 0x000ea40000201800 */
[----:B--2---:R-:W-:Y:S05]  /*2d00*/  BRA `(.L_x_3216) ;  /* 0x0000000400fc7947 */ /* 0x004fea0003800000 */
.L_x_3227:
[----:B--23--:R-:W0:Y:S02]  /*2d10*/  LDG.E.U8 R3, desc[UR36][R22.64] ;  /* 0x0000002416037981 */ /* 0x00ce24000c1e1100 */
[C---:B0-----:R-:W-:Y:S01]  /*2d20*/  SHF.L.U32 R2, R3.reuse, 0x19, RZ ;  /* 0x0000001903027819 */ /* 0x041fe200000006ff */
        /* <DEDUP_REMOVED lines=12> */
.L_x_3226:
[----:B------:R-:W4:Y:S02]  /*2df0*/  LDG.E.U16 R0, desc[UR36][R22.64] ;  /* 0x0000002416007981 */ /* 0x000f24000c1e1500 */
[----:B----4-:R-:W-:-:S04]  /*2e00*/  IMAD.U32 R0, R0, 0x10000, RZ ;  /* 0x0001000000007824 */ /* 0x010fc800078e00ff */
[----:B------:R-:W-:-:S04]  /*2e10*/  FMUL.FTZ R0, R0, 1 ;  /* 0x3f80000000007820 */ /* 0x000fc80000410000 */
[----:B0-23--:R2:W3:Y:S02]  /*2e20*/  F2F.F64.F32 R2, R0 ;  /* 0x0000000000027310 */ /* 0x00d4e40000201800 */
[----:B--23--:R-:W-:Y:S05]  /*2e30*/  BRA `(.L_x_3216) ;  /* 0x0000000400b07947 */ /* 0x00cfea0003800000 */
.L_x_3223:
        /* <DEDUP_REMOVED lines=8> */
[----:B0-23--:R-:W2:Y:S02]  /*2ec0*/  LDG.E.U16 R2, desc[UR36][R22.64] ;  /* 0x0000002416027981 */ /* 0x00dea4000c1e1500 */
[----:B--2---:R-:W2:Y:S02]  /*2ed0*/  I2F.F64.U16 R2, R2 ;  /* 0x0000000200027312 */ /* 0x004ea40000101800 */
[----:B--2---:R-:W-:Y:S05]  /*2ee0*/  BRA `(.L_x_3216) ;  /* 0x0000000400847947 */ /* 0x004fea0003800000 */
.L_x_3230:
[----:B------:R-:W4:Y:S01]  /*2ef0*/  LDG.E.U8 R22, desc[UR36][R22.64] ;  /* 0x0000002416167981 */ /* 0x000f22000c1e1100 */
[----:B0-23--:R-:W-:Y:S02]  /*2f00*/  CS2R R2, SRZ ;  /* 0x0000000000027805 */ /* 0x00dfe4000001ff00 */
[----:B----4-:R-:W-:-:S13]  /*2f10*/  ISETP.NE.AND P0, PT, R22, RZ, PT ;  /* 0x000000ff1600720c */ /* 0x010fda0003f05270 */
        /* <DEDUP_REMOVED lines=18> */
.L_x_3232:
[----:B------:R-:W-:Y:S05]  /*3040*/  BSYNC.RECONVERGENT B0 ;  /* 0x0000000000007941 */ /* 0x000fea0003800200 */
.L_x_3231:
[----:B------:R-:W-:Y:S01]  /*3050*/  IMAD.SHL.U32 R0, R0, 0x100000, RZ ;  /* 0x0010000000007824 */ /* 0x000fe200078e00ff */
[----:B------:R-:W-:-:S04]  /*3060*/  LEA R2, R2, 0x3b800000, 0x17 ;  /* 0x3b80000002027811 */ /* 0x000fc800078eb8ff */
[----:B------:R-:W-:-:S05]  /*3070*/  LOP3.LUT R0, R2, R0, R7, 0xfe, !PT ;  /* 0x0000000002007212 */ /* 0x000fca00078efe07 */
[----:B------:R-:W-:-:S04]  /*3080*/  FMUL.FTZ R0, R0, 1 ;  /* 0x3f80000000007820 */ /* 0x000fc80000410000 */
[----:B------:R2:W3:Y:S02]  /*3090*/  F2F.F64.F32 R2, R0 ;  /* 0x0000000000027310 */ /* 0x0004e40000201800 */
[----:B--23--:R-:W-:Y:S05]  /*30a0*/  BRA `(.L_x_3216) ;  /* 0x0000000400147947 */ /* 0x00cfea0003800000 */
.L_x_3229:
[----:B------:R-:W4:Y:S01]  /*30b0*/  LDG.E.U8 R22, desc[UR36][R22.64] ;  /* 0x0000002416167981 */ /* 0x000f22000c1e1100 */
[----:B0-23--:R-:W-:Y:S02]  /*30c0*/  CS2R R2, SRZ ;  /* 0x0000000000027805 */ /* 0x00dfe4000001ff00 */
[----:B----4-:R-:W-:-:S13]  /*30d0*/  ISETP.NE.AND P0, PT, R22, RZ, PT ;  /* 0x000000ff1600720c */ /* 0x010fda0003f05270 */
        /* <DEDUP_REMOVED lines=18> */
.L_x_3234:
[----:B------:R-:W-:Y:S05]  /*3200*/  BSYNC.RECONVERGENT B0 ;  /* 0x0000000000007941 */ /* 0x000fea0003800200 */
.L_x_3233:
[----:B------:R-:W-:Y:S02]  /*3210*/  SHF.L.U32 R0, R0, 0x15, RZ ;  /* 0x0000001500007819 */ /* 0x000fe400000006ff */
[----:B------:R-:W-:-:S04]  /*3220*/  LEA R2, R2, 0x37800000, 0x17 ;  /* 0x3780000002027811 */ /* 0x000fc800078eb8ff */
[----:B------:R-:W-:-:S05]  /*3230*/  LOP3.LUT R0, R2, R0, R7, 0xfe, !PT ;  /* 0x0000000002007212 */ /* 0x000fca00078efe07 */
[----:B------:R-:W-:-:S04]  /*3240*/  FMUL.FTZ R0, R0, 1 ;  /* 0x3f80000000007820 */ /* 0x000fc80000410000 */
[----:B------:R2:W3:Y:S02]  /*3250*/  F2F.F64.F32 R2, R0 ;  /* 0x0000000000027310 */ /* 0x0004e40000201800 */
[----:B--23--:R-:W-:Y:S05]  /*3260*/  BRA `(.L_x_3216) ;  /* 0x0000000000a47947 */ /* 0x00cfea0003800000 */
.L_x_3228:
[----:B------:R-:W-:-:S09]  /*3270*/  UISETP.NE.AND UP0, UPT, UR4, 0x1c, UPT ;  /* 0x0000001c0400788c */ /* 0x000fd2000bf05270 */
[----:B------:R-:W-:Y:S05]  /*3280*/  BRA.U !UP0, `(.L_x_3235) ;  /* 0x0000000108947547 */ /* 0x000fea000b800000 */
[----:B------:R-:W-:-:S09]  /*3290*/  UISETP.NE.AND UP0, UPT, UR4, 0x1d, UPT ;  /* 0x0000001d0400788c */ /* 0x000fd2000bf05270 */
[----:B------:R-:W-:Y:S05]  /*32a0*/  BRA.U !UP0, `(.L_x_3236) ;  /* 0x0000000108807547 */ /* 0x000fea000b800000 */
[----:B------:R-:W-:-:S09]  /*32b0*/  UISETP.NE.AND UP0, UPT, UR4, 0x2c, UPT ;  /* 0x0000002c0400788c */ /* 0x000fd2000bf05270 */
[----:B------:R-:W-:Y:S05]  /*32c0*/  BRA.U !UP0, `(.L_x_3237) ;  /* 0x0000000108487547 */ /* 0x000fea000b800000 */
.L_x_3215:
[----:B0-23--:R-:W-:Y:S01]  /*32d0*/  MOV R2, 0x0 ;  /* 0x0000000000027802 */ /* 0x00dfe20000000f00 */
[----:B------:R-:W0:Y:S01]  /*32e0*/  LDCU.64 UR4, c[0x4][0x128] ;  /* 0x01002500ff0477ac */ /* 0x000e220008000a00 */
[----:B------:R-:W-:Y:S02]  /*32f0*/  HFMA2 R13, -RZ, RZ, 0, 0 ;  /* 0x00000000ff0d7431 */ /* 0x000fe400000001ff */
[----:B------:R-:W-:Y:S01]  /*3300*/  IMAD.MOV.U32 R8, RZ, RZ, 0x4e ;  /* 0x0000004eff087424 */ /* 0x000fe200078e00ff */
[----:B------:R-:W2:Y:S01]  /*3310*/  LDCU.64 UR6, c[0x4][0x130] ;  /* 0x01002600ff0677ac */ /* 0x000ea20008000a00 */
[----:B------:R-:W3:Y:S01]  /*3320*/  LDC.64 R2, c[0x4][R2] ;  /* 0x0100000002027b82 */ /* 0x000ee20000000a00 */
[----:B------:R-:W-:Y:S01]  /*3330*/  IMAD.MOV.U32 R12, RZ, RZ, 0x1 ;  /* 0x00000001ff0c7424 */ /* 0x000fe200078e00ff */
[----:B------:R-:W4:Y:S01]  /*3340*/  LDCU.64 UR8, c[0x4][0x8] ;  /* 0x01000100ff0877ac */ /* 0x000f220008000a00 */
[----:B0-----:R-:W-:Y:S02]  /*3350*/  IMAD.U32 R4, RZ, RZ, UR4 ;  /* 0x00000004ff047e24 */ /* 0x001fe4000f8e00ff */
[----:B------:R-:W-:Y:S01]  /*3360*/  IMAD.U32 R5, RZ, RZ, UR5 ;  /* 0x00000005ff057e24 */ /* 0x000fe2000f8e00ff */
[----:B--2---:R-:W-:Y:S01]  /*3370*/  MOV R6, UR6 ;  /* 0x0000000600067c02 */ /* 0x004fe20008000f00 */
[----:B------:R-:W-:-:S02]  /*3380*/  IMAD.U32 R7, RZ, RZ, UR7 ;  /* 0x00000007ff077e24 */ /* 0x000fc4000f8e00ff */
[----:B----4-:R-:W-:Y:S01]  /*3390*/  IMAD.U32 R10, RZ, RZ, UR8 ;  /* 0x00000008ff0a7e24 */ /* 0x010fe2000f8e00ff */
[----:B------:R-:W-:-:S07]  /*33a0*/  MOV R11, UR9 ;  /* 0x00000009000b7c02 */ /* 0x000fce0008000f00 */
[----:B------:R-:W-:-:S07]  /*33b0*/  LEPC R20, `(.L_x_3238) ;  /* 0x000000001014794e */ /* 0x000fce0000000000 */
[----:B-1-3-5:R-:W-:Y:S05]  /*33c0*/  CALL.ABS.NOINC R2 ;  /* 0x0000000002007343 */ /* 0x02afea0003c00000 */
.L_x_3238:
[----:B------:R-:W-:Y:S01]  /*33d0*/  CS2R R2, SRZ ;  /* 0x0000000000027805 */ /* 0x000fe2000001ff00 */
[----:B------:R-:W-:Y:S06]  /*33e0*/  BRA `(.L_x_3216) ;  /* 0x0000000000447947 */ /* 0x000fec0003800000 */
.L_x_3237:
[----:B------:R-:W4:Y:S01]  /*33f0*/  LDG.E.U8 R0, desc[UR36][R22.64] ;  /* 0x0000002416007981 */ /* 0x000f22000c1e1100 */
[----:B0-23--:R-:W-:Y:S02]  /*3400*/  IMAD.MOV.U32 R2, RZ, RZ, 0x0 ;  /* 0x00000000ff027424 */ /* 0x00dfe400078e00ff */
[----:B------:R-:W-:Y:S01]  /*3410*/  IMAD.MOV.U32 R3, RZ, RZ, 0x38000000 ;  /* 0x38000000ff037424 */ /* 0x000fe200078e00ff */
[----:B----4-:R-:W-:-:S13]  /*3420*/  ISETP.NE.AND P0, PT, R0, RZ, PT ;  /* 0x000000ff0000720c */ /* 0x010fda0003f05270 */
[----:B------:R-:W-:Y:S05]  /*3430*/  @!P0 BRA `(.L_x_3216) ;  /* 0x0000000000308947 */ /* 0x000fea0003800000 */
[----:B------:R-:W-:-:S13]  /*3440*/  ISETP.NE.AND P0, PT, R0, 0xff, PT ;  /* 0x000000ff0000780c */ /* 0x000fda0003f05270 */
[----:B------:R-:W-:Y:S01]  /*3450*/  @P0 SHF.L.U32 R0, R0, 0x17, RZ ;  /* 0x0000001700000819 */ /* 0x000fe200000006ff */
[----:B------:R-:W-:Y:S02]  /*3460*/  @!P0 IMAD.MOV.U32 R2, RZ, RZ, 0x20000000 ;  /* 0x20000000ff028424 */ /* 0x000fe400078e00ff */
[----:B------:R-:W-:Y:S02]  /*3470*/  @!P0 IMAD.MOV.U32 R3, RZ, RZ, 0x7ff80000 ;  /* 0x7ff80000ff038424 */ /* 0x000fe400078e00ff */
[----:B------:R-:W-:-:S04]  /*3480*/  @P0 FMUL.FTZ R0, R0, 1 ;  /* 0x3f80000000000820 */ /* 0x000fc80000410000 */
[----:B------:R0:W2:Y:S02]  /*3490*/  @P0 F2F.F64.F32 R2, R0 ;  /* 0x0000000000020310 */ /* 0x0000a40000201800 */
[----:B0-2---:R-:W-:Y:S05]  /*34a0*/  BRA `(.L_x_3216) ;  /* 0x0000000000147947 */ /* 0x005fea0003800000 */
.L_x_3236:
[----:B0-23--:R-:W2:Y:S02]  /*34b0*/  LDG.E.64 R2, desc[UR36][R22.64] ;  /* 0x0000002416027981 */ /* 0x00dea4000c1e1b00 */
[----:B--2---:R-:W0:Y:S02]  /*34c0*/  I2F.F64.U64 R2, R2 ;  /* 0x0000000200027312 */ /* 0x004e240000301800 */
[----:B0-----:R-:W-:Y:S05]  /*34d0*/  BRA `(.L_x_3216) ;  /* 0x0000000000087947 */ /* 0x001fea0003800000 */
.L_x_3235:
[----:B0-23--:R-:W2:Y:S02]  /*34e0*/  LDG.E R2, desc[UR36][R22.64] ;  /* 0x0000002416027981 */ /* 0x00dea4000c1e1900 */
[----:B--2---:R-:W0:Y:S02]  /*34f0*/  I2F.F64.U32 R2, R2 ;  /* 0x0000000200027312 */ /* 0x004e240000201800 */
.L_x_3216:
[----:B------:R-:W-:Y:S05]  /*3500*/  BSYNC.RECONVERGENT B6 ;  /* 0x0000000000067941 */ /* 0x000fea0003800200 */
.L_x_3210:
[----:B------:R-:W-:Y:S01]  /*3510*/  UISETP.NE.AND UP0, UPT, UR40, URZ, UPT ;  /* 0x000000ff2800728c */ /* 0x000fe2000bf05270 */
[----:B------:R-:W-:Y:S08]  /*3520*/  BSSY.RECONVERGENT B0, `(.L_x_3239) ;  /* 0x00000ab000007945 */ /* 0x000ff00003800200 */
[----:B------:R-:W-:Y:S05]  /*3530*/  BRA.U !UP0, `(.L_x_3240) ;  /* 0x0000000108647547 */ /* 0x000fea000b800000 */
[----:B0----5:R-:W0:Y:S02]  /*3540*/  DSETP.GTU.AND P0, PT, R2, RZ, PT ;  /* 0x000000ff0200722a */ /* 0x021e240003f0c000 */
[----:B0-----:R-:W0:-:S15]  /*3550*/  @!P0 LDC.64 R4, c[0x0][0x600] ;  /* 0x00018000ff048b82 */ /* 0x001e1e0000000a00 */
[----:B------:R-:W-:-:S15]  /*3560*/  NOP ;  /* 0x0000000000007918 */ /* 0x000fde0000000000 */
[----:B------:R-:W-:-:S15]  /*3570*/  NOP ;  /* 0x0000000000007918 */ /* 0x000fde0000000000 */
[----:B------:R-:W-:-:S15]  /*3580*/  NOP ;  /* 0x0000000000007918 */ /* 0x000fde0000000000 */
[----:B------:R-:W-:-:S02]  /*3590*/  NOP ;  /* 0x0000000000007918 */ /* 0x000fc40000000000 */
[----:B0-----:R0:W-:Y:S02]  /*35a0*/  @!P0 DADD R2, R2, R4 ;  /* 0x0000000002028229 */ /* 0x0011e40000000004 */
[----:B0-----:R-:W1:-:S15]  /*35b0*/  @!P0 LDC.64 R4, c[0x0][0x610] ;  /* 0x00018400ff048b82 */ /* 0x001e5e0000000a00 */
[----:B------:R-:W-:-:S15]  /*35c0*/  NOP ;  /* 0x0000000000007918 */ /* 0x000fde0000000000 */
[----:B------:R-:W-:-:S15]  /*35d0*/  NOP ;  /* 0x0000000000007918 */ /* 0x000fde0000000000 */
[----:B------:R-:W-:-:S15]  /*35e0*/  NOP ;  /* 0x0000000000007918 */ /* 0x000fde0000000000 */
[----:B------:R-:W-:-:S02]  /*35f0*/  NOP ;  /* 0x0000000000007918 */ /* 0x000fc40000000000 */
[----:B-1----:R-:W0:-:S15]  /*3600*/  @!P0 DMUL R4, R16, R4 ;  /* 0x0000000410048228 */ /* 0x002e1e0000000000 */
[----:B------:R-:W-:-:S15]  /*3610*/  NOP ;  /* 0x0000000000007918 */ /* 0x000fde0000000000 */
[----:B------:R-:W-:-:S15]  /*3620*/  NOP ;  /* 0x0000000000007918 */ /* 0x000fde0000000000 */
[----:B------:R-:W-:-:S15]  /*3630*/  NOP ;  /* 0x0000000000007918 */ /* 0x000fde0000000000 */
[----:B------:R-:W-:-:S04]  /*3640*/  NOP ;  /* 0x0000000000007918 */ /* 0x000fc80000000000 */
[----:B0-----:R0:W1:Y:S01]  /*3650*/  @!P0 DMUL R4, R4, R2 ;  /* 0x0000000204048228 */ /* 0x0010620000000000 */
[----:B------:R-:W4:-:S15]  /*3660*/  @P0 LDC.64 R2, c[0x0][0x608] ;  /* 0x00018200ff020b82 */ /* 0x000f1e0000000a00 */
[----:B------:R-:W-:-:S15]  /*3670*/  NOP ;  /* 0x0000000000007918 */ /* 0x000fde0000000000 */
[----:B------:R-:W-:-:S15]  /*3680*/  NOP ;  /* 0x0000000000007918 */ /* 0x000fde0000000000 */
[----:B------:R-:W-:-:S15]  /*3690*/  NOP ;  /* 0x0000000000007918 */ /* 0x000fde0000000000 */
[----:B------:R-:W-:-:S03]  /*36a0*/  NOP ;  /* 0x0000000000007918 */ /* 0x000fc60000000000 */
[----:B----4-:R0:W4:Y:S02]  /*36b0*/  @P0 DMUL R4, R16, R2 ;  /* 0x0000000210040228 */ /* 0x0101240000000000 */
[----:B01--4-:R-:W-:Y:S05]  /*36c0*/  BRA `(.L_x_3241) ;  /* 0x0000000800407947 */ /* 0x013fea0003800000 */
.L_x_3240:
[----:B0----5:R-:W0:Y:S02]  /*36d0*/  DSETP.GTU.AND P0, PT, R2, RZ, PT ;  /* 0x000000ff0200722a */ /* 0x021e240003f0c000 */
[----:B0-----:R-:W-:Y:S05]  /*36e0*/  @P0 BRA `(.L_x_3242) ;  /* 0x0000000800300947 */ /* 0x001fea0003800000 */
[----:B------:R-:W1:Y:S01]  /*36f0*/  LDCU.64 UR4, c[0x0][0x610] ;  /* 0x0000c200ff0477ac */ /* 0x000e620008000a00 */
[----:B------:R-:W-:Y:S01]  /*3700*/  MOV R4, 0x652b82fe ;  /* 0x652b82fe00047802 */ /* 0x000fe20000000f00 */
[----:B------:R-:W-:Y:S01]  /*3710*/  IMAD.MOV.U32 R5, RZ, RZ, 0x3ff71547 ;  /* 0x3ff71547ff057424 */ /* 0x000fe200078e00ff */
[----:B------:R-:W-:Y:S01]  /*3720*/  BSSY.RECONVERGENT B1, `(.L_x_3243) ;  /* 0x0000080000017945 */ /* 0x000fe20003800200 */
[----:B-1----:R-:W-:-:S15]  /*3730*/  DMUL R16, R16, UR4 ;  /* 0x0000000410107c28 */ /* 0x002fde0008000000 */
[----:B------:R-:W-:-:S15]  /*3740*/  NOP ;  /* 0x0000000000007918 */ /* 0x000fde0000000000 */
[----:B------:R-:W-:-:S15]  /*3750*/  NOP ;  /* 0x0000000000007918 */ /* 0x000fde0000000000 */
[----:B------:R-:W-:-:S15]  /*3760*/  NOP ;  /* 0x0000000000007918 */ /* 0x000fde0000000000 */
[----:B------:R-:W-:-:S04]  /*3770*/  NOP ;  /* 0x0000000000007918 */ /* 0x000fc80000000000 */
[----:B------:R-:W0:Y:S01]  /*3780*/  DMUL R2, R2, UR4 ;  /* 0x0000000402027c28 */ /* 0x000e220008000000 */
[----:B------:R-:W-:Y:S01]  /*3790*/  UMOV UR4, 0xfefa39ef ;  /* 0xfefa39ef00047882 */ /* 0x000fe20000000000 */
[----:B------:R-:W-:Y:S01]  /*37a0*/  UMOV UR5, 0x3fe62e42 ;  /* 0x3fe62e4200057882 */ /* 0x000fe20000000000 */
[----:B0-----:R-:W-:-:S15]  /*37b0*/  FSETP.GEU.FTZ.AND P0, PT, |R3|, 4.1917929649353027344, PT ;  /* 0x4086232b0300780b */ /* 0x001fde0003f1e200 */
[----:B------:R-:W-:-:S15]  /*37c0*/  NOP ;  /* 0x0000000000007918 */ /* 0x000fde0000000000 */
[----:B------:R-:W-:-:S15]  /*37d0*/  NOP ;  /* 0x0000000000007918 */ /* 0x000fde0000000000 */
[----:B------:R-:W-:-:S15]  /*37e0*/  NOP ;  /* 0x0000000000007918 */ /* 0x000fde0000000000 */
[----:B------:R-:W-:-:S01]  /*37f0*/  NOP ;  /* 0x0000000000007918 */ /* 0x000fc20000000000 */
[----:B------:R-:W0:-:S15]  /*3800*/  DFMA R4, R2, R4, 6.75539944105574400000e+15 ;  /* 0x433800000204742b */ /* 0x000e1e0000000004 */
[----:B------:R-:W-:-:S15]  /*3810*/  NOP ;  /* 0x0000000000007918 */ /* 0x000fde0000000000 */
[----:B------:R-:W-:-:S15]  /*3820*/  NOP ;  /* 0x0000000000007918 */ /* 0x000fde0000000000 */
[----:B------:R-:W-:-:S15]  /*3830*/  NOP ;  /* 0x0000000000007918 */ /* 0x000fde0000000000 */
[----:B------:R-:W-:-:S04]  /*3840*/  NOP ;  /* 0x0000000000007918 */ /* 0x000fc80000000000 */
[----:B0-----:R-:W0:-:S15]  /*3850*/  DADD R6, R4, -6.75539944105574400000e+15 ;  /* 0xc338000004067429 */ /* 0x001e1e0000000000 */
[----:B------:R-:W-:-:S15]  /*3860*/  NOP ;  /* 0x0000000000007918 */ /* 0x000fde0000000000 */
[----:B------:R-:W-:-:S15]  /*3870*/  NOP ;  /* 0x0000000000007918 */ /* 0x000fde0000000000 */
[----:B------:R-:W-:-:S15]  /*3880*/  NOP ;  /* 0x0000000000007918 */ /* 0x000fde0000000000 */
[----:B------:R-:W-:-:S04]  /*3890*/  NOP ;  /* 0x0000000000007918 */ /* 0x000fc80000000000 */
[----:B0-----:R-:W0:Y:S01]  /*38a0*/  DFMA R8, R6, -UR4, R2 ;  /* 0x8000000406087c2b */ /* 0x001e220008000002 */
[----:B------:R-:W-:Y:S01]  /*38b0*/  UMOV UR4, 0x3b39803f ;  /* 0x3b39803f00047882 */ /* 0x000fe20000000000 */
[----:B------:R-:W-:-:S15]  /*38c0*/  UMOV UR5, 0x3c7abc9e ;  /* 0x3c7abc9e00057882 */ /* 0x000fde0000000000 */
[----:B------:R-:W-:-:S15]  /*38d0*/  NOP ;  /* 0x0000000000007918 */ /* 0x000fde0000000000 */
[----:B------:R-:W-:-:S15]  /*38e0*/  NOP ;  /* 0x0000000000007918 */ /* 0x000fde0000000000 */
[----:B------:R-:W-:-:S15]  /*38f0*/  NOP ;  /* 0x0000000000007918 */ /* 0x000fde0000000000 */
[----:B------:R-:W-:-:S02]  /*3900*/  NOP ;  /* 0x0000000000007918 */ /* 0x000fc40000000000 */
[----:B0-----:R0:W1:Y:S01]  /*3910*/  DFMA R6, R6, -UR4, R8 ;  /* 0x8000000406067c2b */ /* 0x0010620008000008 */
[----:B------:R-:W-:Y:S01]  /*3920*/  UMOV UR4, 0x69ce2bdf ;  /* 0x69ce2bdf00047882 */ /* 0x000fe20000000000 */
[----:B0-----:R-:W-:Y:S01]  /*3930*/  IMAD.MOV.U32 R8, RZ, RZ, -0x35dec16 ;  /* 0xfca213eaff087424 */ /* 0x001fe200078e00ff */
[----:B------:R-:W-:Y:S01]  /*3940*/  MOV R9, 0x3e928af3 ;  /* 0x3e928af300097802 */ /* 0x000fe20000000f00 */
[----:B------:R-:W-:-:S15]  /*3950*/  UMOV UR5, 0x3e5ade15 ;  /* 0x3e5ade1500057882 */ /* 0x000fde0000000000 */
[----:B------:R-:W-:-:S15]  /*3960*/  NOP ;  /* 0x0000000000007918 */ /* 0x000fde0000000000 */
[----:B------:R-:W-:-:S15]  /*3970*/  NOP ;  /* 0x0000000000007918 */ /* 0x000fde0000000000 */
[----:B------:R-:W-:-:S15]  /*3980*/  NOP ;  /* 0x0000000000007918 */ /* 0x000fde0000000000 */
[----:B-1----:R-:W0:Y:S01]  /*3990*/  DFMA R8, R6, UR4, R8 ;  /* 0x0000000406087c2b */ /* 0x002e220008000008 */
[----:B------:R-:W-:Y:S01]  /*39a0*/  UMOV UR4, 0x62401315 ;  /* 0x6240131500047882 */ /* 0x000fe20000000000 */
[----:B------:R-:W-:-:S15]  /*39b0*/  UMOV UR5, 0x3ec71dee ;  /* 0x3ec71dee00057882 */ /* 0x000fde0000000000 */
[----:B------:R-:W-:-:S15]  /*39c0*/  NOP ;  /* 0x0000000000007918 */ /* 0x000fde0000000000 */
[----:B------:R-:W-:-:S15]  /*39d0*/  NOP ;  /* 0x0000000000007918 */ /* 0x000fde0000000000 */
[----:B------:R-:W-:-:S15]  /*39e0*/  NOP ;  /* 0x0000000000007918 */ /* 0x000fde0000000000 */
[----:B------:R-:W-:-:S02]  /*39f0*/  NOP ;  /* 0x0000000000007918 */ /* 0x000fc40000000000 */
[----:B0-----:R-:W0:Y:S01]  /*3a00*/  DFMA R8, R6, R8, UR4 ;  /* 0x0000000406087e2b */ /* 0x001e220008000008 */
        /* <DEDUP_REMOVED lines=48> */
[----:B0-----:R-:W0:-:S15]  /*3d10*/  DFMA R8, R6, R8, UR4 ;  /* 0x0000000406087e2b */ /* 0x001e1e0008000008 */
[----:B------:R-:W-:-:S15]  /*3d20*/  NOP ;  /* 0x0000000000007918 */ /* 0x000fde0000000000 */
[----:B------:R-:W-:-:S15]  /*3d30*/  NOP ;  /* 0x0000000000007918 */ /* 0x000fde0000000000 */
[----:B------:R-:W-:-:S15]  /*3d40*/  NOP ;  /* 0x0000000000007918 */ /* 0x000fde0000000000 */
[----:B------:R-:W-:-:S04]  /*3d50*/  NOP ;  /* 0x0000000000007918 */ /* 0x000fc80000000000 */
[----:B0-----:R-:W0:-:S15]  /*3d60*/  DFMA R8, R6, R8, 1 ;  /* 0x3ff000000608742b */ /* 0x001e1e0000000008 */
[----:B------:R-:W-:-:S15]  /*3d70*/  NOP ;  /* 0x0000000000007918 */ /* 0x000fde0000000000 */
[----:B------:R-:W-:-:S15]  /*3d80*/  NOP ;  /* 0x0000000000007918 */ /* 0x000fde0000000000 */
[----:B------:R-:W-:-:S15]  /*3d90*/  NOP ;  /* 0x0000000000007918 */ /* 0x000fde0000000000 */
[----:B------:R-:W-:-:S04]  /*3da0*/  NOP ;  /* 0x0000000000007918 */ /* 0x000fc80000000000 */
[----:B0-----:R-:W0:Y:S02]  /*3db0*/  DFMA R8, R6, R8, 1 ;  /* 0x3ff000000608742b */ /* 0x001e240000000008 */
[----:B0-----:R-:W-:Y:S02]  /*3dc0*/  IMAD R7, R4, 0x100000, R9 ;  /* 0x0010000004077824 */ /* 0x001fe400078e0209 */
[----:B------:R-:W-:Y:S01]  /*3dd0*/  IMAD.MOV.U32 R6, RZ, RZ, R8 ;  /* 0x000000ffff067224 */ /* 0x000fe200078e0008 */
[----:B------:R-:W-:Y:S06]  /*3de0*/  @!P0 BRA `(.L_x_3244) ;  /* 0x00000000004c8947 */ /* 0x000fec0003800000 */
[----:B------:R-:W-:Y:S01]  /*3df0*/  FSETP.GEU.FTZ.AND P0, PT, |R3|, 4.2275390625, PT ;  /* 0x408748000300780b */ /* 0x000fe20003f1e200 */
[----:B------:R-:W-:-:S12]  /*3e00*/  DSETP.GEU.AND P1, PT, R2, RZ, PT ;  /* 0x000000ff0200722a */ /* 0x000fd80003f2e000 */
[----:B------:R-:W-:-:S15]  /*3e10*/  @!P0 LEA.HI R0, R4, R4, RZ, 0x1 ;  /* 0x0000000404008211 */ /* 0x000fde00078f08ff */
[----:B------:R-:W-:-:S15]  /*3e20*/  NOP ;  /* 0x0000000000007918 */ /* 0x000fde0000000000 */
[----:B------:R-:W-:-:S15]  /*3e30*/  NOP ;  /* 0x0000000000007918 */ /* 0x000fde0000000000 */
[----:B------:R-:W-:-:S07]  /*3e40*/  NOP ;  /* 0x0000000000007918 */ /* 0x000fce0000000000 */
[----:B------:R0:W1:Y:S02]  /*3e50*/  DADD R6, R2, +INF ;  /* 0x7ff0000002067429 */ /* 0x0000640000000000 */
[----:B0-----:R-:W-:Y:S01]  /*3e60*/  @!P0 SHF.R.S32.HI R3, RZ, 0x1, R0 ;  /* 0x00000001ff038819 */ /* 0x001fe20000011400 */
[----:B------:R-:W-:Y:S01]  /*3e70*/  @!P0 IMAD.MOV.U32 R2, RZ, RZ, R8 ;  /* 0x000000ffff028224 */ /* 0x000fe200078e0008 */
[----:B-1----:R-:W-:Y:S02]  /*3e80*/  FSEL R6, R6, RZ, P1 ;  /* 0x000000ff06067208 */ /* 0x002fe40000800000 */
[----:B------:R-:W-:Y:S01]  /*3e90*/  @!P0 IADD3 R4, PT, PT, R4, -R3, RZ ;  /* 0x8000000304048210 */ /* 0x000fe20007ffe0ff */
[----:B------:R-:W-:Y:S01]  /*3ea0*/  @!P0 IMAD R3, R3, 0x100000, R9 ;  /* 0x0010000003038824 */ /* 0x000fe200078e0209 */
[----:B------:R-:W-:Y:S02]  /*3eb0*/  FSEL R7, R7, RZ, P1 ;  /* 0x000000ff07077208 */ /* 0x000fe40000800000 */
[----:B------:R-:W-:-:S02]  /*3ec0*/  @!P0 LEA R5, R4, 0x3ff00000, 0x14 ;  /* 0x3ff0000004058811 */ /* 0x000fc400078ea0ff */
[----:B------:R-:W-:-:S15]  /*3ed0*/  @!P0 MOV R4, RZ ;  /* 0x000000ff00048202 */ /* 0x000fde0000000f00 */
[----:B------:R-:W-:-:S15]  /*3ee0*/  NOP ;  /* 0x0000000000007918 */ /* 0x000fde0000000000 */
[----:B------:R-:W-:-:S15]  /*3ef0*/  NOP ;  /* 0x0000000000007918 */ /* 0x000fde0000000000 */
[----:B------:R-:W-:-:S07]  /*3f00*/  NOP ;  /* 0x0000000000007918 */ /* 0x000fce0000000000 */
[----:B------:R0:W1:Y:S02]  /*3f10*/  @!P0 DMUL R6, R2, R4 ;  /* 0x0000000402068228 */ /* 0x0000640000000000 */
.L_x_3244:
[----:B------:R-:W-:Y:S05]  /*3f20*/  BSYNC.RECONVERGENT B1 ;  /* 0x0000000000017941 */ /* 0x000fea0003800200 */
.L_x_3243:
[----:B------:R-:W4:Y:S02]  /*3f30*/  LDCU.64 UR4, c[0x0][0x600] ;  /* 0x0000c000ff0477ac */ /* 0x000f240008000a00 */
[----:B----4-:R-:W0:-:S15]  /*3f40*/  DMUL R16, R16, UR4 ;  /* 0x0000000410107c28 */ /* 0x010e1e0008000000 */
[----:B------:R-:W-:-:S15]  /*3f50*/  NOP ;  /* 0x0000000000007918 */ /* 0x000fde0000000000 */
[----:B------:R-:W-:-:S15]  /*3f60*/  NOP ;  /* 0x0000000000007918 */ /* 0x000fde0000000000 */
[----:B------:R-:W-:-:S15]  /*3f70*/  NOP ;  /* 0x0000000000007918 */ /* 0x000fde0000000000 */
[----:B------:R-:W-:-:S04]  /*3f80*/  NOP ;  /* 0x0000000000007918 */ /* 0x000fc80000000000 */
[----:B01----:R0:W1:Y:S02]  /*3f90*/  DMUL R4, R16, R6 ;  /* 0x0000000610047228 */ /* 0x0030640000000000 */
[----:B01----:R-:W-:Y:S05]  /*3fa0*/  BRA `(.L_x_3241) ;  /* 0x0000000000087947 */ /* 0x003fea0003800000 */
.L_x_3242:
[----:B------:R-:W1:Y:S02]  /*3fb0*/  LDCU.64 UR4, c[0x0][0x608] ;  /* 0x0000c100ff0477ac */ /* 0x000e640008000a00 */
[----:B-1----:R0:W1:Y:S02]  /*3fc0*/  DMUL R4, R16, UR4 ;  /* 0x0000000410047c28 */ /* 0x0020640008000000 */
.L_x_3241:
[----:B------:R-:W-:Y:S05]  /*3fd0*/  BSYNC.RECONVERGENT B0 ;  /* 0x0000000000007941 */ /* 0x000fea0003800200 */
.L_x_3239:
[----:B------:R-:W4:Y:S01]  /*3fe0*/  LDCU.64 UR6, c[0x0][0x5e8] ;  /* 0x0000bd00ff0677ac */ /* 0x000f220008000a00 */
[----:B------:R-:W-:-:S04]  /*3ff0*/  ULOP3.LUT UR4, UR41, 0xff, URZ, 0xc0, !UPT ;  /* 0x000000ff29047892 */ /* 0x000fc8000f8ec0ff */
[----:B------:R-:W-:Y:S01]  /*4000*/  UISETP.GT.AND UP0, UPT, UR4, 0x9, UPT ;  /* 0x000000090400788c */ /* 0x000fe2000bf04270 */
[----:B----4-:R-:W-:-:S05]  /*4010*/  IADD3 R2, P0, PT, R18, UR6, RZ ;  /* 0x0000000612027c10 */ /* 0x010fca000ff1e0ff */
        /* <DEDUP_REMOVED lines=10> */
[----:B-1----:R-:W1:Y:S02]  /*40c0*/  F2I.F64.TRUNC R5, R4 ;  /* 0x0000000400057311 */ /* 0x002e64000030d100 */
[----:B-1----:R1:W-:Y:S01]  /*40d0*/  STG.E.U8 desc[UR36][R2.64], R5 ;  /* 0x0000000502007986 */ /* 0x0023e2000c101124 */
[----:B------:R-:W-:Y:S05]  /*40e0*/  BRA `(.L_x_3250) ;  /* 0x0000001000947947 */ /* 0x000fea0003800000 */
.L_x_3248:
[----:B-1----:R-:W1:Y:S02]  /*40f0*/  F2I.S64.F64.TRUNC R4, R4 ;  /* 0x0000000400047311 */ /* 0x002e64000030d900 */
[----:B-1----:R-:W-:-:S05]  /*4100*/  IMAD.MOV.U32 R7, RZ, RZ, R4 ;  /* 0x000000ffff077224 */ /* 0x002fca00078e0004 */
[----:B------:R1:W-:Y:S01]  /*4110*/  STG.E.U8 desc[UR36][R2.64], R7 ;  /* 0x0000000702007986 */ /* 0x0003e2000c101124 */
[----:B------:R-:W-:Y:S05]  /*4120*/  BRA `(.L_x_3250) ;  /* 0x0000001000847947 */ /* 0x000fea0003800000 */
.L_x_3247:
[----:B------:R-:W-:-:S09]  /*4130*/  UISETP.NE.AND UP0, UPT, UR4, 0x2, UPT ;  /* 0x000000020400788c */ /* 0x000fd2000bf05270 */
[----:B------:R-:W-:Y:S05]  /*4140*/  BRA.U !UP0, `(.L_x_3251) ;  /* 0x0000000108287547 */ /* 0x000fea000b800000 */
[----:B------:R-:W-:-:S09]  /*4150*/  UISETP.NE.AND UP0, UPT, UR4, 0x3, UPT ;  /* 0x000000030400788c */ /* 0x000fd2000bf05270 */
[----:B------:R-:W-:Y:S05]  /*4160*/  BRA.U !UP0, `(.L_x_3252) ;  /* 0x0000000108147547 */ /* 0x000fea000b800000 */
[----:B------:R-:W-:-:S09]  /*4170*/  UISETP.NE.AND UP0, UPT, UR4, 0x4, UPT ;  /* 0x000000040400788c */ /* 0x000fd2000bf05270 */
[----:B------:R-:W-:Y:S05]  /*4180*/  BRA.U UP0, `(.L_x_3249) ;  /* 0x0000000d00b47547 */ /* 0x000fea000b800000 */
[----:B-1----:R-:W1:Y:S02]  /*4190*/  F2I.S64.F64.TRUNC R4, R4 ;  /* 0x0000000400047311 */ /* 0x002e64000030d900 */
[----:B-1----:R1:W-:Y:S01]  /*41a0*/  STG.E.64 desc[UR36][R2.64], R4 ;  /* 0x0000000402007986 */ /* 0x0023e2000c101b24 */
[----:B------:R-:W-:Y:S05]  /*41b0*/  BRA `(.L_x_3250) ;  /* 0x0000001000607947 */ /* 0x000fea0003800000 */
.L_x_3252:
[----:B-1----:R-:W1:Y:S02]  /*41c0*/  F2I.F64.TRUNC R5, R4 ;  /* 0x0000000400057311 */ /* 0x002e64000030d100 */
[----:B-1----:R1:W-:Y:S01]  /*41d0*/  STG.E desc[UR36][R2.64], R5 ;  /* 0x0000000502007986 */ /* 0x0023e2000c101924 */
[----:B------:R-:W-:Y:S05]  /*41e0*/  BRA `(.L_x_3250) ;  /* 0x0000001000547947 */ /* 0x000fea0003800000 */
.L_x_3251:
[----:B-1----:R-:W1:Y:S02]  /*41f0*/  F2I.F64.TRUNC R5, R4 ;  /* 0x0000000400057311 */ /* 0x002e64000030d100 */
[----:B-1----:R1:W-:Y:S01]  /*4200*/  STG.E.U16 desc[UR36][R2.64], R5 ;  /* 0x0000000502007986 */ /* 0x0023e2000c101524 */
[----:B------:R-:W-:Y:S05]  /*4210*/  BRA `(.L_x_3250) ;  /* 0x0000001000487947 */ /* 0x000fea0003800000 */
.L_x_3246:
[----:B------:R-:W-:-:S09]  /*4220*/  UISETP.GT.AND UP0, UPT, UR4, 0x6, UPT ;  /* 0x000000060400788c */ /* 0x000fd2000bf04270 */
[----:B------:R-:W-:Y:S05]  /*4230*/  BRA.U UP0, `(.L_x_3253) ;  /* 0x00000001006c7547 */ /* 0x000fea000b800000 */
[----:B------:R-:W-:-:S09]  /*4240*/  UISETP.NE.AND UP0, UPT, UR4, 0x5, UPT ;  /* 0x000000050400788c */ /* 0x000fd2000bf05270 */
[----:B------:R-:W-:Y:S05]  /*4250*/  BRA.U !UP0, `(.L_x_3254) ;  /* 0x0000000108347547 */ /* 0x000fea000b800000 */
[----:B------:R-:W-:-:S09]  /*4260*/  UISETP.NE.AND UP0, UPT, UR4, 0x6, UPT ;  /* 0x000000060400788c */ /* 0x000fd2000bf05270 */
[----:B------:R-:W-:Y:S05]  /*4270*/  BRA.U UP0, `(.L_x_3249) ;  /* 0x0000000d00787547 */ /* 0x000fea000b800000 */
[----:B------:R-:W-:Y:S01]  /*4280*/  UMOV UR4, 0xf0000000 ;  /* 0xf000000000047882 */ /* 0x000fe20000000000 */
[----:B------:R-:W-:Y:S01]  /*4290*/  UMOV UR5, 0x380fffff ;  /* 0x380fffff00057882 */ /* 0x000fe20000000000 */
[----:B-1----:R-:W1:-:S15]  /*42a0*/  F2F.F32.F64 R7, R4 ;  /* 0x0000000400077310 */ /* 0x002e5e0000301000 */
[----:B------:R-:W-:-:S15]  /*42b0*/  NOP ;  /* 0x0000000000007918 */ /* 0x000fde0000000000 */
[----:B------:R-:W-:-:S15]  /*42c0*/  NOP ;  /* 0x0000000000007918 */ /* 0x000fde0000000000 */
[----:B------:R-:W-:-:S15]  /*42d0*/  NOP ;  /* 0x0000000000007918 */ /* 0x000fde0000000000 */
[----:B------:R-:W-:-:S04]  /*42e0*/  NOP ;  /* 0x0000000000007918 */ /* 0x000fc80000000000 */
[----:B------:R-:W1:Y:S02]  /*42f0*/  DSETP.GEU.AND P0, PT, |R4|, UR4, PT ;  /* 0x0000000404007e2a */ /* 0x000e64000bf0e200 */
[----:B-1----:R-:W-:-:S05]  /*4300*/  @!P0 FMUL R7, R7, 1.175494350822287508e-38 ;  /* 0x0080000007078820 */ /* 0x002fca0000400000 */
[----:B------:R1:W-:Y:S01]  /*4310*/  STG.E desc[UR36][R2.64], R7 ;  /* 0x0000000702007986 */ /* 0x0003e2000c101924 */
[----:B------:R-:W-:Y:S05]  /*4320*/  BRA `(.L_x_3250) ;  /* 0x0000001000047947 */ /* 0x000fea0003800000 */
.L_x_3254:
        /* <DEDUP_REMOVED lines=9> */
[----:B------:R-:W-:-:S05]  /*43c0*/  F2FP.F16.F32.PACK_AB R0, RZ, R0 ;  /* 0x00000000ff00723e */ /* 0x000fca00000000ff */
[----:B------:R1:W-:Y:S01]  /*43d0*/  STG.E.U16 desc[UR36][R2.64], R0 ;  /* 0x0000000002007986 */ /* 0x0003e2000c101524 */
[----:B------:R-:W-:Y:S05]  /*43e0*/  BRA `(.L_x_3250) ;  /* 0x0000000c00d47947 */ /* 0x000fea0003800000 */
.L_x_3253:
[----:B------:R-:W-:-:S09]  /*43f0*/  UISETP.NE.AND UP0, UPT, UR4, 0x7, UPT ;  /* 0x000000070400788c */ /* 0x000fd2000bf05270 */
[----:B------:R-:W-:Y:S05]  /*4400*/  BRA.U !UP0, `(.L_x_3255) ;  /* 0x0000000108747547 */ /* 0x000fea000b800000 */
        /* <DEDUP_REMOVED lines=11> */
[----:B------:R-:W1:Y:S01]  /*44c0*/  DSETP.GEU.AND P0, PT, |R4|, UR4, PT ;  /* 0x0000000404007e2a */ /* 0x000e62000bf0e200 */
[----:B------:R-:W-:Y:S01]  /*44d0*/  MOV R7, RZ ;  /* 0x000000ff00077202 */ /* 0x000fe20000000f00 */
[----:B-1----:R-:W-:-:S05]  /*44e0*/  @!P0 FMUL R6, R6, 1.175494350822287508e-38 ;  /* 0x0080000006068820 */ /* 0x002fca0000400000 */
[----:B------:R1:W-:Y:S01]  /*44f0*/  STG.E.64 desc[UR36][R2.64], R6 ;  /* 0x0000000602007986 */ /* 0x0003e2000c101b24 */
[----:B------:R-:W-:Y:S05]  /*4500*/  BRA `(.L_x_3250) ;  /* 0x0000000c008c7947 */ /* 0x000fea0003800000 */
.L_x_3256:
        /* <DEDUP_REMOVED lines=9> */
[----:B------:R-:W-:-:S04]  /*45a0*/  F2FP.F16.F32.PACK_AB R5, RZ, R0 ;  /* 0x00000000ff05723e */ /* 0x000fc800000000ff */
[----:B------:R-:W-:-:S05]  /*45b0*/  PRMT R5, R5, 0x5410, RZ ;  /* 0x0000541005057816 */ /* 0x000fca00000000ff */
[----:B------:R1:W-:Y:S01]  /*45c0*/  STG.E desc[UR36][R2.64], R5 ;  /* 0x0000000502007986 */ /* 0x0003e2000c101924 */
[----:B------:R-:W-:Y:S05]  /*45d0*/  BRA `(.L_x_3250) ;  /* 0x0000000c00587947 */ /* 0x000fea0003800000 */
.L_x_3255:
[----:B-1----:R1:W-:Y:S01]  /*45e0*/  STG.E.64 desc[UR36][R2.64], R4 ;  /* 0x0000000402007986 */ /* 0x0023e2000c101b24 */
[----:B------:R-:W-:Y:S05]  /*45f0*/  BRA `(.L_x_3250) ;  /* 0x0000000c00507947 */ /* 0x000fea0003800000 */
.L_x_3245:
        /* <DEDUP_REMOVED lines=8> */
[----:B-1----:R-:W1:Y:S02]  /*4680*/  DSETP.NEU.AND P0, PT, R4, RZ, PT ;  /* 0x000000ff0400722a */ /* 0x002e640003f0d000 */
[----:B-1----:R-:W-:-:S05]  /*4690*/  SEL R5, RZ, 0x1, !P0 ;  /* 0x00000001ff057807 */ /* 0x002fca0004000000 */
[----:B------:R1:W-:Y:S01]  /*46a0*/  STG.E.U8 desc[UR36][R2.64], R5 ;  /* 0x0000000502007986 */ /* 0x0003e2000c101124 */
[----:B------:R-:W-:Y:S05]  /*46b0*/  BRA `(.L_x_3250) ;  /* 0x0000000c00207947 */ /* 0x000fea0003800000 */
.L_x_3259:
[----:B------:R-:W-:-:S05]  /*46c0*/  CS2R R6, SRZ ;  /* 0x0000000000067805 */ /* 0x000fca000001ff00 */
[----:B-1----:R1:W-:Y:S01]  /*46d0*/  STG.E.128 desc[UR36][R2.64], R4 ;  /* 0x0000000402007986 */ /* 0x0023e2000c101d24 */
[----:B------:R-:W-:Y:S05]  /*46e0*/  BRA `(.L_x_3250) ;  /* 0x0000000c00147947 */ /* 0x000fea0003800000 */
.L_x_3258:
        /* <DEDUP_REMOVED lines=14> */
[----:B------:R-:W-:Y:S01]  /*47d0*/  BSSY.RECONVERGENT B0, `(.L_x_3262) ;  /* 0x000000d000007945 */ /* 0x000fe20003800200 */
[----:B-1----:R-:W-:Y:S01]  /*47e0*/  @!P0 FMUL R9, R9, 1.175494350822287508e-38 ;  /* 0x0080000009098820 */ /* 0x002fe20000400000 */
[----:B------:R-:W-:-:S04]  /*47f0*/  IMAD.MOV.U32 R0, RZ, RZ, 0x7f ;  /* 0x0000007fff007424 */ /* 0x000fc800078e00ff */
        /* <DEDUP_REMOVED lines=10> */
.L_x_3263:
[----:B------:R-:W-:Y:S05]  /*48a0*/  BSYNC.RECONVERGENT B0 ;  /* 0x0000000000007941 */ /* 0x000fea0003800200 */
.L_x_3262:
[----:B------:R-:W-:-:S05]  /*48b0*/  LOP3.LUT R7, R0, 0x80, R7, 0xf8, !PT ;  /* 0x0000008000077812 */ /* 0x000fca00078ef807 */
[----:B------:R1:W-:Y:S01]  /*48c0*/  STG.E.U8 desc[UR36][R2.64], R7 ;  /* 0x0000000702007986 */ /* 0x0003e2000c101124 */
[----:B------:R-:W-:Y:S05]  /*48d0*/  BRA `(.L_x_3250) ;  /* 0x0000000800987947 */ /* 0x000fea0003800000 */
.L_x_3261:
        /* <DEDUP_REMOVED lines=9> */
[----:B-1----:R-:W-:-:S05]  /*4970*/  @!P0 FMUL R9, R9, 1.175494350822287508e-38 ;  /* 0x0080000009098820 */ /* 0x002fca0000400000 */
        /* <DEDUP_REMOVED lines=13> */
.L_x_3265:
[----:B------:R-:W-:Y:S05]  /*4a50*/  BSYNC.RECONVERGENT B0 ;  /* 0x0000000000007941 */ /* 0x000fea0003800200 */
.L_x_3264:
[----:B------:R-:W-:-:S05]  /*4a60*/  LOP3.LUT R7, R0, 0x80, R7, 0xf8, !PT ;  /* 0x0000008000077812 */ /* 0x000fca00078ef807 */
[----:B------:R1:W-:Y:S01]  /*4a70*/  STG.E.U8 desc[UR36][R2.64], R7 ;  /* 0x0000000702007986 */ /* 0x0003e2000c101124 */
[----:B------:R-:W-:Y:S05]  /*4a80*/  BRA `(.L_x_3250) ;  /* 0x00000008002c7947 */ /* 0x000fea0003800000 */
.L_x_3260:
        /* <DEDUP_REMOVED lines=9> */
[----:B------:R-:W-:-:S05]  /*4b20*/  F2FP.BF16.F32.PACK_AB R0, RZ, R0 ;  /* 0x00000000ff00723e */ /* 0x000fca00000010ff */
[----:B------:R1:W-:Y:S01]  /*4b30*/  STG.E.U16 desc[UR36][R2.64], R0 ;  /* 0x0000000002007986 */ /* 0x0003e2000c101524 */
[----:B------:R-:W-:Y:S05]  /*4b40*/  BRA `(.L_x_3250) ;  /* 0x0000000400fc7947 */ /* 0x000fea0003800000 */
.L_x_3257:
        /* <DEDUP_REMOVED lines=8> */
[----:B-1----:R-:W1:Y:S02]  /*4bd0*/  F2I.U32.F64.TRUNC R5, R4 ;  /* 0x0000000400057311 */ /* 0x002e64000030d000 */
[----:B-1----:R1:W-:Y:S01]  /*4be0*/  STG.E.U16 desc[UR36][R2.64], R5 ;  /* 0x0000000502007986 */ /* 0x0023e2000c101524 */
[----:B------:R-:W-:Y:S05]  /*4bf0*/  BRA `(.L_x_3250) ;  /* 0x0000000400d07947 */ /* 0x000fea0003800000 */
.L_x_3268:
        /* <DEDUP_REMOVED lines=10> */
[----:B------:R-:W-:-:S04]  /*4ca0*/  MOV R0, 0x80 ;  /* 0x0000008000007802 */ /* 0x000fc80000000f00 */
        /* <DEDUP_REMOVED lines=10> */
.L_x_3271:
[----:B------:R-:W-:-:S04]  /*4d50*/  SHF.R.U32.HI R0, RZ, 0x14, R7 ;  /* 0x00000014ff007819 */ /* 0x000fc80000011607 */
[----:B------:R-:W-:-:S04]  /*4d60*/  LOP3.LUT R0, R0, 0x1, RZ, 0xc0, !PT ;  /* 0x0000000100007812 */ /* 0x000fc800078ec0ff */
[----:B------:R-:W-:-:S04]  /*4d70*/  IADD3 R0, PT, PT, R7, 0x487ffff, R0 ;  /* 0x0487ffff07007810 */ /* 0x000fc80007ffe000 */
[----:B------:R-:W-:-:S04]  /*4d80*/  SHF.R.U32.HI R0, RZ, 0x14, R0 ;  /* 0x00000014ff007819 */ /* 0x000fc80000011600 */
[----:B------:R-:W-:-:S07]  /*4d90*/  LOP3.LUT R4, R0, 0xff, RZ, 0xc0, !PT ;  /* 0x000000ff00047812 */ /* 0x000fce00078ec0ff */
.L_x_3272:
[----:B------:R-:W-:-:S04]  /*4da0*/  SHF.R.U32.HI R5, RZ, 0x18, R7 ;  /* 0x00000018ff057819 */ /* 0x000fc80000011607 */
[----:B------:R-:W-:-:S04]  /*4db0*/  LOP3.LUT R4, R4, 0x80, R5, 0xf8, !PT ;  /* 0x0000008004047812 */ /* 0x000fc800078ef805 */
[----:B------:R-:W-:-:S07]  /*4dc0*/  PRMT R0, R4, 0x7610, R0 ;  /* 0x0000761004007816 */ /* 0x000fce0000000000 */
.L_x_3270:
[----:B------:R-:W-:Y:S05]  /*4dd0*/  BSYNC.RECONVERGENT B0 ;  /* 0x0000000000007941 */ /* 0x000fea0003800200 */
.L_x_3269:
[----:B------:R4:W-:Y:S01]  /*4de0*/  STG.E.U8 desc[UR36][R2.64], R0 ;  /* 0x0000000002007986 */ /* 0x0009e2000c101124 */
[----:B------:R-:W-:Y:S05]  /*4df0*/  BRA `(.L_x_3250) ;  /* 0x0000000400507947 */ /* 0x000fea0003800000 */
.L_x_3267:
        /* <DEDUP_REMOVED lines=21> */
.L_x_3275:
[----:B------:R-:W-:-:S04]  /*4f50*/  SHF.R.U32.HI R0, RZ, 0x15, R7 ;  /* 0x00000015ff007819 */ /* 0x000fc80000011607 */
[----:B------:R-:W-:-:S04]  /*4f60*/  LOP3.LUT R0, R0, 0x1, RZ, 0xc0, !PT ;  /* 0x0000000100007812 */ /* 0x000fc800078ec0ff */
[----:B------:R-:W-:-:S04]  /*4f70*/  IADD3 R0, PT, PT, R7, 0x88fffff, R0 ;  /* 0x088fffff07007810 */ /* 0x000fc80007ffe000 */
[----:B------:R-:W-:-:S04]  /*4f80*/  SHF.R.U32.HI R0, RZ, 0x15, R0 ;  /* 0x00000015ff007819 */ /* 0x000fc80000011600 */
[----:B------:R-:W-:-:S07]  /*4f90*/  LOP3.LUT R4, R0, 0xff, RZ, 0xc0, !PT ;  /* 0x000000ff00047812 */ /* 0x000fce00078ec0ff */
.L_x_3276:
[----:B------:R-:W-:-:S04]  /*4fa0*/  SHF.R.U32.HI R5, RZ, 0x18, R7 ;  /* 0x00000018ff057819 */ /* 0x000fc80000011607 */
[----:B------:R-:W-:-:S04]  /*4fb0*/  LOP3.LUT R4, R4, 0x80, R5, 0xf8, !PT ;  /* 0x0000008004047812 */ /* 0x000fc800078ef805 */
[----:B------:R-:W-:-:S07]  /*4fc0*/  PRMT R0, R4, 0x7610, R0 ;  /* 0x0000761004007816 */ /* 0x000fce0000000000 */
.L_x_3274:
[----:B------:R-:W-:Y:S05]  /*4fd0*/  BSYNC.RECONVERGENT B0 ;  /* 0x0000000000007941 */ /* 0x000fea0003800200 */
.L_x_3273:
[----:B------:R1:W-:Y:S01]  /*4fe0*/  STG.E.U8 desc[UR36][R2.64], R0 ;  /* 0x0000000002007986 */ /* 0x0003e2000c101124 */
[----:B------:R-:W-:Y:S05]  /*4ff0*/  BRA `(.L_x_3250) ;  /* 0x0000000000d07947 */ /* 0x000fea0003800000 */
.L_x_3266:
[----:B------:R-:W-:-:S09]  /*5000*/  UISETP.NE.AND UP0, UPT, UR4, 0x1c, UPT ;  /* 0x0000001c0400788c */ /* 0x000fd2000bf05270 */
[----:B------:R-:W-:Y:S05]  /*5010*/  BRA.U !UP0, `(.L_x_3277) ;  /* 0x0000000108c07547 */ /* 0x000fea000b800000 */
[----:B------:R-:W-:-:S09]  /*5020*/  UISETP.NE.AND UP0, UPT, UR4, 0x1d, UPT ;  /* 0x0000001d0400788c */ /* 0x000fd2000bf05270 */
[----:B------:R-:W-:Y:S05]  /*5030*/  BRA.U !UP0, `(.L_x_3278) ;  /* 0x0000000108ac7547 */ /* 0x000fea000b800000 */
[----:B------:R-:W-:-:S09]  /*5040*/  UISETP.NE.AND UP0, UPT, UR4, 0x2c, UPT ;  /* 0x0000002c0400788c */ /* 0x000fd2000bf05270 */
[----:B------:R-:W-:Y:S05]  /*5050*/  BRA.U !UP0, `(.L_x_3279) ;  /* 0x0000000108447547 */ /* 0x000fea000b800000 */
.L_x_3249:
[----:B------:R-:W-:Y:S01]  /*5060*/  MOV R0, 0x0 ;  /* 0x0000000000007802 */ /* 0x000fe20000000f00 */
[----:B------:R-:W1:Y:S01]  /*5070*/  LDCU.64 UR6, c[0x4][0x128] ;  /* 0x01002500ff0677ac */ /* 0x000e620008000a00 */
[----:B------:R-:W-:Y:S02]  /*5080*/  HFMA2 R12, -RZ, RZ, 0, 5.9604644775390625e-08 ;  /* 0x00000001ff0c7431 */ /* 0x000fe400000001ff */
[----:B------:R-:W-:Y:S01]  /*5090*/  IMAD.MOV.U32 R8, RZ, RZ, 0x65 ;  /* 0x00000065ff087424 */ /* 0x000fe200078e00ff */
[----:B------:R4:W0:Y:S01]  /*50a0*/  LDC.64 R2, c[0x4][R0] ;  /* 0x0100000000027b82 */ /* 0x0008220000000a00 */
[----:B------:R-:W5:Y:S01]  /*50b0*/  LDCU.64 UR8, c[0x4][0x130] ;  /* 0x01002600ff0877ac */ /* 0x000f620008000a00 */
[----:B------:R-:W-:Y:S01]  /*50c0*/  IMAD.MOV.U32 R13, RZ, RZ, RZ ;  /* 0x000000ffff0d7224 */ /* 0x000fe200078e00ff */
[----:B------:R-:W2:Y:S01]  /*50d0*/  LDCU.64 UR4, c[0x4][0x10] ;  /* 0x01000200ff0477ac */ /* 0x000ea20008000a00 */
[----:B-1----:R-:W-:Y:S01]  /*50e0*/  IMAD.U32 R4, RZ, RZ, UR6 ;  /* 0x00000006ff047e24 */ /* 0x002fe2000f8e00ff */
[----:B------:R-:W-:Y:S01]  /*50f0*/  MOV R5, UR7 ;  /* 0x0000000700057c02 */ /* 0x000fe20008000f00 */
[----:B-----5:R-:W-:-:S02]  /*5100*/  IMAD.U32 R6, RZ, RZ, UR8 ;  /* 0x00000008ff067e24 */ /* 0x020fc4000f8e00ff */
[----:B------:R-:W-:Y:S01]  /*5110*/  IMAD.U32 R7, RZ, RZ, UR9 ;  /* 0x00000009ff077e24 */ /* 0x000fe2000f8e00ff */
[----:B--2---:R-:W-:Y:S01]  /*5120*/  MOV R10, UR4 ;  /* 0x00000004000a7c02 */ /* 0x004fe20008000f00 */
[----:B----4-:R-:W-:-:S07]  /*5130*/  IMAD.U32 R11, RZ, RZ, UR5 ;  /* 0x00000005ff0b7e24 */ /* 0x010fce000f8e00ff */
[----:B------:R-:W-:-:S07]  /*5140*/  LEPC R20, `(.L_x_3280) ;  /* 0x000000001014794e */ /* 0x000fce0000000000 */
[----:B0--3--:R-:W-:Y:S05]  /*5150*/  CALL.ABS.NOINC R2 ;  /* 0x0000000002007343 */ /* 0x009fea0003c00000 */
.L_x_3280:
[----:B------:R-:W-:Y:S05]  /*5160*/  BRA `(.L_x_3250) ;  /* 0x0000000000747947 */ /* 0x000fea0003800000 */
.L_x_3279:
        /* <DEDUP_REMOVED lines=8> */
[----:B-1----:R-:W-:Y:S01]  /*51f0*/  @!P0 FMUL R8, R8, 1.175494350822287508e-38 ;  /* 0x0080000008088820 */ /* 0x002fe20000400000 */
[----:B------:R-:W-:-:S04]  /*5200*/  IMAD.MOV.U32 R5, RZ, RZ, 0xff ;  /* 0x000000ffff057424 */ /* 0x000fc800078e00ff */
[----:B------:R-:W-:-:S04]  /*5210*/  SHF.R.U32.HI R6, RZ, 0x17, R8 ;  /* 0x00000017ff067819 */ /* 0x000fc80000011608 */
[----:B------:R-:W-:-:S04]  /*5220*/  LOP3.LUT R7, R6, 0xff, RZ, 0xc0, !PT ;  /* 0x000000ff06077812 */ /* 0x000fc800078ec0ff */
[----:B------:R-:W-:-:S13]  /*5230*/  ISETP.NE.AND P1, PT, R7, 0xff, PT ;  /* 0x000000ff0700780c */ /* 0x000fda0003f25270 */
[--C-:B------:R-:W-:Y:S02]  /*5240*/  @P1 SHF.R.U32.HI R0, RZ, 0x16, R8.reuse ;  /* 0x00000016ff001819 */ /* 0x100fe40000011608 */
[----:B------:R-:W-:Y:S02]  /*5250*/  @P1 LOP3.LUT P0, RZ, R7, 0x3fffff, R8, 0xf8, !PT ;  /* 0x003fffff07ff1812 */ /* 0x000fe4000780f808 */
        /* <DEDUP_REMOVED lines=9> */
.L_x_3278:
[----:B-1----:R-:W1:Y:S02]  /*52f0*/  F2I.U64.F64.TRUNC R4, R4 ;  /* 0x0000000400047311 */ /* 0x002e64000030d800 */
[----:B-1----:R1:W-:Y:S01]  /*5300*/  STG.E.64 desc[UR36][R2.64], R4 ;  /* 0x0000000402007986 */ /* 0x0023e2000c101b24 */
[----:B------:R-:W-:Y:S05]  /*5310*/  BRA `(.L_x_3250) ;  /* 0x0000000000087947 */ /* 0x000fea0003800000 */
.L_x_3277:
[----:B-1----:R-:W1:Y:S02]  /*5320*/  F2I.U32.F64.TRUNC R5, R4 ;  /* 0x0000000400057311 */ /* 0x002e64000030d000 */
[----:B-1----:R1:W-:Y:S02]  /*5330*/  STG.E desc[UR36][R2.64], R5 ;  /* 0x0000000502007986 */ /* 0x0023e4000c101924 */
.L_x_3250:
[----:B------:R-:W-:-:S07]  /*5340*/  IADD3 R19, PT, PT, R19, 0x80, RZ ;  /* 0x0000008013137810 */ /* 0x000fce0007ffe0ff */
.L_x_3179:
[----:B------:R-:W-:Y:S05]  /*5350*/  BSYNC.RECONVERGENT B7 ;  /* 0x0000000000077941 */ /* 0x000fea0003800200 */
.L_x_3178:
[----:B------:R-:W5:Y:S01]  /*5360*/  LDCU UR4, c[0x0][0x380] ;  /* 0x00007000ff0477ac */ /* 0x000f620008000800 */
[----:B------:R-:W-:Y:S01]  /*5370*/  BSSY.RECONVERGENT B7, `(.L_x_3281) ;  /* 0x0000524000077945 */ /* 0x000fe20003800200 */
[----:B-----5:R-:W-:-:S13]  /*5380*/  ISETP.GE.AND P0, PT, R19, UR4, PT ;  /* 0x0000000413007c0c */ /* 0x020fda000bf06270 */
[----:B------:R-:W-:Y:S05]  /*5390*/  @P0 BRA `(.L_x_3282) ;  /* 0x0000005000840947 */ /* 0x000fea0003800000 */
[----:B------:R-:W5:Y:S01]  /*53a0*/  LDCU UR4, c[0x0][0x388] ;  /* 0x00007100ff0477ac */ /* 0x000f620008000800 */
[----:B------:R-:W-:Y:S02]  /*53b0*/  HFMA2 R18, -RZ, RZ, 0, 0 ;  /* 0x00000000ff127431 */ /* 0x000fe400000001ff */
[----:B--23--:R-:W-:Y:S02]  /*53c0*/  IMAD.MOV.U32 R22, RZ, RZ, RZ ;  /* 0x000000ffff167224 */ /* 0x00cfe400078e00ff */
[----:B-1--4-:R-:W-:Y:S01]  /*53d0*/  IMAD.MOV.U32 R0, RZ, RZ, RZ ;  /* 0x000000ffff007224 */ /* 0x012fe200078e00ff */
[----:B-----5:R-:W-:-:S09]  /*53e0*/  UISETP.NE.AND UP0, UPT, UR4, URZ, UPT ;  /* 0x000000ff0400728c */ /* 0x020fd2000bf05270 */
[----:B------:R-:W-:Y:S05]  /*53f0*/  BRA.U !UP0, `(.L_x_3283) ;  /* 0x0000001508707547 */ /* 0x000fea000b800000 */
[----:B------:R-:W1:Y:S01]  /*5400*/  LDCU.64 UR4, c[0x0][0x390] ;  /* 0x00007200ff0477ac */ /* 0x000e620008000a00 */
[----:B------:R-:W-:Y:S01]  /*5410*/  IMAD.MOV.U32 R18, RZ, RZ, RZ ;  /* 0x000000ffff127224 */ /* 0x000fe200078e00ff */
[----:B------:R-:W2:Y:S01]  /*5420*/  LDCU UR6, c[0x0][0x38c] ;  /* 0x00007180ff0677ac */ /* 0x000ea20008000800 */
[----:B------:R-:W3:Y:S01]  /*5430*/  LDCU.64 UR8, c[0x0][0x4b8] ;  /* 0x00009700ff0877ac */ /* 0x000ee20008000a00 */
[----:B------:R-:W-:Y:S01]  /*5440*/  UISETP.NE.AND UP0, UPT, UR39, URZ, UPT ;  /* 0x000000ff2700728c */ /* 0x000fe2000bf05270 */
[----:B-1----:R-:W-:Y:S01]  /*5450*/  IMAD.HI.U32 R2, R19, UR4, R18 ;  /* 0x0000000413027c27 */ /* 0x002fe2000f8e0012 */
[----:B------:R-:W1:Y:S04]  /*5460*/  LDCU UR4, c[0x0][0x4c0] ;  /* 0x00009800ff0477ac */ /* 0x000e680008000800 */
[----:B------:R-:W-:-:S05]  /*5470*/  SHF.R.U32.HI R3, RZ, UR5, R2 ;  /* 0x00000005ff037c19 */ /* 0x000fca0008011602 */
[----:B------:R-:W-:-:S04]  /*5480*/  IMAD.MOV R22, RZ, RZ, -R3 ;  /* 0x000000ffff167224 */ /* 0x000fc800078e0a03 */
[----:B--2---:R-:W-:-:S04]  /*5490*/  IMAD R22, R22, UR6, R19 ;  /* 0x0000000616167c24 */ /* 0x004fc8000f8e0213 */
[C---:B---3--:R-:W-:Y:S02]  /*54a0*/  IMAD R18, R22.reuse, UR8, RZ ;  /* 0x0000000816127c24 */ /* 0x048fe4000f8e02ff */
[C---:B------:R-:W-:Y:S02]  /*54b0*/  IMAD R0, R22.reuse, UR9, RZ ;  /* 0x0000000916007c24 */ /* 0x040fe4000f8e02ff */
[----:B-1----:R-:W-:Y:S01]  /*54c0*/  IMAD R22, R22, UR4, RZ ;  /* 0x0000000416167c24 */ /* 0x002fe2000f8e02ff */
[----:B------:R-:W-:Y:S06]  /*54d0*/  BRA.U !UP0, `(.L_x_3283) ;  /* 0x0000001508387547 */ /* 0x000fec000b800000 */
[----:B------:R-:W1:Y:S01]  /*54e0*/  LDCU.64 UR6, c[0x0][0x398] ;  /* 0x00007300ff0677ac */ /* 0x000e620008000a00 */
[----:B------:R-:W-:Y:S01]  /*54f0*/  MOV R2, RZ ;  /* 0x000000ff00027202 */ /* 0x000fe20000000f00 */
[----:B------:R-:W2:Y:S01]  /*5500*/  LDCU UR4, c[0x0][0x3a0] ;  /* 0x00007400ff0477ac */ /* 0x000ea20008000800 */
[----:B------:R-:W3:Y:S01]  /*5510*/  LDCU UR5, c[0x0][0x4c4] ;  /* 0x00009880ff0577ac */ /* 0x000ee20008000800 */
[----:B------:R-:W4:Y:S01]  /*5520*/  LDCU.64 UR8, c[0x0][0x4c8] ;  /* 0x00009900ff0877ac */ /* 0x000f220008000a00 */
[----:B------:R-:W-:Y:S01]  /*5530*/  UISETP.NE.AND UP0, UPT, UR38, 0x2, UPT ;  /* 0x000000022600788c */ /* 0x000fe2000bf05270 */
[----:B-1----:R-:W-:-:S05]  /*5540*/  IMAD.HI.U32 R4, R3, UR7, R2 ;  /* 0x0000000703047c27 */ /* 0x002fca000f8e0002 */
[----:B--2---:R-:W-:-:S05]  /*5550*/  SHF.R.U32.HI R5, RZ, UR4, R4 ;  /* 0x00000004ff057c19 */ /* 0x004fca0008011604 */
[----:B------:R-:W-:-:S04]  /*5560*/  IMAD.MOV R2, RZ, RZ, -R5 ;  /* 0x000000ffff027224 */ /* 0x000fc800078e0a05 */
[----:B------:R-:W-:-:S04]  /*5570*/  IMAD R3, R2, UR6, R3 ;  /* 0x0000000602037c24 */ /* 0x000fc8000f8e0203 */
[C---:B---3--:R-:W-:Y:S02]  /*5580*/  IMAD R18, R3.reuse, UR5, R18 ;  /* 0x0000000503127c24 */ /* 0x048fe4000f8e0212 */
[C---:B----4-:R-:W-:Y:S02]  /*5590*/  IMAD R0, R3.reuse, UR8, R0 ;  /* 0x0000000803007c24 */ /* 0x050fe4000f8e0200 */
[----:B------:R-:W-:Y:S01]  /*55a0*/  IMAD R22, R3, UR9, R22 ;  /* 0x0000000903167c24 */ /* 0x000fe2000f8e0216 */
[----:B------:R-:W-:Y:S06]  /*55b0*/  BRA.U !UP0, `(.L_x_3283) ;  /* 0x0000001508007547 */ /* 0x000fec000b800000 */
[----:B------:R-:W1:Y:S01]  /*55c0*/  LDCU.64 UR4, c[0x0][0x3a8] ;  /* 0x00007500ff0477ac */ /* 0x000e620008000a00 */
[----:B------:R-:W-:Y:S01]  /*55d0*/  IMAD.MOV.U32 R4, RZ, RZ, RZ ;  /* 0x000000ffff047224 */ /* 0x000fe200078e00ff */
[----:B------:R-:W2:Y:S01]  /*55e0*/  LDCU UR6, c[0x0][0x3a4] ;  /* 0x00007480ff0677ac */ /* 0x000ea20008000800 */
[----:B------:R-:W3:Y:S01]  /*55f0*/  LDCU.64 UR8, c[0x0][0x4d0] ;  /* 0x00009a00ff0877ac */ /* 0x000ee20008000a00 */
[----:B------:R-:W-:Y:S01]  /*5600*/  UISETP.NE.AND UP0, UPT, UR38, 0x3, UPT ;  /* 0x000000032600788c */ /* 0x000fe2000bf05270 */
[----:B-1----:R-:W-:Y:S01]  /*5610*/  IMAD.HI.U32 R2, R5, UR4, R4 ;  /* 0x0000000405027c27 */ /* 0x002fe2000f8e0004 */
[----:B------:R-:W1:Y:S04]  /*5620*/  LDCU UR4, c[0x0][0x4d8] ;  /* 0x00009b00ff0477ac */ /* 0x000e680008000800 */
[----:B------:R-:W-:-:S04]  /*5630*/  SHF.R.U32.HI R3, RZ, UR5, R2 ;  /* 0x00000005ff037c19 */ /* 0x000fc80008011602 */
[----:B------:R-:W-:-:S05]  /*5640*/  IADD3 R4, PT, PT, -R3, RZ, RZ ;  /* 0x000000ff03047210 */ /* 0x000fca0007ffe1ff */
[----:B--2---:R-:W-:-:S04]  /*5650*/  IMAD R5, R4, UR6, R5 ;  /* 0x0000000604057c24 */ /* 0x004fc8000f8e0205 */
[C---:B---3--:R-:W-:Y:S02]  /*5660*/  IMAD R18, R5.reuse, UR8, R18 ;  /* 0x0000000805127c24 */ /* 0x048fe4000f8e0212 */
[C---:B------:R-:W-:Y:S02]  /*5670*/  IMAD R0, R5.reuse, UR9, R0 ;  /* 0x0000000905007c24 */ /* 0x040fe4000f8e0200 */
[----:B-1----:R-:W-:Y:S01]  /*5680*/  IMAD R22, R5, UR4, R22 ;  /* 0x0000000405167c24 */ /* 0x002fe2000f8e0216 */
[----:B------:R-:W-:Y:S06]  /*5690*/  BRA.U !UP0, `(.L_x_3283) ;  /* 0x0000001108c87547 */ /* 0x000fec000b800000 */
[----:B------:R-:W1:Y:S01]  /*56a0*/  LDCU.64 UR6, c[0x0][0x3b0] ;  /* 0x00007600ff0677ac */ /* 0x000e620008000a00 */
[----:B------:R-:W-:Y:S01]  /*56b0*/  IMAD.MOV.U32 R2, RZ, RZ, RZ ;  /* 0x000000ffff027224 */ /* 0x000fe200078e00ff */
        /* <DEDUP_REMOVED lines=13> */
[----:B------:R-:W-:Y:S01]  /*5790*/  HFMA2 R4, -RZ, RZ, 0, 0 ;  /* 0x00000000ff047431 */ /* 0x000fe200000001ff */
[----:B------:R-:W2:Y:S01]  /*57a0*/  LDCU UR6, c[0x0][0x3bc] ;  /* 0x00007780ff0677ac */ /* 0x000ea20008000800 */
[----:B------:R-:W3:Y:S01]  /*57b0*/  LDCU.64 UR8, c[0x0][0x4e8] ;  /* 0x00009d00ff0877ac */ /* 0x000ee20008000a00 */
[----:B------:R-:W-:Y:S02]  /*57c0*/  UISETP.NE.AND UP0, UPT, UR38, 0x5, UPT ;  /* 0x000000052600788c */ /* 0x000fe4000bf05270 */
[----:B-1----:R-:W-:Y:S01]  /*57d0*/  IMAD.HI.U32 R2, R5, UR4, R4 ;  /* 0x0000000405027c27 */ /* 0x002fe2000f8e0004 */
[----:B------:R-:W1:Y:S04]  /*57e0*/  LDCU UR4, c[0x0][0x4f0] ;  /* 0x00009e00ff0477ac */ /* 0x000e680008000800 */
[----:B------:R-:W-:-:S05]  /*57f0*/  SHF.R.U32.HI R3, RZ, UR5, R2 ;  /* 0x00000005ff037c19 */ /* 0x000fca0008011602 */
[----:B------:R-:W-:-:S04]  /*5800*/  IMAD.MOV R4, RZ, RZ, -R3 ;  /* 0x000000ffff047224 */ /* 0x000fc800078e0a03 */
        /* <DEDUP_REMOVED lines=12> */
[----:B--2---:R-:W-:-:S04]  /*58d0*/  SHF.R.U32.HI R5, RZ, UR4, R4 ;  /* 0x00000004ff057c19 */ /* 0x004fc80008011604 */
[----:B------:R-:W-:-:S05]  /*58e0*/  IADD3 R2, PT, PT, -R5, RZ, RZ ;  /* 0x000000ff05027210 */ /* 0x000fca0007ffe1ff */
        /* <DEDUP_REMOVED lines=260> */
[----:B------:R-:W3:Y:S02]  /*6930*/  LDCU.64 UR8, c[0x0][0x5d8] ;  /* 0x0000bb00ff0877ac */ /* 0x000ee40008000a00 */
[----:B-1----:R-:W-:Y:S01]  /*6940*/  IMAD.HI.U32 R2, R5, UR4, R4 ;  /* 0x0000000405027c27 */ /* 0x002fe2000f8e0004 */
[----:B------:R-:W1:Y:S04]  /*6950*/  LDCU UR4, c[0x0][0x5e0] ;  /* 0x0000bc00ff0477ac */ /* 0x000e680008000800 */
[----:B------:R-:W-:-:S05]  /*6960*/  SHF.R.U32.HI R2, RZ, UR5, R2 ;  /* 0x00000005ff027c19 */ /* 0x000fca0008011602 */
[----:B------:R-:W-:-:S04]  /*6970*/  IMAD.MOV R3, RZ, RZ, -R2 ;  /* 0x000000ffff037224 */ /* 0x000fc800078e0a02 */
[----:B--2---:R-:W-:-:S04]  /*6980*/  IMAD R5, R3, UR6, R5 ;  /* 0x0000000603057c24 */ /* 0x004fc8000f8e0205 */
[C---:B---3--:R-:W-:Y:S02]  /*6990*/  IMAD R18, R5.reuse, UR8, R18 ;  /* 0x0000000805127c24 */ /* 0x048fe4000f8e0212 */
[C---:B------:R-:W-:Y:S02]  /*69a0*/  IMAD R0, R5.reuse, UR9, R0 ;  /* 0x0000000905007c24 */ /* 0x040fe4000f8e0200 */
[----:B-1----:R-:W-:-:S07]  /*69b0*/  IMAD R22, R5, UR4, R22 ;  /* 0x0000000405167c24 */ /* 0x002fce000f8e0216 */
.L_x_3283:
[----:B------:R-:W1:Y:S01]  /*69c0*/  LDCU.64 UR6, c[0x0][0x5f0] ;  /* 0x0000be00ff0677ac */ /* 0x000e620008000a00 */
[----:B------:R-:W-:Y:S01]  /*69d0*/  BSSY.RECONVERGENT B6, `(.L_x_3284) ;  /* 0x00000ec000067945 */ /* 0x000fe20003800200 */
[----:B------:R-:W-:-:S04]  /*69e0*/  UPRMT UR4, UR41, 0x7771, URZ ;  /* 0x0000777129047896 */ /* 0x000fc800080000ff */
[----:B------:R-:W-:Y:S01]  /*69f0*/  UISETP.GT.AND UP0, UPT, UR4, 0x9, UPT ;  /* 0x000000090400788c */ /* 0x000fe2000bf04270 */
[----:B-1----:R-:W-:-:S04]  /*6a00*/  IADD3 R2, P0, PT, R0, UR6, RZ ;  /* 0x0000000600027c10 */ /* 0x002fc8000ff1e0ff */
        /* <DEDUP_REMOVED lines=10> */
[----:B------:R-:W0:Y:S02]  /*6ab0*/  LDG.E.S8 R2, desc[UR36][R2.64] ;  /* 0x0000002402027981 */ /* 0x000e24000c1e1300 */
[----:B0-----:R4:W0:Y:S02]  /*6ac0*/  I2F.F64.S16 R16, R2 ;  /* 0x0000000200107312 */ /* 0x0018240000101c00 */
[----:B0---4-:R-:W-:Y:S05]  /*6ad0*/  BRA `(.L_x_3290) ;  /* 0x0000000c006c7947 */ /* 0x011fea0003800000 */
.L_x_3288:
[----:B------:R-:W0:Y:S02]  /*6ae0*/  LDG.E.U8 R2, desc[UR36][R2.64] ;  /* 0x0000002402027981 */ /* 0x000e24000c1e1100 */
[----:B0-----:R4:W0:Y:S02]  /*6af0*/  I2F.F64.U16 R16, R2 ;  /* 0x0000000200107312 */ /* 0x0018240000101800 */
[----:B0---4-:R-:W-:Y:S05]  /*6b00*/  BRA `(.L_x_3290) ;  /* 0x0000000c00607947 */ /* 0x011fea0003800000 */
.L_x_3287:
[----:B------:R-:W-:-:S09]  /*6b10*/  UISETP.NE.AND UP0, UPT, UR4, 0x2, UPT ;  /* 0x000000020400788c */ /* 0x000fd2000bf05270 */
[----:B------:R-:W-:Y:S05]  /*6b20*/  BRA.U !UP0, `(.L_x_3291) ;  /* 0x0000000108287547 */ /* 0x000fea000b800000 */
[----:B------:R-:W-:-:S09]  /*6b30*/  UISETP.NE.AND UP0, UPT, UR4, 0x3, UPT ;  /* 0x000000030400788c */ /* 0x000fd2000bf05270 */
[----:B------:R-:W-:Y:S05]  /*6b40*/  BRA.U !UP0, `(.L_x_3292) ;  /* 0x0000000108147547 */ /* 0x000fea000b800000 */
[----:B------:R-:W-:-:S09]  /*6b50*/  UISETP.NE.AND UP0, UPT, UR4, 0x4, UPT ;  /* 0x000000040400788c */ /* 0x000fd2000bf05270 */
[----:B------:R-:W-:Y:S05]  /*6b60*/  BRA.U UP0, `(.L_x_3289) ;  /* 0x0000000900ec7547 */ /* 0x000fea000b800000 */
[----:B0-----:R-:W2:Y:S02]  /*6b70*/  LDG.E.64 R16, desc[UR36][R2.64] ;  /* 0x0000002402107981 */ /* 0x001ea4000c1e1b00 */
[----:B--2---:R-:W4:Y:S02]  /*6b80*/  I2F.F64.S64 R16, R16 ;  /* 0x0000001000107312 */ /* 0x004f240000301c00 */
[----:B----4-:R-:W-:Y:S05]  /*6b90*/  BRA `(.L_x_3290) ;  /* 0x0000000c003c7947 */ /* 0x010fea0003800000 */
.L_x_3292:
[----:B------:R-:W0:Y:S02]  /*6ba0*/  LDG.E R2, desc[UR36][R2.64] ;  /* 0x0000002402027981 */ /* 0x000e24000c1e1900 */
[----:B0-----:R4:W0:Y:S02]  /*6bb0*/  I2F.F64 R16, R2 ;  /* 0x0000000200107312 */ /* 0x0018240000201c00 */
[----:B0---4-:R-:W-:Y:S05]  /*6bc0*/  BRA `(.L_x_3290) ;  /* 0x0000000c00307947 */ /* 0x011fea0003800000 */
.L_x_3291:
[----:B------:R-:W0:Y:S02]  /*6bd0*/  LDG.E.U16 R2, desc[UR36][R2.64] ;  /* 0x0000002402027981 */ /* 0x000e24000c1e1500 */
[----:B0-----:R4:W0:Y:S02]  /*6be0*/  I2F.F64.S16 R16, R2 ;  /* 0x0000000200107312 */ /* 0x0018240000101c00 */
[----:B0---4-:R-:W-:Y:S05]  /*6bf0*/  BRA `(.L_x_3290) ;  /* 0x0000000c00247947 */ /* 0x011fea0003800000 */
.L_x_3286:
[----:B------:R-:W-:-:S09]  /*6c00*/  UISETP.GT.AND UP0, UPT, UR4, 0x6, UPT ;  /* 0x000000060400788c */ /* 0x000fd2000bf04270 */
[----:B------:R-:W-:Y:S05]  /*6c10*/  BRA.U UP0, `(.L_x_3293) ;  /* 0x0000000100347547 */ /* 0x000fea000b800000 */
[----:B------:R-:W-:-:S09]  /*6c20*/  UISETP.NE.AND UP0, UPT, UR4, 0x5, UPT ;  /* 0x000000050400788c */ /* 0x000fd2000bf05270 */
[----:B------:R-:W-:Y:S05]  /*6c30*/  BRA.U !UP0, `(.L_x_3294) ;  /* 0x0000000108187547 */ /* 0x000fea000b800000 */
[----:B------:R-:W-:-:S09]  /*6c40*/  UISETP.NE.AND UP0, UPT, UR4, 0x6, UPT ;  /* 0x000000060400788c */ /* 0x000fd2000bf05270 */
[----:B------:R-:W-:Y:S05]  /*6c50*/  BRA.U UP0, `(.L_x_3289) ;  /* 0x0000000900b07547 */ /* 0x000fea000b800000 */
[----:B0-----:R-:W2:Y:S02]  /*6c60*/  LDG.E R16, desc[UR36][R2.64] ;  /* 0x0000002402107981 */ /* 0x001ea4000c1e1900 */
[----:B--2---:R-:W-:-:S06]  /*6c70*/  FMUL.FTZ R16, R16, 1 ;  /* 0x3f80000010107820 */ /* 0x004fcc0000410000 */
[----:B------:R-:W3:Y:S02]  /*6c80*/  F2F.F64.F32 R16, R16 ;  /* 0x0000001000107310 */ /* 0x000ee40000201800 */
[----:B---3--:R-:W-:Y:S05]  /*6c90*/  BRA `(.L_x_3290) ;  /* 0x0000000800fc7947 */ /* 0x008fea0003800000 */
.L_x_3294:
[----:B------:R-:W2:Y:S02]  /*6ca0*/  LDG.E.U16 R0, desc[UR36][R2.64] ;  /* 0x0000002402007981 */ /* 0x000ea4000c1e1500 */
[----:B--2---:R-:W-:-:S05]  /*6cb0*/  HADD2.F32 R0, -RZ, R0.H0_H0 ;  /* 0x20000000ff007230 */ /* 0x004fca0000004100 */
[----:B------:R-:W-:-:S04]  /*6cc0*/  FMUL.FTZ R0, R0, 1 ;  /* 0x3f80000000007820 */ /* 0x000fc80000410000 */
[----:B0-----:R3:W4:Y:S02]  /*6cd0*/  F2F.F64.F32 R16, R0 ;  /* 0x0000000000107310 */ /* 0x0017240000201800 */
[----:B---34-:R-:W-:Y:S05]  /*6ce0*/  BRA `(.L_x_3290) ;  /* 0x0000000800e87947 */ /* 0x018fea0003800000 */
.L_x_3293:
[----:B------:R-:W-:-:S09]  /*6cf0*/  UISETP.NE.AND UP0, UPT, UR4, 0x7, UPT ;  /* 0x000000070400788c */ /* 0x000fd2000bf05270 */
[----:B------:R-:W-:Y:S05]  /*6d00*/  BRA.U !UP0, `(.L_x_3295) ;  /* 0x0000000108347547 */ /* 0x000fea000b800000 */
[----:B------:R-:W-:-:S09]  /*6d10*/  UISETP.NE.AND UP0, UPT, UR4, 0x8, UPT ;  /* 0x000000080400788c */ /* 0x000fd2000bf05270 */
[----:B------:R-:W-:Y:S05]  /*6d20*/  BRA.U !UP0, `(.L_x_3296) ;  /* 0x0000000108187547 */ /* 0x000fea000b800000 */
[----:B------:R-:W-:-:S09]  /*6d30*/  UISETP.NE.AND UP0, UPT, UR4, 0x9, UPT ;  /* 0x000000090400788c */ /* 0x000fd2000bf05270 */
[----:B------:R-:W-:Y:S05]  /*6d40*/  BRA.U UP0, `(.L_x_3289) ;  /* 0x0000000900747547 */ /* 0x000fea000b800000 */
[----:B------:R-:W0:Y:S02]  /*6d50*/  LDG.E R2, desc[UR36][R2.64] ;  /* 0x0000002402027981 */ /* 0x000e24000c1e1900 */
[----:B0-----:R-:W-:-:S06]  /*6d60*/  FMUL.FTZ R16, R2, 1 ;  /* 0x3f80000002107820 */ /* 0x001fcc0000410000 */
[----:B------:R-:W3:Y:S02]  /*6d70*/  F2F.F64.F32 R16, R16 ;  /* 0x0000001000107310 */ /* 0x000ee40000201800 */
[----:B---3--:R-:W-:Y:S05]  /*6d80*/  BRA `(.L_x_3290) ;  /* 0x0000000800c07947 */ /* 0x008fea0003800000 */
.L_x_3296:
[----:B------:R-:W2:Y:S02]  /*6d90*/  LDG.E.U16 R2, desc[UR36][R2.64] ;  /* 0x0000002402027981 */ /* 0x000ea4000c1e1500 */
[----:B--2---:R-:W-:-:S05]  /*6da0*/  HADD2.F32 R0, -RZ, R2.H0_H0 ;  /* 0x20000002ff007230 */ /* 0x004fca0000004100 */
[----:B------:R-:W-:-:S04]  /*6db0*/  FMUL.FTZ R0, R0, 1 ;  /* 0x3f80000000007820 */ /* 0x000fc80000410000 */
[----:B0-----:R3:W4:Y:S02]  /*6dc0*/  F2F.F64.F32 R16, R0 ;  /* 0x0000000000107310 */ /* 0x0017240000201800 */
[----:B---34-:R-:W-:Y:S05]  /*6dd0*/  BRA `(.L_x_3290) ;  /* 0x0000000800ac7947 */ /* 0x018fea0003800000 */
.L_x_3295:
[----:B0-----:R3:W5:Y:S01]  /*6de0*/  LDG.E.64 R16, desc[UR36][R2.64] ;  /* 0x0000002402107981 */ /* 0x001762000c1e1b00 */
[----:B------:R-:W-:Y:S05]  /*6df0*/  BRA `(.L_x_3290) ;  /* 0x0000000800a47947 */ /* 0x000fea0003800000 */
.L_x_3285:
        /* <DEDUP_REMOVED lines=9> */
[----:B0-----:R-:W-:Y:S01]  /*6e90*/  IMAD.MOV.U32 R16, RZ, RZ, RZ ;  /* 0x000000ffff107224 */ /* 0x001fe200078e00ff */
[----:B--2---:R-:W-:-:S04]  /*6ea0*/  ISETP.NE.AND P0, PT, R2, RZ, PT ;  /* 0x000000ff0200720c */ /* 0x004fc80003f05270 */
[----:B------:R-:W-:Y:S01]  /*6eb0*/  FSEL R17, RZ, 1.875, !P0 ;  /* 0x3ff00000ff117808 */ /* 0x000fe20004000000 */
[----:B------:R-:W-:Y:S08]  /*6ec0*/  BRA `(.L_x_3290) ;  /* 0x0000000800707947 */ /* 0x000ff00003800000 */
.L_x_3299:
[----:B0-----:R0:W5:Y:S01]  /*6ed0*/  LDG.E.64 R16, desc[UR36][R2.64] ;  /* 0x0000002402107981 */ /* 0x001162000c1e1b00 */
[----:B------:R-:W-:Y:S05]  /*6ee0*/  BRA `(.L_x_3290) ;  /* 0x0000000800687947 */ /* 0x000fea0003800000 */
.L_x_3298:
        /* <DEDUP_REMOVED lines=11> */
[----:B------:R-:W1:Y:S02]  /*6fa0*/  FLO.U32 R5, R4 ;  /* 0x0000000400057300 */ /* 0x000e6400000e0000 */
[----:B-1----:R-:W-:-:S05]  /*6fb0*/  IMAD.MOV R5, RZ, RZ, -R5 ;  /* 0x000000ffff057224 */ /* 0x002fca00078e0a05 */
        /* <DEDUP_REMOVED lines=12> */
[----:B0-----:R0:W1:Y:S02]  /*7080*/  F2F.F64.F32 R16, R5 ;  /* 0x0000000500107310 */ /* 0x0010640000201800 */
[----:B01----:R-:W-:Y:S05]  /*7090*/  BRA `(.L_x_3290) ;  /* 0x0000000400fc7947 */ /* 0x003fea0003800000 */
.L_x_3301:
        /* <DEDUP_REMOVED lines=10> */
[----:B------:R-:W-:-:S05]  /*7140*/  LOP3.LUT R0, R0, 0x80000000, R5, 0xf8, !PT ;  /* 0x8000000000007812 */ /* 0x000fca00078ef805 */
[----:B------:R-:W-:-:S04]  /*7150*/  FMUL.FTZ R0, R0, 1 ;  /* 0x3f80000000007820 */ /* 0x000fc80000410000 */
[----:B0-----:R0:W1:Y:S02]  /*7160*/  F2F.F64.F32 R16, R0 ;  /* 0x0000000000107310 */ /* 0x0010640000201800 */
[----:B01----:R-:W-:Y:S05]  /*7170*/  BRA `(.L_x_3290) ;  /* 0x0000000400c47947 */ /* 0x003fea0003800000 */
.L_x_3300:
[----:B------:R-:W2:Y:S02]  /*7180*/  LDG.E.U16 R0, desc[UR36][R2.64] ;  /* 0x0000002402007981 */ /* 0x000ea4000c1e1500 */
[----:B--2---:R-:W-:-:S04]  /*7190*/  IMAD.U32 R0, R0, 0x10000, RZ ;  /* 0x0001000000007824 */ /* 0x004fc800078e00ff */
[----:B------:R-:W-:-:S04]  /*71a0*/  FMUL.FTZ R0, R0, 1 ;  /* 0x3f80000000007820 */ /* 0x000fc80000410000 */
[----:B0-----:R0:W1:Y:S02]  /*71b0*/  F2F.F64.F32 R16, R0 ;  /* 0x0000000000107310 */ /* 0x0010640000201800 */
[----:B01----:R-:W-:Y:S05]  /*71c0*/  BRA `(.L_x_3290) ;  /* 0x0000000400b07947 */ /* 0x003fea0003800000 */
.L_x_3297:
        /* <DEDUP_REMOVED lines=8> */
[----:B------:R-:W0:Y:S02]  /*7250*/  LDG.E.U16 R2, desc[UR36][R2.64] ;  /* 0x0000002402027981 */ /* 0x000e24000c1e1500 */
[----:B0-----:R3:W4:Y:S02]  /*7260*/  I2F.F64.U16 R16, R2 ;  /* 0x0000000200107312 */ /* 0x0017240000101800 */
[----:B---34-:R-:W-:Y:S05]  /*7270*/  BRA `(.L_x_3290) ;  /* 0x0000000400847947 */ /* 0x018fea0003800000 */
.L_x_3304:
[----:B------:R-:W2:Y:S01]  /*7280*/  LDG.E.U8 R3, desc[UR36][R2.64] ;  /* 0x0000002402037981 */ /* 0x000ea2000c1e1100 */
[----:B0-----:R-:W-:Y:S02]  /*7290*/  CS2R R16, SRZ ;  /* 0x0000000000107805 */ /* 0x001fe4000001ff00 */
        /* <DEDUP_REMOVED lines=19> */
.L_x_3306:
[----:B------:R-:W-:Y:S05]  /*73d0*/  BSYNC.RECONVERGENT B0 ;  /* 0x0000000000007941 */ /* 0x000fea0003800200 */
.L_x_3305:
[----:B------:R-:W-:Y:S01]  /*73e0*/  IMAD.SHL.U32 R0, R0, 0x100000, RZ ;  /* 0x0010000000007824 */ /* 0x000fe200078e00ff */
[----:B------:R-:W-:-:S04]  /*73f0*/  LEA R2, R2, 0x3b800000, 0x17 ;  /* 0x3b80000002027811 */ /* 0x000fc800078eb8ff */
[----:B------:R-:W-:-:S05]  /*7400*/  LOP3.LUT R0, R2, R0, R7, 0xfe, !PT ;  /* 0x0000000002007212 */ /* 0x000fca00078efe07 */
[----:B------:R-:W-:-:S04]  /*7410*/  FMUL.FTZ R0, R0, 1 ;  /* 0x3f80000000007820 */ /* 0x000fc80000410000 */
[----:B------:R3:W4:Y:S02]  /*7420*/  F2F.F64.F32 R16, R0 ;  /* 0x0000000000107310 */ /* 0x0007240000201800 */
[----:B---34-:R-:W-:Y:S05]  /*7430*/  BRA `(.L_x_3290) ;  /* 0x0000000400147947 */ /* 0x018fea0003800000 */
.L_x_3303:
[----:B------:R-:W2:Y:S01]  /*7440*/  LDG.E.U8 R3, desc[UR36][R2.64] ;  /* 0x0000002402037981 */ /* 0x000ea2000c1e1100 */
[----:B0-----:R-:W-:Y:S02]  /*7450*/  CS2R R16, SRZ ;  /* 0x0000000000107805 */ /* 0x001fe4000001ff00 */
        /* <DEDUP_REMOVED lines=19> */
.L_x_3308:
[----:B------:R-:W-:Y:S05]  /*7590*/  BSYNC.RECONVERGENT B0 ;  /* 0x0000000000007941 */ /* 0x000fea0003800200 */
.L_x_3307:
[----:B------:R-:W-:Y:S02]  /*75a0*/  SHF.L.U32 R0, R0, 0x15, RZ ;  /* 0x0000001500007819 */ /* 0x000fe400000006ff */
[----:B------:R-:W-:-:S04]  /*75b0*/  LEA R2, R2, 0x37800000, 0x17 ;  /* 0x3780000002027811 */ /* 0x000fc800078eb8ff */
[----:B------:R-:W-:-:S05]  /*75c0*/  LOP3.LUT R0, R2, R0, R7, 0xfe, !PT ;  /* 0x0000000002007212 */ /* 0x000fca00078efe07 */
[----:B------:R-:W-:-:S04]  /*75d0*/  FMUL.FTZ R0, R0, 1 ;  /* 0x3f80000000007820 */ /* 0x000fc80000410000 */
[----:B------:R3:W4:Y:S02]  /*75e0*/  F2F.F64.F32 R16, R0 ;  /* 0x0000000000107310 */ /* 0x0007240000201800 */
[----:B---34-:R-:W-:Y:S05]  /*75f0*/  BRA `(.L_x_3290) ;  /* 0x0000000000a47947 */ /* 0x018fea0003800000 */
.L_x_3302:
[----:B------:R-:W-:-:S09]  /*7600*/  UISETP.NE.AND UP0, UPT, UR4, 0x1c, UPT ;  /* 0x0000001c0400788c */ /* 0x000fd2000bf05270 */
[----:B------:R-:W-:Y:S05]  /*7610*/  BRA.U !UP0, `(.L_x_3309) ;  /* 0x0000000108947547 */ /* 0x000fea000b800000 */
[----:B------:R-:W-:-:S09]  /*7620*/  UISETP.NE.AND UP0, UPT, UR4, 0x1d, UPT ;  /* 0x0000001d0400788c */ /* 0x000fd2000bf05270 */
[----:B------:R-:W-:Y:S05]  /*7630*/  BRA.U !UP0, `(.L_x_3310) ;  /* 0x0000000108807547 */ /* 0x000fea000b800000 */
[----:B------:R-:W-:-:S09]  /*7640*/  UISETP.NE.AND UP0, UPT, UR4, 0x2c, UPT ;  /* 0x0000002c0400788c */ /* 0x000fd2000bf05270 */
[----:B------:R-:W-:Y:S05]  /*7650*/  BRA.U UP0, `(.L_x_3289) ;  /* 0x0000000100307547 */ /* 0x000fea000b800000 */
[----:B------:R-:W2:Y:S01]  /*7660*/  LDG.E.U8 R0, desc[UR36][R2.64] ;  /* 0x0000002402007981 */ /* 0x000ea2000c1e1100 */
[----:B0-----:R-:W-:Y:S02]  /*7670*/  IMAD.MOV.U32 R16, RZ, RZ, 0x0 ;  /* 0x00000000ff107424 */ /* 0x001fe400078e00ff */
        /* <DEDUP_REMOVED lines=8> */
[----:B------:R1:W2:Y:S02]  /*7700*/  @P0 F2F.F64.F32 R16, R0 ;  /* 0x0000000000100310 */ /* 0x0002a40000201800 */
[----:B-12---:R-:W-:Y:S05]  /*7710*/  BRA `(.L_x_3290) ;  /* 0x00000000005c7947 */ /* 0x006fea0003800000 */
.L_x_3289:
[----:B------:R-:W-:Y:S01]  /*7720*/  MOV R2, 0x0 ;  /* 0x0000000000027802 */ /* 0x000fe20000000f00 */
[----:B------:R-:W1:Y:S01]  /*7730*/  LDCU.64 UR4, c[0x4][0x128] ;  /* 0x01002500ff0477ac */ /* 0x000e620008000a00 */
[----:B------:R-:W-:Y:S02]  /*7740*/  HFMA2 R8, -RZ, RZ, 0, 4.64916229248046875e-06 ;  /* 0x0000004eff087431 */ /* 0x000fe400000001ff */
[----:B------:R-:W-:Y:S01]  /*7750*/  IMAD.MOV.U32 R12, RZ, RZ, 0x1 ;  /* 0x00000001ff0c7424 */ /* 0x000fe200078e00ff */
[----:B------:R-:W2:Y:S01]  /*7760*/  LDCU.64 UR6, c[0x4][0x130] ;  /* 0x01002600ff0677ac */ /* 0x000ea20008000a00 */
[----:B------:R-:W3:Y:S01]  /*7770*/  LDC.64 R2, c[0x4][R2] ;  /* 0x0100000002027b82 */ /* 0x000ee20000000a00 */
[----:B------:R-:W-:Y:S01]  /*7780*/  IMAD.MOV.U32 R13, RZ, RZ, RZ ;  /* 0x000000ffff0d7224 */ /* 0x000fe200078e00ff */
[----:B------:R-:W4:Y:S01]  /*7790*/  LDCU.64 UR8, c[0x4][0x8] ;  /* 0x01000100ff0877ac */ /* 0x000f220008000a00 */
[----:B-1----:R-:W-:Y:S01]  /*77a0*/  MOV R4, UR4 ;  /* 0x0000000400047c02 */ /* 0x002fe20008000f00 */
[----:B------:R-:W-:-:S02]  /*77b0*/  IMAD.U32 R5, RZ, RZ, UR5 ;  /* 0x00000005ff057e24 */ /* 0x000fc4000f8e00ff */
[----:B--2---:R-:W-:Y:S01]  /*77c0*/  IMAD.U32 R6, RZ, RZ, UR6 ;  /* 0x00000006ff067e24 */ /* 0x004fe2000f8e00ff */
[----:B------:R-:W-:Y:S01]  /*77d0*/  MOV R7, UR7 ;  /* 0x0000000700077c02 */ /* 0x000fe20008000f00 */
[----:B----4-:R-:W-:Y:S02]  /*77e0*/  IMAD.U32 R10, RZ, RZ, UR8 ;  /* 0x00000008ff0a7e24 */ /* 0x010fe4000f8e00ff */
[----:B------:R-:W-:-:S07]  /*77f0*/  IMAD.U32 R11, RZ, RZ, UR9 ;  /* 0x00000009ff0b7e24 */ /* 0x000fce000f8e00ff */
[----:B------:R-:W-:-:S07]  /*7800*/  LEPC R20, `(.L_x_3311) ;  /* 0x000000001014794e */ /* 0x000fce0000000000 */
[----:B0--3--:R-:W-:Y:S05]  /*7810*/  CALL.ABS.NOINC R2 ;  /* 0x0000000002007343 */ /* 0x009fea0003c00000 */
.L_x_3311:
[----:B------:R-:W-:Y:S01]  /*7820*/  CS2R R16, SRZ ;  /* 0x0000000000107805 */ /* 0x000fe2000001ff00 */
[----:B------:R-:W-:Y:S06]  /*7830*/  BRA `(.L_x_3290) ;  /* 0x0000000000147947 */ /* 0x000fec0003800000 */
.L_x_3310:
[----:B0-----:R-:W2:Y:S02]  /*7840*/  LDG.E.64 R16, desc[UR36][R2.64] ;  /* 0x0000002402107981 */ /* 0x001ea4000c1e1b00 */
[----:B--2---:R-:W1:Y:S02]  /*7850*/  I2F.F64.U64 R16, R16 ;  /* 0x0000001000107312 */ /* 0x004e640000301800 */
[----:B-1----:R-:W-:Y:S05]  /*7860*/  BRA `(.L_x_3290) ;  /* 0x0000000000087947 */ /* 0x002fea0003800000 */
.L_x_3309:
[----:B------:R-:W0:Y:S02]  /*7870*/  LDG.E R2, desc[UR36][R2.64] ;  /* 0x0000002402027981 */ /* 0x000e24000c1e1900 */
[----:B0-----:R1:W2:Y:S02]  /*7880*/  I2F.F64.U32 R16, R2 ;  /* 0x0000000200107312 */ /* 0x0012a40000201800 */
.L_x_3290:
[----:B------:R-:W-:Y:S05]  /*7890*/  BSYNC.RECONVERGENT B6 ;  /* 0x0000000000067941 */ /* 0x000fea0003800200 */
.L_x_3284:
        /* <DEDUP_REMOVED lines=15> */
[----:B01-3--:R-:W3:Y:S02]  /*7990*/  LDG.E.S8 R2, desc[UR36][R22.64] ;  /* 0x0000002416027981 */ /* 0x00bee4000c1e1300 */
[----:B---3--:R-:W3:Y:S02]  /*79a0*/  I2F.F64.S16 R2, R2 ;  /* 0x0000000200027312 */ /* 0x008ee40000101c00 */
[----:B---3--:R-:W-:Y:S05]  /*79b0*/  BRA `(.L_x_3318) ;  /* 0x0000000c006c7947 */ /* 0x008fea0003800000 */
.L_x_3316:
[----:B01-3--:R-:W3:Y:S02]  /*79c0*/  LDG.E.U8 R2, desc[UR36][R22.64] ;  /* 0x0000002416027981 */ /* 0x00bee4000c1e1100 */
[----:B---3--:R-:W3:Y:S02]  /*79d0*/  I2F.F64.U16 R2, R2 ;  /* 0x0000000200027312 */ /* 0x008ee40000101800 */
[----:B---3--:R-:W-:Y:S05]  /*79e0*/  BRA `(.L_x_3318) ;  /* 0x0000000c00607947 */ /* 0x008fea0003800000 */
.L_x_3315:
[----:B------:R-:W-:-:S09]  /*79f0*/  UISETP.NE.AND UP0, UPT, UR4, 0x2, UPT ;  /* 0x000000020400788c */ /* 0x000fd2000bf05270 */
[----:B------:R-:W-:Y:S05]  /*7a00*/  BRA.U !UP0, `(.L_x_3319) ;  /* 0x0000000108287547 */ /* 0x000fea000b800000 */
[----:B------:R-:W-:-:S09]  /*7a10*/  UISETP.NE.AND UP0, UPT, UR4, 0x3, UPT ;  /* 0x000000030400788c */ /* 0x000fd2000bf05270 */
[----:B------:R-:W-:Y:S05]  /*7a20*/  BRA.U !UP0, `(.L_x_3320) ;  /* 0x0000000108147547 */ /* 0x000fea000b800000 */
[----:B------:R-:W-:-:S09]  /*7a30*/  UISETP.NE.AND UP0, UPT, UR4, 0x4, UPT ;  /* 0x000000040400788c */ /* 0x000fd2000bf05270 */
[----:B------:R-:W-:Y:S05]  /*7a40*/  BRA.U UP0, `(.L_x_3317) ;  /* 0x0000000900ec7547 */ /* 0x000fea000b800000 */
[----:B01-3--:R-:W3:Y:S02]  /*7a50*/  LDG.E.64 R2, desc[UR36][R22.64] ;  /* 0x0000002416027981 */ /* 0x00bee4000c1e1b00 */
[----:B---3--:R-:W3:Y:S02]  /*7a60*/  I2F.F64.S64 R2, R2 ;  /* 0x0000000200027312 */ /* 0x008ee40000301c00 */
[----:B---3--:R-:W-:Y:S05]  /*7a70*/  BRA `(.L_x_3318) ;  /* 0x0000000c003c7947 */ /* 0x008fea0003800000 */
.L_x_3320:
[----:B01-3--:R-:W3:Y:S02]  /*7a80*/  LDG.E R2, desc[UR36][R22.64] ;  /* 0x0000002416027981 */ /* 0x00bee4000c1e1900 */
[----:B---3--:R-:W3:Y:S02]  /*7a90*/  I2F.F64 R2, R2 ;  /* 0x0000000200027312 */ /* 0x008ee40000201c00 */
[----:B---3--:R-:W-:Y:S05]  /*7aa0*/  BRA `(.L_x_3318) ;  /* 0x0000000c00307947 */ /* 0x008fea0003800000 */
.L_x_3319:
[----:B01-3--:R-:W3:Y:S02]  /*7ab0*/  LDG.E.U16 R2, desc[UR36][R22.64] ;  /* 0x0000002416027981 */ /* 0x00bee4000c1e1500 */
[----:B---3--:R-:W3:Y:S02]  /*7ac0*/  I2F.F64.S16 R2, R2 ;  /* 0x0000000200027312 */ /* 0x008ee40000101c00 */
[----:B---3--:R-:W-:Y:S05]  /*7ad0*/  BRA `(.L_x_3318) ;  /* 0x0000000c00247947 */ /* 0x008fea0003800000 */
.L_x_3314:
[----:B------:R-:W-:-:S09]  /*7ae0*/  UISETP.GT.AND UP0, UPT, UR4, 0x6, UPT ;  /* 0x000000060400788c */ /* 0x000fd2000bf04270 */
[----:B------:R-:W-:Y:S05]  /*7af0*/  BRA.U UP0, `(.L_x_3321) ;  /* 0x0000000100347547 */ /* 0x000fea000b800000 */
[----:B------:R-:W-:-:S09]  /*7b00*/  UISETP.NE.AND UP0, UPT, UR4, 0x5, UPT ;  /* 0x000000050400788c */ /* 0x000fd2000bf05270 */
[----:B------:R-:W-:Y:S05]  /*7b10*/  BRA.U !UP0, `(.L_x_3322) ;  /* 0x0000000108187547 */ /* 0x000fea000b800000 */
[----:B------:R-:W-:-:S09]  /*7b20*/  UISETP.NE.AND UP0, UPT, UR4, 0x6, UPT ;  /* 0x000000060400788c */ /* 0x000fd2000bf05270 */
[----:B------:R-:W-:Y:S05]  /*7b30*/  BRA.U UP0, `(.L_x_3317) ;  /* 0x0000000900b07547 */ /* 0x000fea000b800000 */
[----:B01-3--:R-:W3:Y:S02]  /*7b40*/  LDG.E R2, desc[UR36][R22.64] ;  /* 0x0000002416027981 */ /* 0x00bee4000c1e1900 */
[----:B---3--:R-:W-:-:S06]  /*7b50*/  FMUL.FTZ R2, R2, 1 ;  /* 0x3f80000002027820 */ /* 0x008fcc0000410000 */
[----:B------:R-:W4:Y:S02]  /*7b60*/  F2F.F64.F32 R2, R2 ;  /* 0x0000000200027310 */ /* 0x000f240000201800 */
[----:B----4-:R-:W-:Y:S05]  /*7b70*/  BRA `(.L_x_3318) ;  /* 0x0000000800fc7947 */ /* 0x010fea0003800000 */
.L_x_3322:
[----:B------:R-:W4:Y:S02]  /*7b80*/  LDG.E.U16 R0, desc[UR36][R22.64] ;  /* 0x0000002416007981 */ /* 0x000f24000c1e1500 */
[----:B----4-:R-:W-:-:S05]  /*7b90*/  HADD2.F32 R0, -RZ, R0.H0_H0 ;  /* 0x20000000ff007230 */ /* 0x010fca0000004100 */
[----:B------:R-:W-:-:S04]  /*7ba0*/  FMUL.FTZ R0, R0, 1 ;  /* 0x3f80000000007820 */ /* 0x000fc80000410000 */
[----:B01-3--:R4:W0:Y:S02]  /*7bb0*/  F2F.F64.F32 R2, R0 ;  /* 0x0000000000027310 */ /* 0x00b8240000201800 */
[----:B0---4-:R-:W-:Y:S05]  /*7bc0*/  BRA `(.L_x_3318) ;  /* 0x0000000800e87947 */ /* 0x011fea0003800000 */
.L_x_3321:
        /* <DEDUP_REMOVED lines=10> */
.L_x_3324:
[----:B------:R-:W4:Y:S02]  /*7c70*/  LDG.E.U16 R22, desc[UR36][R22.64] ;  /* 0x0000002416167981 */ /* 0x000f24000c1e1500 */
[----:B----4-:R-:W-:-:S05]  /*7c80*/  HADD2.F32 R0, -RZ, R22.H0_H0 ;  /* 0x20000016ff007230 */ /* 0x010fca0000004100 */
[----:B------:R-:W-:-:S04]  /*7c90*/  FMUL.FTZ R0, R0, 1 ;  /* 0x3f80000000007820 */ /* 0x000fc80000410000 */
[----:B01-3--:R4:W0:Y:S02]  /*7ca0*/  F2F.F64.F32 R2, R0 ;  /* 0x0000000000027310 */ /* 0x00b8240000201800 */
[----:B0---4-:R-:W-:Y:S05]  /*7cb0*/  BRA `(.L_x_3318) ;  /* 0x0000000800ac7947 */ /* 0x011fea0003800000 */
.L_x_3323:
[----:B01-3--:R3:W5:Y:S01]  /*7cc0*/  LDG.E.64 R2, desc[UR36][R22.64] ;  /* 0x0000002416027981 */ /* 0x00b762000c1e1b00 */
[----:B------:R-:W-:Y:S05]  /*7cd0*/  BRA `(.L_x_3318) ;  /* 0x0000000800a47947 */ /* 0x000fea0003800000 */
.L_x_3313:
        /* <DEDUP_REMOVED lines=13> */
.L_x_3327:
[----:B01-3--:R1:W5:Y:S01]  /*7db0*/  LDG.E.64 R2, desc[UR36][R22.64] ;  /* 0x0000002416027981 */ /* 0x00b362000c1e1b00 */
[----:B------:R-:W-:Y:S05]  /*7dc0*/  BRA `(.L_x_3318) ;  /* 0x0000000800687947 */ /* 0x000fea0003800000 */
.L_x_3326:
        /* <DEDUP_REMOVED lines=25> */
[----:B------:R-:W3:Y:S02]  /*7f60*/  F2F.F64.F32 R2, R3 ;  /* 0x0000000300027310 */ /* 0x000ee40000201800 */
[----:B---3--:R-:W-:Y:S05]  /*7f70*/  BRA `(.L_x_3318) ;  /* 0x0000000400fc7947 */ /* 0x008fea0003800000 */
.L_x_3329:
[----:B0--3--:R-:W3:Y:S02]  /*7f80*/  LDG.E.U8 R3, desc[UR36][R22.64] ;  /* 0x0000002416037981 */ /* 0x009ee4000c1e1100 */
[C---:B---3--:R-:W-:Y:S01]  /*7f90*/  SHF.L.U32 R0, R3.reuse, 0x19, RZ ;  /* 0x0000001903007819 */ /* 0x048fe200000006ff */
[----:B------:R-:W-:-:S03]  /*7fa0*/  IMAD.SHL.U32 R3, R3, 0x100, RZ ;  /* 0x0000010003037824 */ /* 0x000fc600078e00ff */
[----:B------:R-:W-:-:S13]  /*7fb0*/  ISETP.GE.U32.AND P0, PT, R0, 0x8000000, PT ;  /* 0x080000000000780c */ /* 0x000fda0003f06070 */
[C---:B-1----:R-:W-:Y:S02]  /*7fc0*/  @!P0 LOP3.LUT R2, R3.reuse, 0x7f00, RZ, 0xc0, !PT ;  /* 0x00007f0003028812 */ /* 0x042fe400078ec0ff */
[----:B------:R-:W-:Y:S02]  /*7fd0*/  @P0 LEA.HI R0, R0, 0x70000000, RZ, 0x1c ;  /* 0x7000000000000811 */ /* 0x000fe400078fe0ff */
[----:B------:R-:W-:Y:S02]  /*7fe0*/  @!P0 LOP3.LUT R2, R2, 0x3f000000, RZ, 0xfc, !PT ;  /* 0x3f00000002028812 */ /* 0x000fe400078efcff */
[----:B------:R-:W-:Y:S01]  /*7ff0*/  PRMT R3, R3, 0x9910, RZ ;  /* 0x0000991003037816 */ /* 0x000fe200000000ff */
[----:B------:R-:W-:Y:S02]  /*8000*/  @P0 FMUL.FTZ R0, R0, 1.9259299443872358531e-34 ;  /* 0x0780000000000820 */ /* 0x000fe40000410000 */
[----:B------:R-:W-:-:S05]  /*8010*/  @!P0 FADD.FTZ R0, R2, -0.5 ;  /* 0xbf00000002008421 */ /* 0x000fca0000010000 */
[----:B------:R-:W-:-:S05]  /*8020*/  LOP3.LUT R0, R0, 0x80000000, R3, 0xf8, !PT ;  /* 0x8000000000007812 */ /* 0x000fca00078ef803 */
[----:B------:R-:W-:-:S04]  /*8030*/  FMUL.FTZ R0, R0, 1 ;  /* 0x3f80000000007820 */ /* 0x000fc80000410000 */
[----:B------:R3:W4:Y:S02]  /*8040*/  F2F.F64.F32 R2, R0 ;  /* 0x0000000000027310 */ /* 0x0007240000201800 */
[----:B---34-:R-:W-:Y:S05]  /*8050*/  BRA `(.L_x_3318) ;  /* 0x0000000400c47947 */ /* 0x018fea0003800000 */
.L_x_3328:
[----:B------:R-:W4:Y:S02]  /*8060*/  LDG.E.U16 R0, desc[UR36][R22.64] ;  /* 0x0000002416007981 */ /* 0x000f24000c1e1500 */
[----:B----4-:R-:W-:-:S04]  /*8070*/  IMAD.U32 R0, R0, 0x10000, RZ ;  /* 0x0001000000007824 */ /* 0x010fc800078e00ff */
[----:B------:R-:W-:-:S04]  /*8080*/  FMUL.FTZ R0, R0, 1 ;  /* 0x3f80000000007820 */ /* 0x000fc80000410000 */
[----:B01-3--:R3:W4:Y:S02]  /*8090*/  F2F.F64.F32 R2, R0 ;  /* 0x0000000000027310 */ /* 0x00b7240000201800 */
[----:B---34-:R-:W-:Y:S05]  /*80a0*/  BRA `(.L_x_3318) ;  /* 0x0000000400b07947 */ /* 0x018fea0003800000 */
.L_x_3325:
        /* <DEDUP_REMOVED lines=8> */
[----:B01-3--:R-:W3:Y:S02]  /*8130*/  LDG.E.U16 R2, desc[UR36][R22.64] ;  /* 0x0000002416027981 */ /* 0x00bee4000c1e1500 */
[----:B---3--:R-:W1:Y:S02]  /*8140*/  I2F.F64.U16 R2, R2 ;  /* 0x0000000200027312 */ /* 0x008e640000101800 */
[----:B-1----:R-:W-:Y:S05]  /*8150*/  BRA `(.L_x_3318) ;  /* 0x0000000400847947 */ /* 0x002fea0003800000 */
.L_x_3332:
        /* <DEDUP_REMOVED lines=21> */
.L_x_3334:
[----:B------:R-:W-:Y:S05]  /*82b0*/  BSYNC.RECONVERGENT B0 ;  /* 0x0000000000007941 */ /* 0x000fea0003800200 */
.L_x_3333:
[----:B------:R-:W-:Y:S01]  /*82c0*/  IMAD.SHL.U32 R0, R0, 0x100000, RZ ;  /* 0x0010000000007824 */ /* 0x000fe200078e00ff */
[----:B------:R-:W-:-:S04]  /*82d0*/  LEA R2, R2, 0x3b800000, 0x17 ;  /* 0x3b80000002027811 */ /* 0x000fc800078eb8ff */
[----:B------:R-:W-:-:S05]  /*82e0*/  LOP3.LUT R0, R2, R0, R7, 0xfe, !PT ;  /* 0x0000000002007212 */ /* 0x000fca00078efe07 */
[----:B------:R-:W-:-:S04]  /*82f0*/  FMUL.FTZ R0, R0, 1 ;  /* 0x3f80000000007820 */ /* 0x000fc80000410000 */
[----:B------:R1:W3:Y:S02]  /*8300*/  F2F.F64.F32 R2, R0 ;  /* 0x0000000000027310 */ /* 0x0002e40000201800 */
[----:B-1-3--:R-:W-:Y:S05]  /*8310*/  BRA `(.L_x_3318) ;  /* 0x0000000400147947 */ /* 0x00afea0003800000 */
.L_x_3331:
        /* <DEDUP_REMOVED lines=21> */
.L_x_3336:
[----:B------:R-:W-:Y:S05]  /*8470*/  BSYNC.RECONVERGENT B0 ;  /* 0x0000000000007941 */ /* 0x000fea0003800200 */
.L_x_3335:
[----:B------:R-:W-:Y:S02]  /*8480*/  SHF.L.U32 R0, R0, 0x15, RZ ;  /* 0x0000001500007819 */ /* 0x000fe400000006ff */
[----:B------:R-:W-:-:S04]  /*8490*/  LEA R2, R2, 0x37800000, 0x17 ;  /* 0x3780000002027811 */ /* 0x000fc800078eb8ff */
[----:B------:R-:W-:-:S05]  /*84a0*/  LOP3.LUT R0, R2, R0, R7, 0xfe, !PT ;  /* 0x0000000002007212 */ /* 0x000fca00078efe07 */
[----:B------:R-:W-:-:S04]  /*84b0*/  FMUL.FTZ R0, R0, 1 ;  /* 0x3f80000000007820 */ /* 0x000fc80000410000 */
[----:B------:R1:W3:Y:S02]  /*84c0*/  F2F.F64.F32 R2, R0 ;  /* 0x0000000000027310 */ /* 0x0002e40000201800 */
[----:B-1-3--:R-:W-:Y:S05]  /*84d0*/  BRA `(.L_x_3318) ;  /* 0x0000000000a47947 */ /* 0x00afea0003800000 */
.L_x_3330:
[----:B------:R-:W-:-:S09]  /*84e0*/  UISETP.NE.AND UP0, UPT, UR4, 0x1c, UPT ;  /* 0x0000001c0400788c */ /* 0x000fd2000bf05270 */
[----:B------:R-:W-:Y:S05]  /*84f0*/  BRA.U !UP0, `(.L_x_3337) ;  /* 0x0000000108947547 */ /* 0x000fea000b800000 */
[----:B------:R-:W-:-:S09]  /*8500*/  UISETP.NE.AND UP0, UPT, UR4, 0x1d, UPT ;  /* 0x0000001d0400788c */ /* 0x000fd2000bf05270 */
[----:B------:R-:W-:Y:S05]  /*8510*/  BRA.U !UP0, `(.L_x_3338) ;  /* 0x0000000108807547 */ /* 0x000fea000b800000 */
[----:B------:R-:W-:-:S09]  /*8520*/  UISETP.NE.AND UP0, UPT, UR4, 0x2c, UPT ;  /* 0x0000002c0400788c */ /* 0x000fd2000bf05270 */
[----:B------:R-:W-:Y:S05]  /*8530*/  BRA.U UP0, `(.L_x_3317) ;  /* 0x0000000100307547 */ /* 0x000fea000b800000 */
        /* <DEDUP_REMOVED lines=10> */
[----:B------:R1:W3:Y:S02]  /*85e0*/  @P0 F2F.F64.F32 R2, R0 ;  /* 0x0000000000020310 */ /* 0x0002e40000201800 */
[----:B-1-3--:R-:W-:Y:S05]  /*85f0*/  BRA `(.L_x_3318) ;  /* 0x00000000005c7947 */ /* 0x00afea0003800000 */
.L_x_3317:
[----:B01-3--:R-:W-:Y:S01]  /*8600*/  MOV R2, 0x0 ;  /* 0x0000000000027802 */ /* 0x00bfe20000000f00 */
[----:B------:R-:W0:Y:S01]  /*8610*/  LDCU.64 UR4, c[0x4][0x128] ;  /* 0x01002500ff0477ac */ /* 0x000e220008000a00 */
[----:B------:R-:W-:Y:S02]  /*8620*/  HFMA2 R8, -RZ, RZ, 0, 4.64916229248046875e-06 ;  /* 0x0000004eff087431 */ /* 0x000fe400000001ff */
[----:B------:R-:W-:Y:S01]  /*8630*/  IMAD.MOV.U32 R12, RZ, RZ, 0x1 ;  /* 0x00000001ff0c7424 */ /* 0x000fe200078e00ff */
[----:B------:R-:W1:Y:S01]  /*8640*/  LDCU.64 UR6, c[0x4][0x130] ;  /* 0x01002600ff0677ac */ /* 0x000e620008000a00 */
[----:B------:R-:W3:Y:S01]  /*8650*/  LDC.64 R2, c[0x4][R2] ;  /* 0x0100000002027b82 */ /* 0x000ee20000000a00 */
        /* <DEDUP_REMOVED lines=10> */
.L_x_3339:
[----:B------:R-:W-:Y:S01]  /*8700*/  CS2R R2, SRZ ;  /* 0x0000000000027805 */ /* 0x000fe2000001ff00 */
[----:B------:R-:W-:Y:S06]  /*8710*/  BRA `(.L_x_3318) ;  /* 0x0000000000147947 */ /* 0x000fec0003800000 */
.L_x_3338:
[----:B01-3--:R-:W3:Y:S02]  /*8720*/  LDG.E.64 R2, desc[UR36][R22.64] ;  /* 0x0000002416027981 */ /* 0x00bee4000c1e1b00 */
[----:B---3--:R-:W1:Y:S02]  /*8730*/  I2F.F64.U64 R2, R2 ;  /* 0x0000000200027312 */ /* 0x008e640000301800 */
[----:B-1----:R-:W-:Y:S05]  /*8740*/  BRA `(.L_x_3318) ;  /* 0x0000000000087947 */ /* 0x002fea0003800000 */
.L_x_3337:
[----:B01-3--:R-:W3:Y:S02]  /*8750*/  LDG.E R2, desc[UR36][R22.64] ;  /* 0x0000002416027981 */ /* 0x00bee4000c1e1900 */
[----:B---3--:R-:W0:Y:S02]  /*8760*/  I2F.F64.U32 R2, R2 ;  /* 0x0000000200027312 */ /* 0x008e240000201800 */
.L_x_3318:
[----:B------:R-:W-:Y:S05]  /*8770*/  BSYNC.RECONVERGENT B6 ;  /* 0x0000000000067941 */ /* 0x000fea0003800200 */
.L_x_3312:
        /* <DEDUP_REMOVED lines=10> */
[----:B0-----:R-:W2:-:S15]  /*8820*/  @!P0 LDC.64 R4, c[0x0][0x610] ;  /* 0x00018400ff048b82 */ /* 0x001e9e0000000a00 */
[----:B------:R-:W-:-:S15]  /*8830*/  NOP ;  /* 0x0000000000007918 */ /* 0x000fde0000000000 */
[----:B------:R-:W-:-:S15]  /*8840*/  NOP ;  /* 0x0000000000007918 */ /* 0x000fde0000000000 */
[----:B------:R-:W-:-:S15]  /*8850*/  NOP ;  /* 0x0000000000007918 */ /* 0x000fde0000000000 */
[----:B------:R-:W-:-:S02]  /*8860*/  NOP ;  /* 0x0000000000007918 */ /* 0x000fc40000000000 */
[----:B--2---:R-:W0:-:S15]  /*8870*/  @!P0 DMUL R4, R16, R4 ;  /* 0x0000000410048228 */ /* 0x004e1e0000000000 */
[----:B------:R-:W-:-:S15]  /*8880*/  NOP ;  /* 0x0000000000007918 */ /* 0x000fde0000000000 */
[----:B------:R-:W-:-:S15]  /*8890*/  NOP ;  /* 0x0000000000007918 */ /* 0x000fde0000000000 */
[----:B------:R-:W-:-:S15]  /*88a0*/  NOP ;  /* 0x0000000000007918 */ /* 0x000fde0000000000 */
[----:B------:R-:W-:-:S04]  /*88b0*/  NOP ;  /* 0x0000000000007918 */ /* 0x000fc80000000000 */
[----:B0-----:R0:W2:Y:S01]  /*88c0*/  @!P0 DMUL R4, R4, R2 ;  /* 0x0000000204048228 */ /* 0x0010a20000000000 */
[----:B------:R-:W4:-:S15]  /*88d0*/  @P0 LDC.64 R2, c[0x0][0x608] ;  /* 0x00018200ff020b82 */ /* 0x000f1e0000000a00 */
[----:B------:R-:W-:-:S15]  /*88e0*/  NOP ;  /* 0x0000000000007918 */ /* 0x000fde0000000000 */
[----:B------:R-:W-:-:S15]  /*88f0*/  NOP ;  /* 0x0000000000007918 */ /* 0x000fde0000000000 */
[----:B------:R-:W-:-:S15]  /*8900*/  NOP ;  /* 0x0000000000007918 */ /* 0x000fde0000000000 */
[----:B------:R-:W-:-:S03]  /*8910*/  NOP ;  /* 0x0000000000007918 */ /* 0x000fc60000000000 */
[----:B----4-:R0:W4:Y:S02]  /*8920*/  @P0 DMUL R4, R16, R2 ;  /* 0x0000000210040228 */ /* 0x0101240000000000 */
[----:B0-2-4-:R-:W-:Y:S05]  /*8930*/  BRA `(.L_x_3342) ;  /* 0x0000000800407947 */ /* 0x015fea0003800000 */
.L_x_3341:
[----:B0----5:R-:W0:Y:S02]  /*8940*/  DSETP.GTU.AND P0, PT, R2, RZ, PT ;  /* 0x000000ff0200722a */ /* 0x021e240003f0c000 */
[----:B0-----:R-:W-:Y:S05]  /*8950*/  @P0 BRA `(.L_x_3343) ;  /* 0x0000000800300947 */ /* 0x001fea0003800000 */
[----:B------:R-:W2:Y:S01]  /*8960*/  LDCU.64 UR4, c[0x0][0x610] ;  /* 0x0000c200ff0477ac */ /* 0x000ea20008000a00 */
[----:B------:R-:W-:Y:S01]  /*8970*/  MOV R4, 0x652b82fe ;  /* 0x652b82fe00047802 */ /* 0x000fe20000000f00 */
[----:B------:R-:W-:Y:S01]  /*8980*/  IMAD.MOV.U32 R5, RZ, RZ, 0x3ff71547 ;  /* 0x3ff71547ff057424 */ /* 0x000fe200078e00ff */
[----:B------:R-:W-:Y:S01]  /*8990*/  BSSY.RECONVERGENT B1, `(.L_x_3344) ;  /* 0x0000080000017945 */ /* 0x000fe20003800200 */
[----:B--2---:R-:W-:-:S15]  /*89a0*/  DMUL R16, R16, UR4 ;  /* 0x0000000410107c28 */ /* 0x004fde0008000000 */
        /* <DEDUP_REMOVED lines=29> */
[----:B0-----:R0:W2:Y:S01]  /*8b80*/  DFMA R6, R6, -UR4, R8 ;  /* 0x8000000406067c2b */ /* 0x0010a20008000008 */
[----:B------:R-:W-:Y:S01]  /*8b90*/  UMOV UR4, 0x69ce2bdf ;  /* 0x69ce2bdf00047882 */ /* 0x000fe20000000000 */
[----:B0-----:R-:W-:Y:S01]  /*8ba0*/  IMAD.MOV.U32 R8, RZ, RZ, -0x35dec16 ;  /* 0xfca213eaff087424 */ /* 0x001fe200078e00ff */
[----:B------:R-:W-:Y:S01]  /*8bb0*/  MOV R9, 0x3e928af3 ;  /* 0x3e928af300097802 */ /* 0x000fe20000000f00 */
[----:B------:R-:W-:-:S15]  /*8bc0*/  UMOV UR5, 0x3e5ade15 ;  /* 0x3e5ade1500057882 */ /* 0x000fde0000000000 */
[----:B------:R-:W-:-:S15]  /*8bd0*/  NOP ;  /* 0x0000000000007918 */ /* 0x000fde0000000000 */
[----:B------:R-:W-:-:S15]  /*8be0*/  NOP ;  /* 0x0000000000007918 */ /* 0x000fde0000000000 */
[----:B------:R-:W-:-:S15]  /*8bf0*/  NOP ;  /* 0x0000000000007918 */ /* 0x000fde0000000000 */
[----:B--2---:R-:W0:Y:S01]  /*8c00*/  DFMA R8, R6, UR4, R8 ;  /* 0x0000000406087c2b */ /* 0x004e220008000008 */
        /* <DEDUP_REMOVED lines=75> */
[----:B------:R0:W2:Y:S02]  /*90c0*/  DADD R6, R2, +INF ;  /* 0x7ff0000002067429 */ /* 0x0000a40000000000 */
[----:B0-----:R-:W-:Y:S01]  /*90d0*/  @!P0 SHF.R.S32.HI R3, RZ, 0x1, R0 ;  /* 0x00000001ff038819 */ /* 0x001fe20000011400 */
[----:B------:R-:W-:Y:S01]  /*90e0*/  @!P0 IMAD.MOV.U32 R2, RZ, RZ, R8 ;  /* 0x000000ffff028224 */ /* 0x000fe200078e0008 */
[----:B--2---:R-:W-:Y:S02]  /*90f0*/  FSEL R6, R6, RZ, P1 ;  /* 0x000000ff06067208 */ /* 0x004fe40000800000 */
        /* <DEDUP_REMOVED lines=8> */
[----:B------:R0:W2:Y:S02]  /*9180*/  @!P0 DMUL R6, R2, R4 ;  /* 0x0000000402068228 */ /* 0x0000a40000000000 */
.L_x_3345:
[----:B------:R-:W-:Y:S05]  /*9190*/  BSYNC.RECONVERGENT B1 ;  /* 0x0000000000017941 */ /* 0x000fea0003800200 */
.L_x_3344:
[----:B------:R-:W4:Y:S02]  /*91a0*/  LDCU.64 UR4, c[0x0][0x600] ;  /* 0x0000c000ff0477ac */ /* 0x000f240008000a00 */
[----:B----4-:R-:W0:-:S15]  /*91b0*/  DMUL R16, R16, UR4 ;  /* 0x0000000410107c28 */ /* 0x010e1e0008000000 */
[----:B------:R-:W-:-:S15]  /*91c0*/  NOP ;  /* 0x0000000000007918 */ /* 0x000fde0000000000 */
[----:B------:R-:W-:-:S15]  /*91d0*/  NOP ;  /* 0x0000000000007918 */ /* 0x000fde0000000000 */
[----:B------:R-:W-:-:S15]  /*91e0*/  NOP ;  /* 0x0000000000007918 */ /* 0x000fde0000000000 */
[----:B------:R-:W-:-:S04]  /*91f0*/  NOP ;  /* 0x0000000000007918 */ /* 0x000fc80000000000 */
[----:B0-2---:R0:W2:Y:S02]  /*9200*/  DMUL R4, R16, R6 ;  /* 0x0000000610047228 */ /* 0x0050a40000000000 */
[----:B0-2---:R-:W-:Y:S05]  /*9210*/  BRA `(.L_x_3342) ;  /* 0x0000000000087947 */ /* 0x005fea0003800000 */
.L_x_3343:
[----:B------:R-:W2:Y:S02]  /*9220*/  LDCU.64 UR4, c[0x0][0x608] ;  /* 0x0000c100ff0477ac */ /* 0x000ea40008000a00 */
[----:B--2---:R0:W2:Y:S02]  /*9230*/  DMUL R4, R16, UR4 ;  /* 0x0000000410047c28 */ /* 0x0040a40008000000 */
.L_x_3342:
[----:B------:R-:W-:Y:S05]  /*9240*/  BSYNC.RECONVERGENT B0 ;  /* 0x0000000000007941 */ /* 0x000fea0003800200 */
.L_x_3340:
        /* <DEDUP_REMOVED lines=14> */
[----:B--2---:R-:W2:Y:S02]  /*9330*/  F2I.F64.TRUNC R5, R4 ;  /* 0x0000000400057311 */ /* 0x004ea4000030d100 */
[----:B--2---:R2:W-:Y:S01]  /*9340*/  STG.E.U8 desc[UR36][R2.64], R5 ;  /* 0x0000000502007986 */ /* 0x0045e2000c101124 */
[----:B------:R-:W-:Y:S05]  /*9350*/  BRA `(.L_x_3351) ;  /* 0x0000001000907947 */ /* 0x000fea0003800000 */
.L_x_3349:
[----:B--2---:R-:W2:Y:S02]  /*9360*/  F2I.S64.F64.TRUNC R4, R4 ;  /* 0x0000000400047311 */ /* 0x004ea4000030d900 */
[----:B--2---:R-:W-:-:S05]  /*9370*/  IMAD.MOV.U32 R7, RZ, RZ, R4 ;  /* 0x000000ffff077224 */ /* 0x004fca00078e0004 */
[----:B------:R2:W-:Y:S01]  /*9380*/  STG.E.U8 desc[UR36][R2.64], R7 ;  /* 0x0000000702007986 */ /* 0x0005e2000c101124 */
[----:B------:R-:W-:Y:S05]  /*9390*/  BRA `(.L_x_3351) ;  /* 0x0000001000807947 */ /* 0x000fea0003800000 */
.L_x_3348:
[----:B------:R-:W-:-:S09]  /*93a0*/  UISETP.NE.AND UP0, UPT, UR6, 0x2, UPT ;  /* 0x000000020600788c */ /* 0x000fd2000bf05270 */
[----:B------:R-:W-:Y:S05]  /*93b0*/  BRA.U !UP0, `(.L_x_3352) ;  /* 0x0000000108287547 */ /* 0x000fea000b800000 */
[----:B------:R-:W-:-:S09]  /*93c0*/  UISETP.NE.AND UP0, UPT, UR6, 0x3, UPT ;  /* 0x000000030600788c */ /* 0x000fd2000bf05270 */
[----:B------:R-:W-:Y:S05]  /*93d0*/  BRA.U !UP0, `(.L_x_3353) ;  /* 0x0000000108147547 */ /* 0x000fea000b800000 */
[----:B------:R-:W-:-:S09]  /*93e0*/  UISETP.NE.AND UP0, UPT, UR6, 0x4, UPT ;  /* 0x000000040600788c */ /* 0x000fd2000bf05270 */
[----:B------:R-:W-:Y:S05]  /*93f0*/  BRA.U UP0, `(.L_x_3350) ;  /* 0x0000000d00247547 */ /* 0x000fea000b800000 */
[----:B--2---:R-:W2:Y:S02]  /*9400*/  F2I.S64.F64.TRUNC R4, R4 ;  /* 0x0000000400047311 */ /* 0x004ea4000030d900 */
[----:B--2---:R2:W-:Y:S01]  /*9410*/  STG.E.64 desc[UR36][R2.64], R4 ;  /* 0x0000000402007986 */ /* 0x0045e2000c101b24 */
[----:B------:R-:W-:Y:S05]  /*9420*/  BRA `(.L_x_3351) ;  /* 0x00000010005c7947 */ /* 0x000fea0003800000 */
.L_x_3353:
[----:B--2---:R-:W2:Y:S02]  /*9430*/  F2I.F64.TRUNC R5, R4 ;  /* 0x0000000400057311 */ /* 0x004ea4000030d100 */
[----:B--2---:R2:W-:Y:S01]  /*9440*/  STG.E desc[UR36][R2.64], R5 ;  /* 0x0000000502007986 */ /* 0x0045e2000c101924 */
[----:B------:R-:W-:Y:S05]  /*9450*/  BRA `(.L_x_3351) ;  /* 0x0000001000507947 */ /* 0x000fea0003800000 */
.L_x_3352:
[----:B--2---:R-:W2:Y:S02]  /*9460*/  F2I.F64.TRUNC R5, R4 ;  /* 0x0000000400057311 */ /* 0x004ea4000030d100 */
[----:B--2---:R2:W-:Y:S01]  /*9470*/  STG.E.U16 desc[UR36][R2.64], R5 ;  /* 0x0000000502007986 */ /* 0x0045e2000c101524 */
[----:B------:R-:W-:Y:S05]  /*9480*/  BRA `(.L_x_3351) ;  /* 0x0000001000447947 */ /* 0x000fea0003800000 */
.L_x_3347:
        /* <DEDUP_REMOVED lines=8> */
[----:B--2---:R-:W2:-:S15]  /*9510*/  F2F.F32.F64 R7, R4 ;  /* 0x0000000400077310 */ /* 0x004e9e0000301000 */
[----:B------:R-:W-:-:S15]  /*9520*/  NOP ;  /* 0x0000000000007918 */ /* 0x000fde0000000000 */
[----:B------:R-:W-:-:S15]  /*9530*/  NOP ;  /* 0x0000000000007918 */ /* 0x000fde0000000000 */
[----:B------:R-:W-:-:S15]  /*9540*/  NOP ;  /* 0x0000000000007918 */ /* 0x000fde0000000000 */
[----:B------:R-:W-:-:S04]  /*9550*/  NOP ;  /* 0x0000000000007918 */ /* 0x000fc80000000000 */
[----:B------:R-:W2:Y:S02]  /*9560*/  DSETP.GEU.AND P0, PT, |R4|, UR4, PT ;  /* 0x0000000404007e2a */ /* 0x000ea4000bf0e200 */
[----:B--2---:R-:W-:-:S05]  /*9570*/  @!P0 FMUL R7, R7, 1.175494350822287508e-38 ;  /* 0x0080000007078820 */ /* 0x004fca0000400000 */
[----:B------:R2:W-:Y:S01]  /*9580*/  STG.E desc[UR36][R2.64], R7 ;  /* 0x0000000702007986 */ /* 0x0005e2000c101924 */
[----:B------:R-:W-:Y:S05]  /*9590*/  BRA `(.L_x_3351) ;  /* 0x0000001000007947 */ /* 0x000fea0003800000 */
.L_x_3355:
        /* <DEDUP_REMOVED lines=9> */
[----:B------:R-:W-:-:S05]  /*9630*/  F2FP.F16.F32.PACK_AB R0, RZ, R0 ;  /* 0x00000000ff00723e */ /* 0x000fca00000000ff */
[----:B------:R2:W-:Y:S01]  /*9640*/  STG.E.U16 desc[UR36][R2.64], R0 ;  /* 0x0000000002007986 */ /* 0x0005e2000c101524 */
[----:B------:R-:W-:Y:S05]  /*9650*/  BRA `(.L_x_3351) ;  /* 0x0000000c00d07947 */ /* 0x000fea0003800000 */
.L_x_3354:
        /* <DEDUP_REMOVED lines=13> */
[----:B------:R-:W2:Y:S01]  /*9730*/  DSETP.GEU.AND P0, PT, |R4|, UR4, PT ;  /* 0x0000000404007e2a */ /* 0x000ea2000bf0e200 */
[----:B------:R-:W-:Y:S01]  /*9740*/  MOV R7, RZ ;  /* 0x000000ff00077202 */ /* 0x000fe20000000f00 */
[----:B--2---:R-:W-:-:S05]  /*9750*/  @!P0 FMUL R6, R6, 1.175494350822287508e-38 ;  /* 0x0080000006068820 */ /* 0x004fca0000400000 */
[----:B------:R2:W-:Y:S01]  /*9760*/  STG.E.64 desc[UR36][R2.64], R6 ;  /* 0x0000000602007986 */ /* 0x0005e2000c101b24 */
[----:B------:R-:W-:Y:S05]  /*9770*/  BRA `(.L_x_3351) ;  /* 0x0000000c00887947 */ /* 0x000fea0003800000 */
.L_x_3357:
        /* <DEDUP_REMOVED lines=9> */
[----:B------:R-:W-:-:S04]  /*9810*/  F2FP.F16.F32.PACK_AB R5, RZ, R0 ;  /* 0x00000000ff05723e */ /* 0x000fc800000000ff */
[----:B------:R-:W-:-:S05]  /*9820*/  PRMT R5, R5, 0x5410, RZ ;  /* 0x0000541005057816 */ /* 0x000fca00000000ff */
[----:B------:R2:W-:Y:S01]  /*9830*/  STG.E desc[UR36][R2.64], R5 ;  /* 0x0000000502007986 */ /* 0x0005e2000c101924 */
[----:B------:R-:W-:Y:S05]  /*9840*/  BRA `(.L_x_3351) ;  /* 0x0000000c00547947 */ /* 0x000fea0003800000 */
.L_x_3356:
[----:B--2---:R2:W-:Y:S01]  /*9850*/  STG.E.64 desc[UR36][R2.64], R4 ;  /* 0x0000000402007986 */ /* 0x0045e2000c101b24 */
[----:B------:R-:W-:Y:S05]  /*9860*/  BRA `(.L_x_3351) ;  /* 0x0000000c004c7947 */ /* 0x000fea0003800000 */
.L_x_3346:
        /* <DEDUP_REMOVED lines=10> */
[----:B--2---:R-:W2:Y:S02]  /*9910*/  F2I.U32.F64.TRUNC R5, R4 ;  /* 0x0000000400057311 */ /* 0x004ea4000030d000 */
[----:B--2---:R2:W-:Y:S01]  /*9920*/  STG.E.U16 desc[UR36][R2.64], R5 ;  /* 0x0000000502007986 */ /* 0x0045e2000c101524 */
[----:B------:R-:W-:Y:S05]  /*9930*/  BRA `(.L_x_3351) ;  /* 0x0000000c00187947 */ /* 0x000fea0003800000 */
.L_x_3361:
        /* <DEDUP_REMOVED lines=8> */
[----:B------:R-:W-:Y:S01]  /*99c0*/  BSSY.RECONVERGENT B0, `(.L_x_3362) ;  /* 0x0000014000007945 */ /* 0x000fe20003800200 */
[----:B--2---:R-:W-:Y:S01]  /*99d0*/  @!P0 FMUL R7, R7, 1.175494350822287508e-38 ;  /* 0x0080000007078820 */ /* 0x004fe20000400000 */
[----:B------:R-:W-:-:S04]  /*99e0*/  IMAD.MOV.U32 R0, RZ, RZ, 0x80 ;  /* 0x00000080ff007424 */ /* 0x000fc800078e00ff */
        /* <DEDUP_REMOVED lines=15> */
.L_x_3364:
[----:B------:R-:W-:-:S04]  /*9ae0*/  SHF.R.U32.HI R5, RZ, 0x18, R7 ;  /* 0x00000018ff057819 */ /* 0x000fc80000011607 */
[----:B------:R-:W-:-:S07]  /*9af0*/  LOP3.LUT R0, R0, 0x80, R5, 0xf8, !PT ;  /* 0x0000008000007812 */ /* 0x000fce00078ef805 */
.L_x_3363:
[----:B------:R-:W-:Y:S05]  /*9b00*/  BSYNC.RECONVERGENT B0 ;  /* 0x0000000000007941 */ /* 0x000fea0003800200 */
.L_x_3362:
[----:B------:R2:W-:Y:S01]  /*9b10*/  STG.E.U8 desc[UR36][R2.64], R0 ;  /* 0x0000000002007986 */ /* 0x0005e2000c101124 */
[----:B------:R-:W-:Y:S05]  /*9b20*/  BRA `(.L_x_3351) ;  /* 0x00000008009c7947 */ /* 0x000fea0003800000 */
.L_x_3360:
        /* <DEDUP_REMOVED lines=10> */
[----:B------:R-:W-:-:S04]  /*9bd0*/  MOV R0, 0x80 ;  /* 0x0000008000007802 */ /* 0x000fc80000000f00 */
        /* <DEDUP_REMOVED lines=15> */
.L_x_3367:
[----:B------:R-:W-:-:S04]  /*9cd0*/  SHF.R.U32.HI R5, RZ, 0x18, R7 ;  /* 0x00000018ff057819 */ /* 0x000fc80000011607 */
[----:B------:R-:W-:-:S07]  /*9ce0*/  LOP3.LUT R0, R0, 0x80, R5, 0xf8, !PT ;  /* 0x0000008000007812 */ /* 0x000fce00078ef805 */
.L_x_3366:
[----:B------:R-:W-:Y:S05]  /*9cf0*/  BSYNC.RECONVERGENT B0 ;  /* 0x0000000000007941 */ /* 0x000fea0003800200 */
.L_x_3365:
[----:B------:R2:W-:Y:S01]  /*9d00*/  STG.E.U8 desc[UR36][R2.64], R0 ;  /* 0x0000000002007986 */ /* 0x0005e2000c101124 */
[----:B------:R-:W-:Y:S05]  /*9d10*/  BRA `(.L_x_3351) ;  /* 0x0000000800207947 */ /* 0x000fea0003800000 */
.L_x_3359:
        /* <DEDUP_REMOVED lines=14> */
[----:B--2---:R-:W-:Y:S01]  /*9e00*/  @!P0 FMUL R8, R8, 1.175494350822287508e-38 ;  /* 0x0080000008088820 */ /* 0x004fe20000400000 */
        /* <DEDUP_REMOVED lines=15> */
.L_x_3369:
[----:B--2---:R-:W2:Y:S02]  /*9f00*/  F2I.U64.F64.TRUNC R4, R4 ;  /* 0x0000000400047311 */ /* 0x004ea4000030d800 */
[----:B--2---:R2:W-:Y:S01]  /*9f10*/  STG.E.64 desc[UR36][R2.64], R4 ;  /* 0x0000000402007986 */ /* 0x0045e2000c101b24 */
[----:B------:R-:W-:Y:S05]  /*9f20*/  BRA `(.L_x_3351) ;  /* 0x00000004009c7947 */ /* 0x000fea0003800000 */
.L_x_3368:
[----:B--2---:R-:W2:Y:S02]  /*9f30*/  F2I.U32.F64.TRUNC R5, R4 ;  /* 0x0000000400057311 */ /* 0x004ea4000030d000 */
[----:B--2---:R2:W-:Y:S01]  /*9f40*/  STG.E desc[UR36][R2.64], R5 ;  /* 0x0000000502007986 */ /* 0x0045e2000c101924 */
[----:B------:R-:W-:Y:S05]  /*9f50*/  BRA `(.L_x_3351) ;  /* 0x0000000400907947 */ /* 0x000fea0003800000 */
.L_x_3358:
[----:B------:R-:W-:-:S09]  /*9f60*/  UISETP.GT.AND UP0, UPT, UR6, 0xe, UPT ;  /* 0x0000000e0600788c */ /* 0x000fd2000bf04270 */
[----:B------:R-:W-:Y:S05]  /*9f70*/  BRA.U UP0, `(.L_x_3370) ;  /* 0x00000001002c7547 */ /* 0x000fea000b800000 */
[----:B------:R-:W-:-:S09]  /*9f80*/  UISETP.NE.AND UP0, UPT, UR6, 0xa, UPT ;  /* 0x0000000a0600788c */ /* 0x000fd2000bf05270 */
[----:B------:R-:W-:Y:S05]  /*9f90*/  BRA.U !UP0, `(.L_x_3371) ;  /* 0x0000000108187547 */ /* 0x000fea000b800000 */
[----:B------:R-:W-:-:S09]  /*9fa0*/  UISETP.NE.AND UP0, UPT, UR6, 0xb, UPT ;  /* 0x0000000b0600788c */ /* 0x000fd2000bf05270 */
[----:B------:R-:W-:Y:S05]  /*9fb0*/  BRA.U UP0, `(.L_x_3350) ;  /* 0x0000000100347547 */ /* 0x000fea000b800000 */
[----:B--2---:R-:W2:Y:S02]  /*9fc0*/  DSETP.NEU.AND P0, PT, R4, RZ, PT ;  /* 0x000000ff0400722a */ /* 0x004ea40003f0d000 */
[----:B--2---:R-:W-:-:S05]  /*9fd0*/  SEL R5, RZ, 0x1, !P0 ;  /* 0x00000001ff057807 */ /* 0x004fca0004000000 */
[----:B------:R4:W-:Y:S01]  /*9fe0*/  STG.E.U8 desc[UR36][R2.64], R5 ;  /* 0x0000000502007986 */ /* 0x0009e2000c101124 */
[----:B------:R-:W-:Y:S05]  /*9ff0*/  BRA `(.L_x_3351) ;  /* 0x0000000400687947 */ /* 0x000fea0003800000 */
.L_x_3371:
[----:B------:R-:W-:-:S05]  /*a000*/  CS2R R6, SRZ ;  /* 0x0000000000067805 */ /* 0x000fca000001ff00 */
[----:B--2---:R2:W-:Y:S01]  /*a010*/  STG.E.128 desc[UR36][R2.64], R4 ;  /* 0x0000000402007986 */ /* 0x0045e2000c101d24 */
[----:B------:R-:W-:Y:S05]  /*a020*/  BRA `(.L_x_3351) ;  /* 0x00000004005c7947 */ /* 0x000fea0003800000 */
.L_x_3370:
[----:B------:R-:W-:-:S09]  /*a030*/  UISETP.NE.AND UP0, UPT, UR6, 0xf, UPT ;  /* 0x0000000f0600788c */ /* 0x000fd2000bf05270 */
[----:B------:R-:W-:Y:S05]  /*a040*/  BRA.U !UP0, `(.L_x_3372) ;  /* 0x0000000508287547 */ /* 0x000fea000b800000 */
[----:B------:R-:W-:-:S09]  /*a050*/  UISETP.NE.AND UP0, UPT, UR6, 0x17, UPT ;  /* 0x000000170600788c */ /* 0x000fd2000bf05270 */
[----:B------:R-:W-:Y:S05]  /*a060*/  BRA.U !UP0, `(.L_x_3373) ;  /* 0x0000000108b07547 */ /* 0x000fea000b800000 */
[----:B------:R-:W-:-:S09]  /*a070*/  UISETP.NE.AND UP0, UPT, UR6, 0x18, UPT ;  /* 0x000000180600788c */ /* 0x000fd2000bf05270 */
[----:B------:R-:W-:Y:S05]  /*a080*/  BRA.U !UP0, `(.L_x_3374) ;  /* 0x0000000108447547 */ /* 0x000fea000b800000 */
.L_x_3350:
[----:B------:R-:W-:Y:S01]  /*a090*/  MOV R0, 0x0 ;  /* 0x0000000000007802 */ /* 0x000fe20000000f00 */
[----:B------:R-:W2:Y:S01]  /*a0a0*/  LDCU.64 UR4, c[0x4][0x128] ;  /* 0x01002500ff0477ac */ /* 0x000ea20008000a00 */
[----:B------:R-:W-:Y:S02]  /*a0b0*/  HFMA2 R8, -RZ, RZ, 0, 6.020069122314453125e-06 ;  /* 0x00000065ff087431 */ /* 0x000fe400000001ff */
[----:B------:R-:W-:Y:S01]  /*a0c0*/  IMAD.MOV.U32 R12, RZ, RZ, 0x1 ;  /* 0x00000001ff0c7424 */ /* 0x000fe200078e00ff */
[----:B------:R4:W0:Y:S01]  /*a0d0*/  LDC.64 R2, c[0x4][R0] ;  /* 0x0100000000027b82 */ /* 0x0008220000000a00 */
[----:B------:R-:W5:Y:S01]  /*a0e0*/  LDCU.64 UR6, c[0x4][0x130] ;  /* 0x01002600ff0677ac */ /* 0x000f620008000a00 */
[----:B------:R-:W-:Y:S01]  /*a0f0*/  IMAD.MOV.U32 R13, RZ, RZ, RZ ;  /* 0x000000ffff0d7224 */ /* 0x000fe200078e00ff */
[----:B------:R-:W1:Y:S01]  /*a100*/  LDCU.64 UR8, c[0x4][0x10] ;  /* 0x01000200ff0877ac */ /* 0x000e620008000a00 */
[----:B--2---:R-:W-:Y:S01]  /*a110*/  MOV R4, UR4 ;  /* 0x0000000400047c02 */ /* 0x004fe20008000f00 */
[----:B------:R-:W-:-:S02]  /*a120*/  IMAD.U32 R5, RZ, RZ, UR5 ;  /* 0x00000005ff057e24 */ /* 0x000fc4000f8e00ff */
[----:B-----5:R-:W-:Y:S01]  /*a130*/  IMAD.U32 R6, RZ, RZ, UR6 ;  /* 0x00000006ff067e24 */ /* 0x020fe2000f8e00ff */
[----:B------:R-:W-:Y:S01]  /*a140*/  MOV R7, UR7 ;  /* 0x0000000700077c02 */ /* 0x000fe20008000f00 */
[----:B-1----:R-:W-:Y:S02]  /*a150*/  IMAD.U32 R10, RZ, RZ, UR8 ;  /* 0x00000008ff0a7e24 */ /* 0x002fe4000f8e00ff */
[----:B----4-:R-:W-:-:S07]  /*a160*/  IMAD.U32 R11, RZ, RZ, UR9 ;  /* 0x00000009ff0b7e24 */ /* 0x010fce000f8e00ff */
[----:B------:R-:W-:-:S07]  /*a170*/  LEPC R20, `(.L_x_3375) ;  /* 0x000000001014794e */ /* 0x000fce0000000000 */
[----:B0--3--:R-:W-:Y:S05]  /*a180*/  CALL.ABS.NOINC R2 ;  /* 0x0000000002007343 */ /* 0x009fea0003c00000 */
.L_x_3375:
[----:B------:R-:W-:Y:S05]  /*a190*/  BRA `(.L_x_3351) ;  /* 0x0000000400007947 */ /* 0x000fea0003800000 */
.L_x_3374:
        /* <DEDUP_REMOVED lines=21> */
.L_x_3377:
[----:B------:R-:W-:Y:S05]  /*a2f0*/  BSYNC.RECONVERGENT B0 ;  /* 0x0000000000007941 */ /* 0x000fea0003800200 */
.L_x_3376:
[----:B------:R-:W-:-:S05]  /*a300*/  LOP3.LUT R7, R0, 0x80, R7, 0xf8, !PT ;  /* 0x0000008000077812 */ /* 0x000fca00078ef807 */
[----:B------:R2:W-:Y:S01]  /*a310*/  STG.E.U8 desc[UR36][R2.64], R7 ;  /* 0x0000000702007986 */ /* 0x0005e2000c101124 */
[----:B------:R-:W-:Y:S05]  /*a320*/  BRA `(.L_x_3351) ;  /* 0x00000000009c7947 */ /* 0x000fea0003800000 */
.L_x_3373:
        /* <DEDUP_REMOVED lines=9> */
[----:B--2---:R-:W-:-:S05]  /*a3c0*/  @!P0 FMUL R7, R7, 1.175494350822287508e-38 ;  /* 0x0080000007078820 */ /* 0x004fca0000400000 */
        /* <DEDUP_REMOVED lines=10> */
.L_x_3379:
[----:B------:R-:W-:Y:S01]  /*a470*/  IMAD.MOV.U32 R0, RZ, RZ, 0x7f ;  /* 0x0000007fff007424 */ /* 0x000fe200078e00ff */
[----:B------:R-:W-:-:S04]  /*a480*/  ISETP.GT.U32.AND P0, PT, R6, 0x7f800000, PT ;  /* 0x7f8000000600780c */ /* 0x000fc80003f04070 */
[----:B------:R-:W-:-:S09]  /*a490*/  SEL R0, R0, 0x7c, P0 ;  /* 0x0000007c00007807 */ /* 0x000fd20000000000 */
.L_x_3380:
[----:B------:R-:W-:Y:S05]  /*a4a0*/  BSYNC.RECONVERGENT B0 ;  /* 0x0000000000007941 */ /* 0x000fea0003800200 */
.L_x_3378:
[----:B------:R-:W-:-:S04]  /*a4b0*/  SHF.R.U32.HI R5, RZ, 0x18, R7 ;  /* 0x00000018ff057819 */ /* 0x000fc80000011607 */
[----:B------:R-:W-:-:S05]  /*a4c0*/  LOP3.LUT R5, R0, 0x80, R5, 0xf8, !PT ;  /* 0x0000008000057812 */ /* 0x000fca00078ef805 */
[----:B------:R2:W-:Y:S01]  /*a4d0*/  STG.E.U8 desc[UR36][R2.64], R5 ;  /* 0x0000000502007986 */ /* 0x0005e2000c101124 */
[----:B------:R-:W-:Y:S05]  /*a4e0*/  BRA `(.L_x_3351) ;  /* 0x00000000002c7947 */ /* 0x000fea0003800000 */
.L_x_3372:
        /* <DEDUP_REMOVED lines=9> */
[----:B------:R-:W-:-:S05]  /*a580*/  F2FP.BF16.F32.PACK_AB R0, RZ, R0 ;  /* 0x00000000ff00723e */ /* 0x000fca00000010ff */
[----:B------:R2:W-:Y:S02]  /*a590*/  STG.E.U16 desc[UR36][R2.64], R0 ;  /* 0x0000000002007986 */ /* 0x0005e4000c101524 */
.L_x_3351:
[----:B------:R-:W-:-:S07]  /*a5a0*/  VIADD R19, R19, 0x80 ;  /* 0x0000008013137836 */ /* 0x000fce0000000000 */
.L_x_3282:
[----:B------:R-:W-:Y:S05]  /*a5b0*/  BSYNC.RECONVERGENT B7 ;  /* 0x0000000000077941 */ /* 0x000fea0003800200 */
.L_x_3281:
[----:B------:R-:W5:Y:S01]  /*a5c0*/  LDCU UR4, c[0x0][0x380] ;  /* 0x00007000ff0477ac */ /* 0x000f620008000800 */
[----:B------:R-:W-:Y:S01]  /*a5d0*/  BSSY.RECONVERGENT B7, `(.L_x_3381) ;  /* 0x0000524000077945 */ /* 0x000fe20003800200 */
[----:B-----5:R-:W-:-:S13]  /*a5e0*/  ISETP.GE.AND P0, PT, R19, UR4, PT ;  /* 0x0000000413007c0c */ /* 0x020fda000bf06270 */
[----:B------:R-:W-:Y:S05]  /*a5f0*/  @P0 BRA `(.L_x_3382) ;  /* 0x0000005000840947 */ /* 0x000fea0003800000 */
[----:B------:R-:W5:Y:S01]  /*a600*/  LDCU UR4, c[0x0][0x388] ;  /* 0x00007100ff0477ac */ /* 0x000f620008000800 */
[----:B-123--:R-:W-:Y:S01]  /*a610*/  MOV R22, RZ ;  /* 0x000000ff00167202 */ /* 0x00efe20000000f00 */
[----:B----4-:R-:W-:Y:S02]  /*a620*/  IMAD.MOV.U32 R0, RZ, RZ, RZ ;  /* 0x000000ffff007224 */ /* 0x010fe400078e00ff */
[----:B------:R-:W-:Y:S01]  /*a630*/  IMAD.MOV.U32 R18, RZ, RZ, RZ ;  /* 0x000000ffff127224 */ /* 0x000fe200078e00ff */
[----:B-----5:R-:W-:-:S09]  /*a640*/  UISETP.NE.AND UP0, UPT, UR4, URZ, UPT ;  /* 0x000000ff0400728c */ /* 0x020fd2000bf05270 */
[----:B------:R-:W-:Y:S05]  /*a650*/  BRA.U !UP0, `(.L_x_3383) ;  /* 0x0000001508707547 */ /* 0x000fea000b800000 */
[----:B------:R-:W1:Y:S01]  /*a660*/  LDCU.64 UR4, c[0x0][0x390] ;  /* 0x00007200ff0477ac */ /* 0x000e620008000a00 */
[----:B------:R-:W-:Y:S01]  /*a670*/  HFMA2 R18, -RZ, RZ, 0, 0 ;  /* 0x00000000ff127431 */ /* 0x000fe200000001ff */
[----:B------:R-:W2:Y:S01]  /*a680*/  LDCU UR6, c[0x0][0x38c] ;  /* 0x00007180ff0677ac */ /* 0x000ea20008000800 */
[----:B------:R-:W3:Y:S01]  /*a690*/  LDCU.64 UR8, c[0x0][0x4b8] ;  /* 0x00009700ff0877ac */ /* 0x000ee20008000a00 */
[----:B------:R-:W-:Y:S02]  /*a6a0*/  UISETP.NE.AND UP0, UPT, UR39, URZ, UPT ;  /* 0x000000ff2700728c */ /* 0x000fe4000bf05270 */
        /* <DEDUP_REMOVED lines=337> */
[----:B------:R-:W-:-:S04]  /*bbc0*/  SHF.R.U32.HI R2, RZ, UR5, R2 ;  /* 0x00000005ff027c19 */ /* 0x000fc80008011602 */
[----:B------:R-:W-:-:S05]  /*bbd0*/  IADD3 R3, PT, PT, -R2, RZ, RZ ;  /* 0x000000ff02037210 */ /* 0x000fca0007ffe1ff */
[----:B--2---:R-:W-:-:S04]  /*bbe0*/  IMAD R5, R3, UR6, R5 ;  /* 0x0000000603057c24 */ /* 0x004fc8000f8e0205 */
[C---:B---3--:R-:W-:Y:S02]  /*bbf0*/  IMAD R18, R5.reuse, UR8, R18 ;  /* 0x0000000805127c24 */ /* 0x048fe4000f8e0212 */
[C---:B------:R-:W-:Y:S02]  /*bc00*/  IMAD R0, R5.reuse, UR9, R0 ;  /* 0x0000000905007c24 */ /* 0x040fe4000f8e0200 */
[----:B-1----:R-:W-:-:S07]  /*bc10*/  IMAD R22, R5, UR4, R22 ;  /* 0x0000000405167c24 */ /* 0x002fce000f8e0216 */
.L_x_3383:
[----:B------:R-:W1:Y:S01]  /*bc20*/  LDCU.64 UR6, c[0x0][0x5f0] ;  /* 0x0000be00ff0677ac */ /* 0x000e620008000a00 */
[----:B------:R-:W-:Y:S01]  /*bc30*/  BSSY.RECONVERGENT B6, `(.L_x_3384) ;  /* 0x00000ec000067945 */ /* 0x000fe20003800200 */
[----:B------:R-:W-:-:S04]  /*bc40*/  UPRMT UR4, UR41, 0x7771, URZ ;  /* 0x0000777129047896 */ /* 0x000fc800080000ff */
[----:B------:R-:W-:Y:S01]  /*bc50*/  UISETP.GT.AND UP0, UPT, UR4, 0x9, UPT ;  /* 0x000000090400788c */ /* 0x000fe2000bf04270 */
[----:B-1----:R-:W-:-:S05]  /*bc60*/  IADD3 R2, P0, PT, R0, UR6, RZ ;  /* 0x0000000600027c10 */ /* 0x002fca000ff1e0ff */
        /* <DEDUP_REMOVED lines=13> */
.L_x_3388:
[----:B------:R-:W0:Y:S02]  /*bd40*/  LDG.E.U8 R2, desc[UR36][R2.64] ;  /* 0x0000002402027981 */ /* 0x000e24000c1e1100 */
[----:B0-----:R4:W0:Y:S02]  /*bd50*/  I2F.F64.U16 R16, R2 ;  /* 0x0000000200107312 */ /* 0x0018240000101800 */
[----:B0---4-:R-:W-:Y:S05]  /*bd60*/  BRA `(.L_x_3390) ;  /* 0x0000000c00607947 */ /* 0x011fea0003800000 */
.L_x_3387:
        /* <DEDUP_REMOVED lines=9> */
.L_x_3392:
[----:B------:R-:W0:Y:S02]  /*be00*/  LDG.E R2, desc[UR36][R2.64] ;  /* 0x0000002402027981 */ /* 0x000e24000c1e1900 */
[----:B0-----:R4:W0:Y:S02]  /*be10*/  I2F.F64 R16, R2 ;  /* 0x0000000200107312 */ /* 0x0018240000201c00 */
[----:B0---4-:R-:W-:Y:S05]  /*be20*/  BRA `(.L_x_3390) ;  /* 0x0000000c00307947 */ /* 0x011fea0003800000 */
.L_x_3391:
[----:B------:R-:W0:Y:S02]  /*be30*/  LDG.E.U16 R2, desc[UR36][R2.64] ;  /* 0x0000002402027981 */ /* 0x000e24000c1e1500 */
[----:B0-----:R4:W0:Y:S02]  /*be40*/  I2F.F64.S16 R16, R2 ;  /* 0x0000000200107312 */ /* 0x0018240000101c00 */
[----:B0---4-:R-:W-:Y:S05]  /*be50*/  BRA `(.L_x_3390) ;  /* 0x0000000c00247947 */ /* 0x011fea0003800000 */
.L_x_3386:
        /* <DEDUP_REMOVED lines=10> */
.L_x_3394:
[----:B------:R-:W2:Y:S02]  /*bf00*/  LDG.E.U16 R0, desc[UR36][R2.64] ;  /* 0x0000002402007981 */ /* 0x000ea4000c1e1500 */
[----:B--2---:R-:W-:-:S05]  /*bf10*/  HADD2.F32 R0, -RZ, R0.H0_H0 ;  /* 0x20000000ff007230 */ /* 0x004fca0000004100 */
[----:B------:R-:W-:-:S04]  /*bf20*/  FMUL.FTZ R0, R0, 1 ;  /* 0x3f80000000007820 */ /* 0x000fc80000410000 */
[----:B0-----:R3:W4:Y:S02]  /*bf30*/  F2F.F64.F32 R16, R0 ;  /* 0x0000000000107310 */ /* 0x0017240000201800 */
[----:B---34-:R-:W-:Y:S05]  /*bf40*/  BRA `(.L_x_3390) ;  /* 0x0000000800e87947 */ /* 0x018fea0003800000 */
.L_x_3393:
        /* <DEDUP_REMOVED lines=10> */
.L_x_3396:
[----:B------:R-:W2:Y:S02]  /*bff0*/  LDG.E.U16 R2, desc[UR36][R2.64] ;  /* 0x0000002402027981 */ /* 0x000ea4000c1e1500 */
[----:B--2---:R-:W-:-:S05]  /*c000*/  HADD2.F32 R0, -RZ, R2.H0_H0 ;  /* 0x20000002ff007230 */ /* 0x004fca0000004100 */
[----:B------:R-:W-:-:S04]  /*c010*/  FMUL.FTZ R0, R0, 1 ;  /* 0x3f80000000007820 */ /* 0x000fc80000410000 */
[----:B0-----:R3:W4:Y:S02]  /*c020*/  F2F.F64.F32 R16, R0 ;  /* 0x0000000000107310 */ /* 0x0017240000201800 */
[----:B---34-:R-:W-:Y:S05]  /*c030*/  BRA `(.L_x_3390) ;  /* 0x0000000800ac7947 */ /* 0x018fea0003800000 */
.L_x_3395:
[----:B0-----:R3:W5:Y:S01]  /*c040*/  LDG.E.64 R16, desc[UR36][R2.64] ;  /* 0x0000002402107981 */ /* 0x001762000c1e1b00 */
[----:B------:R-:W-:Y:S05]  /*c050*/  BRA `(.L_x_3390) ;  /* 0x0000000800a47947 */ /* 0x000fea0003800000 */
.L_x_3385:
        /* <DEDUP_REMOVED lines=9> */
[----:B0-----:R-:W-:Y:S02]  /*c0f0*/  MOV R16, RZ ;  /* 0x000000ff00107202 */ /* 0x001fe40000000f00 */
[----:B--2---:R-:W-:-:S04]  /*c100*/  ISETP.NE.AND P0, PT, R2, RZ, PT ;  /* 0x000000ff0200720c */ /* 0x004fc80003f05270 */
[----:B------:R-:W-:Y:S01]  /*c110*/  FSEL R17, RZ, 1.875, !P0 ;  /* 0x3ff00000ff117808 */ /* 0x000fe20004000000 */
[----:B------:R-:W-:Y:S08]  /*c120*/  BRA `(.L_x_3390) ;  /* 0x0000000800707947 */ /* 0x000ff00003800000 */
.L_x_3399:
[----:B0-----:R2:W5:Y:S01]  /*c130*/  LDG.E.64 R16, desc[UR36][R2.64] ;  /* 0x0000002402107981 */ /* 0x001562000c1e1b00 */
[----:B------:R-:W-:Y:S05]  /*c140*/  BRA `(.L_x_3390) ;  /* 0x0000000800687947 */ /* 0x000fea0003800000 */
.L_x_3398:
[----:B------:R-:W-:-:S09]  /*c150*/  UISETP.NE.AND UP0, UPT, UR4, 0xf, UPT ;  /* 0x0000000f0400788c */ /* 0x000fd2000bf05270 */
[----:B------:R-:W-:Y:S05]  /*c160*/  BRA.U !UP0, `(.L_x_3400) ;  /* 0x00000001089c7547 */ /* 0x000fea000b800000 */
[----:B------:R-:W-:-:S09]  /*c170*/  UISETP.NE.AND UP0, UPT, UR4, 0x17, UPT ;  /* 0x000000170400788c */ /* 0x000fd2000bf05270 */
[----:B------:R-:W-:Y:S05]  /*c180*/  BRA.U !UP0, `(.L_x_3401) ;  /* 0x00000001085c7547 */ /* 0x000fea000b800000 */
[----:B------:R-:W-:-:S09]  /*c190*/  UISETP.NE.AND UP0, UPT, UR4, 0x18, UPT ;  /* 0x000000180400788c */ /* 0x000fd2000bf05270 */
[----:B------:R-:W-:Y:S05]  /*c1a0*/  BRA.U UP0, `(.L_x_3389) ;  /* 0x0000000500f47547 */ /* 0x000fea000b800000 */
[----:B------:R-:W2:Y:S01]  /*c1b0*/  LDG.E.U8 R0, desc[UR36][R2.64] ;  /* 0x0000002402007981 */ /* 0x000ea2000c1e1100 */
[----:B------:R-:W-:Y:S02]  /*c1c0*/  HFMA2 R6, -RZ, RZ, 0, 1.847743988037109375e-06 ;  /* 0x0000001fff067431 */ /* 0x000fe400000001ff */
[----:B--2---:R-:W-:-:S05]  /*c1d0*/  IMAD.SHL.U32 R0, R0, 0x1000000, RZ ;  /* 0x0100000000007824 */ /* 0x004fca00078e00ff */
[C---:B------:R-:W-:Y:S02]  /*c1e0*/  LOP3.LUT R4, R0.reuse, 0x7f000000, RZ, 0xc0, !PT ;  /* 0x7f00000000047812 */ /* 0x040fe400078ec0ff */
[----:B------:R-:W-:Y:S02]  /*c1f0*/  LOP3.LUT P0, RZ, R0, 0x7f000000, RZ, 0xc0, !PT ;  /* 0x7f00000000ff7812 */ /* 0x000fe4000780c0ff */
[----:B------:R-:W1:Y:S02]  /*c200*/  FLO.U32 R5, R4 ;  /* 0x0000000400057300 */ /* 0x000e6400000e0000 */
[----:B-1----:R-:W-:-:S05]  /*c210*/  IMAD.MOV R5, RZ, RZ, -R5 ;  /* 0x000000ffff057224 */ /* 0x002fca00078e0a05 */
        /* <DEDUP_REMOVED lines=10> */
[----:B------:R-:W-:-:S05]  /*c2c0*/  LOP3.LUT R5, R5, 0x80000000, R0, 0xf8, !PT ;  /* 0x8000000005057812 */ /* 0x000fca00078ef800 */
[----:B------:R-:W-:-:S04]  /*c2d0*/  FMUL.FTZ R5, R5, 1 ;  /* 0x3f80000005057820 */ /* 0x000fc80000410000 */
[----:B0-----:R2:W3:Y:S02]  /*c2e0*/  F2F.F64.F32 R16, R5 ;  /* 0x0000000500107310 */ /* 0x0014e40000201800 */
[----:B--23--:R-:W-:Y:S05]  /*c2f0*/  BRA `(.L_x_3390) ;  /* 0x0000000400fc7947 */ /* 0x00cfea0003800000 */
.L_x_3401:
        /* <DEDUP_REMOVED lines=12> */
[----:B0-----:R2:W3:Y:S02]  /*c3c0*/  F2F.F64.F32 R16, R0 ;  /* 0x0000000000107310 */ /* 0x0014e40000201800 */
[----:B--23--:R-:W-:Y:S05]  /*c3d0*/  BRA `(.L_x_3390) ;  /* 0x0000000400c47947 */ /* 0x00cfea0003800000 */
.L_x_3400:
[----:B------:R-:W2:Y:S02]  /*c3e0*/  LDG.E.U16 R0, desc[UR36][R2.64] ;  /* 0x0000002402007981 */ /* 0x000ea4000c1e1500 */
[----:B--2---:R-:W-:-:S05]  /*c3f0*/  SHF.L.U32 R0, R0, 0x10, RZ ;  /* 0x0000001000007819 */ /* 0x004fca00000006ff */
[----:B------:R-:W-:-:S04]  /*c400*/  FMUL.FTZ R0, R0, 1 ;  /* 0x3f80000000007820 */ /* 0x000fc80000410000 */
[----:B0-----:R2:W3:Y:S02]  /*c410*/  F2F.F64.F32 R16, R0 ;  /* 0x0000000000107310 */ /* 0x0014e40000201800 */
[----:B--23--:R-:W-:Y:S05]  /*c420*/  BRA `(.L_x_3390) ;  /* 0x0000000400b07947 */ /* 0x00cfea0003800000 */
.L_x_3397:
        /* <DEDUP_REMOVED lines=9> */
[----:B0-----:R2:W3:Y:S02]  /*c4c0*/  I2F.F64.U16 R16, R2 ;  /* 0x0000000200107312 */ /* 0x0014e40000101800 */
[----:B--23--:R-:W-:Y:S05]  /*c4d0*/  BRA `(.L_x_3390) ;  /* 0x0000000400847947 */ /* 0x00cfea0003800000 */
.L_x_3404:
        /* <DEDUP_REMOVED lines=21> */
.L_x_3406:
[----:B------:R-:W-:Y:S05]  /*c630*/  BSYNC.RECONVERGENT B0 ;  /* 0x0000000000007941 */ /* 0x000fea0003800200 */
.L_x_3405:
[----:B------:R-:W-:Y:S01]  /*c640*/  IMAD.SHL.U32 R0, R0, 0x100000, RZ ;  /* 0x0010000000007824 */ /* 0x000fe200078e00ff */
[----:B------:R-:W-:-:S04]  /*c650*/  LEA R2, R2, 0x3b800000, 0x17 ;  /* 0x3b80000002027811 */ /* 0x000fc800078eb8ff */
[----:B------:R-:W-:-:S05]  /*c660*/  LOP3.LUT R0, R2, R0, R7, 0xfe, !PT ;  /* 0x0000000002007212 */ /* 0x000fca00078efe07 */
[----:B------:R-:W-:-:S04]  /*c670*/  FMUL.FTZ R0, R0, 1 ;  /* 0x3f80000000007820 */ /* 0x000fc80000410000 */
[----:B------:R2:W3:Y:S02]  /*c680*/  F2F.F64.F32 R16, R0 ;  /* 0x0000000000107310 */ /* 0x0004e40000201800 */
[----:B--23--:R-:W-:Y:S05]  /*c690*/  BRA `(.L_x_3390) ;  /* 0x0000000400147947 */ /* 0x00cfea0003800000 */
.L_x_3403:
        /* <DEDUP_REMOVED lines=21> */
.L_x_3408:
[----:B------:R-:W-:Y:S05]  /*c7f0*/  BSYNC.RECONVERGENT B0 ;  /* 0x0000000000007941 */ /* 0x000fea0003800200 */
.L_x_3407:
[----:B------:R-:W-:Y:S02]  /*c800*/  SHF.L.U32 R0, R0, 0x15, RZ ;  /* 0x0000001500007819 */ /* 0x000fe400000006ff */
[----:B------:R-:W-:-:S04]  /*c810*/  LEA R2, R2, 0x37800000, 0x17 ;  /* 0x3780000002027811 */ /* 0x000fc800078eb8ff */
[----:B------:R-:W-:-:S05]  /*c820*/  LOP3.LUT R0, R2, R0, R7, 0xfe, !PT ;  /* 0x0000000002007212 */ /* 0x000fca00078efe07 */
[----:B------:R-:W-:-:S04]  /*c830*/  FMUL.FTZ R0, R0, 1 ;  /* 0x3f80000000007820 */ /* 0x000fc80000410000 */
[----:B------:R2:W3:Y:S02]  /*c840*/  F2F.F64.F32 R16, R0 ;  /* 0x0000000000107310 */ /* 0x0004e40000201800 */
[----:B--23--:R-:W-:Y:S05]  /*c850*/  BRA `(.L_x_3390) ;  /* 0x0000000000a47947 */ /* 0x00cfea0003800000 */
.L_x_3402:
[----:B------:R-:W-:-:S09]  /*c860*/  UISETP.NE.AND UP0, UPT, UR4, 0x1c, UPT ;  /* 0x0000001c0400788c */ /* 0x000fd2000bf05270 */
[----:B------:R-:W-:Y:S05]  /*c870*/  BRA.U !UP0, `(.L_x_3409) ;  /* 0x0000000108947547 */ /* 0x000fea000b800000 */
[----:B------:R-:W-:-:S09]  /*c880*/  UISETP.NE.AND UP0, UPT, UR4, 0x1d, UPT ;  /* 0x0000001d0400788c */ /* 0x000fd2000bf05270 */
[----:B------:R-:W-:Y:S05]  /*c890*/  BRA.U !UP0, `(.L_x_3410) ;  /* 0x0000000108807547 */ /* 0x000fea000b800000 */
[----:B------:R-:W-:-:S09]  /*c8a0*/  UISETP.NE.AND UP0, UPT, UR4, 0x2c, UPT ;  /* 0x0000002c0400788c */ /* 0x000fd2000bf05270 */
[----:B------:R-:W-:Y:S05]  /*c8b0*/  BRA.U UP0, `(.L_x_3389) ;  /* 0x0000000100307547 */ /* 0x000fea000b800000 */
[----:B------:R-:W2:Y:S01]  /*c8c0*/  LDG.E.U8 R0, desc[UR36][R2.64] ;  /* 0x0000002402007981 */ /* 0x000ea2000c1e1100 */
[----:B0-----:R-:W-:Y:S02]  /*c8d0*/  HFMA2 R17, -RZ, RZ, 0.5, 0 ;  /* 0x38000000ff117431 */ /* 0x001fe400000001ff */
[----:B------:R-:W-:Y:S01]  /*c8e0*/  IMAD.MOV.U32 R16, RZ, RZ, 0x0 ;  /* 0x00000000ff107424 */ /* 0x000fe200078e00ff */
[----:B--2---:R-:W-:-:S13]  /*c8f0*/  ISETP.NE.AND P0, PT, R0, RZ, PT ;  /* 0x000000ff0000720c */ /* 0x004fda0003f05270 */
[----:B------:R-:W-:Y:S05]  /*c900*/  @!P0 BRA `(.L_x_3390) ;  /* 0x0000000000788947 */ /* 0x000fea0003800000 */
[----:B------:R-:W-:-:S13]  /*c910*/  ISETP.NE.AND P0, PT, R0, 0xff, PT ;  /* 0x000000ff0000780c */ /* 0x000fda0003f05270 */
[----:B------:R-:W-:Y:S01]  /*c920*/  @P0 IMAD.SHL.U32 R0, R0, 0x800000, RZ ;  /* 0x0080000000000824 */ /* 0x000fe200078e00ff */
[----:B------:R-:W-:Y:S01]  /*c930*/  @!P0 MOV R16, 0x20000000 ;  /* 0x2000000000108802 */ /* 0x000fe20000000f00 */
[----:B------:R-:W-:Y:S02]  /*c940*/  @!P0 IMAD.MOV.U32 R17, RZ, RZ, 0x7ff80000 ;  /* 0x7ff80000ff118424 */ /* 0x000fe400078e00ff */
[----:B------:R-:W-:-:S04]  /*c950*/  @P0 FMUL.FTZ R0, R0, 1 ;  /* 0x3f80000000000820 */ /* 0x000fc80000410000 */
[----:B------:R0:W1:Y:S02]  /*c960*/  @P0 F2F.F64.F32 R16, R0 ;  /* 0x0000000000100310 */ /* 0x0000640000201800 */
[----:B01----:R-:W-:Y:S05]  /*c970*/  BRA `(.L_x_3390) ;  /* 0x00000000005c7947 */ /* 0x003fea0003800000 */
.L_x_3389:
[----:B------:R-:W-:Y:S01]  /*c980*/  MOV R2, 0x0 ;  /* 0x0000000000027802 */ /* 0x000fe20000000f00 */
[----:B------:R-:W1:Y:S01]  /*c990*/  LDCU.64 UR4, c[0x4][0x128] ;  /* 0x01002500ff0477ac */ /* 0x000e620008000a00 */
[----:B------:R-:W-:Y:S02]  /*c9a0*/  HFMA2 R8, -RZ, RZ, 0, 4.64916229248046875e-06 ;  /* 0x0000004eff087431 */ /* 0x000fe400000001ff */
[----:B------:R-:W-:Y:S01]  /*c9b0*/  IMAD.MOV.U32 R12, RZ, RZ, 0x1 ;  /* 0x00000001ff0c7424 */ /* 0x000fe200078e00ff */
[----:B------:R-:W-:Y:S01]  /*c9c0*/  MOV R13, RZ ;  /* 0x000000ff000d7202 */ /* 0x000fe20000000f00 */
[----:B------:R-:W2:Y:S01]  /*c9d0*/  LDCU.64 UR6, c[0x4][0x130] ;  /* 0x01002600ff0677ac */ /* 0x000ea20008000a00 */
[----:B------:R-:W3:Y:S01]  /*c9e0*/  LDC.64 R2, c[0x4][R2] ;  /* 0x0100000002027b82 */ /* 0x000ee20000000a00 */
[----:B------:R-:W4:Y:S01]  /*c9f0*/  LDCU.64 UR8, c[0x4][0x8] ;  /* 0x01000100ff0877ac */ /* 0x000f220008000a00 */
[----:B-1----:R-:W-:Y:S01]  /*ca00*/  MOV R4, UR4 ;  /* 0x0000000400047c02 */ /* 0x002fe20008000f00 */
[----:B------:R-:W-:Y:S01]  /*ca10*/  IMAD.U32 R5, RZ, RZ, UR5 ;  /* 0x00000005ff057e24 */ /* 0x000fe2000f8e00ff */
[----:B--2---:R-:W-:Y:S01]  /*ca20*/  MOV R6, UR6 ;  /* 0x0000000600067c02 */ /* 0x004fe20008000f00 */
[----:B------:R-:W-:Y:S01]  /*ca30*/  IMAD.U32 R7, RZ, RZ, UR7 ;  /* 0x00000007ff077e24 */ /* 0x000fe2000f8e00ff */
[----:B----4-:R-:W-:Y:S01]  /*ca40*/  MOV R10, UR8 ;  /* 0x00000008000a7c02 */ /* 0x010fe20008000f00 */
[----:B------:R-:W-:-:S07]  /*ca50*/  IMAD.U32 R11, RZ, RZ, UR9 ;  /* 0x00000009ff0b7e24 */ /* 0x000fce000f8e00ff */
[----:B------:R-:W-:-:S07]  /*ca60*/  LEPC R20, `(.L_x_3411) ;  /* 0x000000001014794e */ /* 0x000fce0000000000 */
[----:B0--3--:R-:W-:Y:S05]  /*ca70*/  CALL.ABS.NOINC R2 ;  /* 0x0000000002007343 */ /* 0x009fea0003c00000 */
.L_x_3411:
[----:B------:R-:W-:Y:S01]  /*ca80*/  CS2R R16, SRZ ;  /* 0x0000000000107805 */ /* 0x000fe2000001ff00 */
[----:B------:R-:W-:Y:S06]  /*ca90*/  BRA `(.L_x_3390) ;  /* 0x0000000000147947 */ /* 0x000fec0003800000 */
.L_x_3410:
[----:B0-----:R-:W2:Y:S02]  /*caa0*/  LDG.E.64 R16, desc[UR36][R2.64] ;  /* 0x0000002402107981 */ /* 0x001ea4000c1e1b00 */
[----:B--2---:R-:W0:Y:S02]  /*cab0*/  I2F.F64.U64 R16, R16 ;  /* 0x0000001000107312 */ /* 0x004e240000301800 */
[----:B0-----:R-:W-:Y:S05]  /*cac0*/  BRA `(.L_x_3390) ;  /* 0x0000000000087947 */ /* 0x001fea0003800000 */
.L_x_3409:
[----:B------:R-:W0:Y:S02]  /*cad0*/  LDG.E R2, desc[UR36][R2.64] ;  /* 0x0000002402027981 */ /* 0x000e24000c1e1900 */
[----:B0-----:R0:W1:Y:S02]  /*cae0*/  I2F.F64.U32 R16, R2 ;  /* 0x0000000200107312 */ /* 0x0010640000201800 */
.L_x_3390:
[----:B------:R-:W-:Y:S05]  /*caf0*/  BSYNC.RECONVERGENT B6 ;  /* 0x0000000000067941 */ /* 0x000fea0003800200 */
.L_x_3384:
[----:B------:R-:W4:Y:S01]  /*cb00*/  LDCU.64 UR6, c[0x0][0x5f8] ;  /* 0x0000bf00ff0677ac */ /* 0x000f220008000a00 */
[----:B------:R-:W-:Y:S01]  /*cb10*/  BSSY.RECONVERGENT B6, `(.L_x_3412) ;  /* 0x00000ec000067945 */ /* 0x000fe20003800200 */
[----:B------:R-:W-:-:S04]  /*cb20*/  UPRMT UR4, UR41, 0x7772, URZ ;  /* 0x0000777229047896 */ /* 0x000fc800080000ff */
        /* <DEDUP_REMOVED lines=15> */
.L_x_3416:
[----:B0-23--:R-:W2:Y:S02]  /*cc20*/  LDG.E.U8 R2, desc[UR36][R22.64] ;  /* 0x0000002416027981 */ /* 0x00dea4000c1e1100 */
[----:B--2---:R-:W4:Y:S02]  /*cc30*/  I2F.F64.U16 R2, R2 ;  /* 0x0000000200027312 */ /* 0x004f240000101800 */
[----:B----4-:R-:W-:Y:S05]  /*cc40*/  BRA `(.L_x_3418) ;  /* 0x0000000c00607947 */ /* 0x010fea0003800000 */
.L_x_3415:
        /* <DEDUP_REMOVED lines=9> */
.L_x_3420:
[----:B0-23--:R-:W2:Y:S02]  /*cce0*/  LDG.E R2, desc[UR36][R22.64] ;  /* 0x0000002416027981 */ /* 0x00dea4000c1e1900 */
[----:B--2---:R-:W4:Y:S02]  /*ccf0*/  I2F.F64 R2, R2 ;  /* 0x0000000200027312 */ /* 0x004f240000201c00 */
[----:B----4-:R-:W-:Y:S05]  /*cd00*/  BRA `(.L_x_3418) ;  /* 0x0000000c00307947 */ /* 0x010fea0003800000 */
.L_x_3419:
[----:B0-23--:R-:W2:Y:S02]  /*cd10*/  LDG.E.U16 R2, desc[UR36][R22.64] ;  /* 0x0000002416027981 */ /* 0x00dea4000c1e1500 */
[----:B--2---:R-:W4:Y:S02]  /*cd20*/  I2F.F64.S16 R2, R2 ;  /* 0x0000000200027312 */ /* 0x004f240000101c00 */
[----:B----4-:R-:W-:Y:S05]  /*cd30*/  BRA `(.L_x_3418) ;  /* 0x0000000c00247947 */ /* 0x010fea0003800000 */
.L_x_3414:
        /* <DEDUP_REMOVED lines=8> */
[----:B------:R-:W4:Y:S02]  /*cdc0*/  F2F.F64.F32 R2, R2 ;  /* 0x0000000200027310 */ /* 0x000f240000201800 */
[----:B----4-:R-:W-:Y:S05]  /*cdd0*/  BRA `(.L_x_3418) ;  /* 0x0000000800fc7947 */ /* 0x010fea0003800000 */
.L_x_3422:
[----:B------:R-:W4:Y:S02]  /*cde0*/  LDG.E.U16 R0, desc[UR36][R22.64] ;  /* 0x0000002416007981 */ /* 0x000f24000c1e1500 */
[----:B----4-:R-:W-:-:S05]  /*cdf0*/  HADD2.F32 R0, -RZ, R0.H0_H0 ;  /* 0x20000000ff007230 */ /* 0x010fca0000004100 */
[----:B------:R-:W-:-:S04]  /*ce00*/  FMUL.FTZ R0, R0, 1 ;  /* 0x3f80000000007820 */ /* 0x000fc80000410000 */
[----:B0-23--:R4:W0:Y:S02]  /*ce10*/  F2F.F64.F32 R2, R0 ;  /* 0x0000000000027310 */ /* 0x00d8240000201800 */
[----:B0---4-:R-:W-:Y:S05]  /*ce20*/  BRA `(.L_x_3418) ;  /* 0x0000000800e87947 */ /* 0x011fea0003800000 */
.L_x_3421:
        /* <DEDUP_REMOVED lines=8> */
[----:B------:R-:W3:Y:S02]  /*ceb0*/  F2F.F64.F32 R2, R2 ;  /* 0x0000000200027310 */ /* 0x000ee40000201800 */
[----:B---3--:R-:W-:Y:S05]  /*cec0*/  BRA `(.L_x_3418) ;  /* 0x0000000800c07947 */ /* 0x008fea0003800000 */
.L_x_3424:
[----:B------:R-:W4:Y:S02]  /*ced0*/  LDG.E.U16 R22, desc[UR36][R22.64] ;  /* 0x0000002416167981 */ /* 0x000f24000c1e1500 */
[----:B----4-:R-:W-:-:S05]  /*cee0*/  HADD2.F32 R0, -RZ, R22.H0_H0 ;  /* 0x20000016ff007230 */ /* 0x010fca0000004100 */
[----:B------:R-:W-:-:S04]  /*cef0*/  FMUL.FTZ R0, R0, 1 ;  /* 0x3f80000000007820 */ /* 0x000fc80000410000 */
[----:B0-23--:R3:W4:Y:S02]  /*cf00*/  F2F.F64.F32 R2, R0 ;  /* 0x0000000000027310 */ /* 0x00d7240000201800 */
[----:B---34-:R-:W-:Y:S05]  /*cf10*/  BRA `(.L_x_3418) ;  /* 0x0000000800ac7947 */ /* 0x018fea0003800000 */
.L_x_3423:
[----:B0-23--:R3:W5:Y:S01]  /*cf20*/  LDG.E.64 R2, desc[UR36][R22.64] ;  /* 0x0000002416027981 */ /* 0x00d762000c1e1b00 */
[----:B------:R-:W-:Y:S05]  /*cf30*/  BRA `(.L_x_3418) ;  /* 0x0000000800a47947 */ /* 0x000fea0003800000 */
.L_x_3413:
        /* <DEDUP_REMOVED lines=9> */
[----:B0-23--:R-:W-:Y:S01]  /*cfd0*/  HFMA2 R2, -RZ, RZ, 0, 0 ;  /* 0x00000000ff027431 */ /* 0x00dfe200000001ff */
[----:B----4-:R-:W-:-:S04]  /*cfe0*/  ISETP.NE.AND P0, PT, R22, RZ, PT ;  /* 0x000000ff1600720c */ /* 0x010fc80003f05270 */
[----:B------:R-:W-:Y:S01]  /*cff0*/  FSEL R3, RZ, 1.875, !P0 ;  /* 0x3ff00000ff037808 */ /* 0x000fe20004000000 */
[----:B------:R-:W-:Y:S08]  /*d000*/  BRA `(.L_x_3418) ;  /* 0x0000000800707947 */ /* 0x000ff00003800000 */
.L_x_3427:
[----:B0-23--:R2:W5:Y:S01]  /*d010*/  LDG.E.64 R2, desc[UR36][R22.64] ;  /* 0x0000002416027981 */ /* 0x00d562000c1e1b00 */
[----:B------:R-:W-:Y:S05]  /*d020*/  BRA `(.L_x_3418) ;  /* 0x0000000800687947 */ /* 0x000fea0003800000 */
.L_x_3426:
        /* <DEDUP_REMOVED lines=27> */
.L_x_3429:
[----:B--23--:R-:W2:Y:S02]  /*d1e0*/  LDG.E.U8 R3, desc[UR36][R22.64] ;  /* 0x0000002416037981 */ /* 0x00cea4000c1e1100 */
[C---:B--2---:R-:W-:Y:S01]  /*d1f0*/  SHF.L.U32 R0, R3.reuse, 0x19, RZ ;  /* 0x0000001903007819 */ /* 0x044fe200000006ff */
[----:B------:R-:W-:-:S03]  /*d200*/  IMAD.SHL.U32 R3, R3, 0x100, RZ ;  /* 0x0000010003037824 */ /* 0x000fc600078e00ff */
[----:B------:R-:W-:-:S13]  /*d210*/  ISETP.GE.U32.AND P0, PT, R0, 0x8000000, PT ;  /* 0x080000000000780c */ /* 0x000fda0003f06070 */
[C---:B0-----:R-:W-:Y:S02]  /*d220*/  @!P0 LOP3.LUT R2, R3.reuse, 0x7f00, RZ, 0xc0, !PT ;  /* 0x00007f0003028812 */ /* 0x041fe400078ec0ff */
        /* <DEDUP_REMOVED lines=9> */
.L_x_3428:
[----:B------:R-:W4:Y:S02]  /*d2c0*/  LDG.E.U16 R0, desc[UR36][R22.64] ;  /* 0x0000002416007981 */ /* 0x000f24000c1e1500 */
[----:B----4-:R-:W-:-:S05]  /*d2d0*/  SHF.L.U32 R0, R0, 0x10, RZ ;  /* 0x0000001000007819 */ /* 0x010fca00000006ff */
[----:B------:R-:W-:-:S04]  /*d2e0*/  FMUL.FTZ R0, R0, 1 ;  /* 0x3f80000000007820 */ /* 0x000fc80000410000 */
[----:B0-23--:R3:W4:Y:S02]  /*d2f0*/  F2F.F64.F32 R2, R0 ;  /* 0x0000000000027310 */ /* 0x00d7240000201800 */
[----:B---34-:R-:W-:Y:S05]  /*d300*/  BRA `(.L_x_3418) ;  /* 0x0000000400b07947 */ /* 0x018fea0003800000 */
.L_x_3425:
        /* <DEDUP_REMOVED lines=11> */
.L_x_3432:
        /* <DEDUP_REMOVED lines=21> */
.L_x_3434:
[----:B------:R-:W-:Y:S05]  /*d510*/  BSYNC.RECONVERGENT B0 ;  /* 0x0000000000007941 */ /* 0x000fea0003800200 */
.L_x_3433:
[----:B------:R-:W-:Y:S01]  /*d520*/  IMAD.SHL.U32 R0, R0, 0x100000, RZ ;  /* 0x0010000000007824 */ /* 0x000fe200078e00ff */
[----:B------:R-:W-:-:S04]  /*d530*/  LEA R2, R2, 0x3b800000, 0x17 ;  /* 0x3b80000002027811 */ /* 0x000fc800078eb8ff */
[----:B------:R-:W-:-:S05]  /*d540*/  LOP3.LUT R0, R2, R0, R7, 0xfe, !PT ;  /* 0x0000000002007212 */ /* 0x000fca00078efe07 */
[----:B------:R-:W-:-:S04]  /*d550*/  FMUL.FTZ R0, R0, 1 ;  /* 0x3f80000000007820 */ /* 0x000fc80000410000 */
[----:B------:R2:W3:Y:S02]  /*d560*/  F2F.F64.F32 R2, R0 ;  /* 0x0000000000027310 */ /* 0x0004e40000201800 */
[----:B--23--:R-:W-:Y:S05]  /*d570*/  BRA `(.L_x_3418) ;  /* 0x0000000400147947 */ /* 0x00cfea0003800000 */
.L_x_3431:
        /* <DEDUP_REMOVED lines=21> */
.L_x_3436:
[----:B------:R-:W-:Y:S05]  /*d6d0*/  BSYNC.RECONVERGENT B0 ;  /* 0x0000000000007941 */ /* 0x000fea0003800200 */
.L_x_3435:
[----:B------:R-:W-:Y:S02]  /*d6e0*/  SHF.L.U32 R0, R0, 0x15, RZ ;  /* 0x0000001500007819 */ /* 0x000fe400000006ff */
[----:B------:R-:W-:-:S04]  /*d6f0*/  LEA R2, R2, 0x37800000, 0x17 ;  /* 0x3780000002027811 */ /* 0x000fc800078eb8ff */
[----:B------:R-:W-:-:S05]  /*d700*/  LOP3.LUT R0, R2, R0, R7, 0xfe, !PT ;  /* 0x0000000002007212 */ /* 0x000fca00078efe07 */
[----:B------:R-:W-:-:S04]  /*d710*/  FMUL.FTZ R0, R0, 1 ;  /* 0x3f80000000007820 */ /* 0x000fc80000410000 */
[----:B------:R2:W3:Y:S02]  /*d720*/  F2F.F64.F32 R2, R0 ;  /* 0x0000000000027310 */ /* 0x0004e40000201800 */
[----:B--23--:R-:W-:Y:S05]  /*d730*/  BRA `(.L_x_3418) ;  /* 0x0000000000a47947 */ /* 0x00cfea0003800000 */
.L_x_3430:
[----:B------:R-:W-:-:S09]  /*d740*/  UISETP.NE.AND UP0, UPT, UR4, 0x1c, UPT ;  /* 0x0000001c0400788c */ /* 0x000fd2000bf05270 */
[----:B------:R-:W-:Y:S05]  /*d750*/  BRA.U !UP0, `(.L_x_3437) ;  /* 0x0000000108947547 */ /* 0x000fea000b800000 */
[----:B------:R-:W-:-:S09]  /*d760*/  UISETP.NE.AND UP0, UPT, UR4, 0x1d, UPT ;  /* 0x0000001d0400788c */ /* 0x000fd2000bf05270 */
[----:B------:R-:W-:Y:S05]  /*d770*/  BRA.U !UP0, `(.L_x_3438) ;  /* 0x0000000108807547 */ /* 0x000fea000b800000 */
[----:B------:R-:W-:-:S09]  /*d780*/  UISETP.NE.AND UP0, UPT, UR4, 0x2c, UPT ;  /* 0x0000002c0400788c */ /* 0x000fd2000bf05270 */
[----:B------:R-:W-:Y:S05]  /*d790*/  BRA.U UP0, `(.L_x_3417) ;  /* 0x0000000100307547 */ /* 0x000fea000b800000 */
[----:B------:R-:W4:Y:S01]  /*d7a0*/  LDG.E.U8 R0, desc[UR36][R22.64] ;  /* 0x0000002416007981 */ /* 0x000f22000c1e1100 */
[----:B--23--:R-:W-:Y:S02]  /*d7b0*/  HFMA2 R3, -RZ, RZ, 0.5, 0 ;  /* 0x38000000ff037431 */ /* 0x00cfe400000001ff */
[----:B0-----:R-:W-:Y:S01]  /*d7c0*/  IMAD.MOV.U32 R2, RZ, RZ, 0x0 ;  /* 0x00000000ff027424 */ /* 0x001fe200078e00ff */
[----:B----4-:R-:W-:-:S13]  /*d7d0*/  ISETP.NE.AND P0, PT, R0, RZ, PT ;  /* 0x000000ff0000720c */ /* 0x010fda0003f05270 */
[----:B------:R-:W-:Y:S05]  /*d7e0*/  @!P0 BRA `(.L_x_3418) ;  /* 0x0000000000788947 */ /* 0x000fea0003800000 */
[----:B------:R-:W-:-:S13]  /*d7f0*/  ISETP.NE.AND P0, PT, R0, 0xff, PT ;  /* 0x000000ff0000780c */ /* 0x000fda0003f05270 */
[----:B------:R-:W-:Y:S01]  /*d800*/  @P0 IMAD.SHL.U32 R0, R0, 0x800000, RZ ;  /* 0x0080000000000824 */ /* 0x000fe200078e00ff */
[----:B------:R-:W-:Y:S01]  /*d810*/  @!P0 MOV R2, 0x20000000 ;  /* 0x2000000000028802 */ /* 0x000fe20000000f00 */
[----:B------:R-:W-:Y:S02]  /*d820*/  @!P0 IMAD.MOV.U32 R3, RZ, RZ, 0x7ff80000 ;  /* 0x7ff80000ff038424 */ /* 0x000fe400078e00ff */
[----:B------:R-:W-:-:S04]  /*d830*/  @P0 FMUL.FTZ R0, R0, 1 ;  /* 0x3f80000000000820 */ /* 0x000fc80000410000 */
[----:B------:R2:W3:Y:S02]  /*d840*/  @P0 F2F.F64.F32 R2, R0 ;  /* 0x0000000000020310 */ /* 0x0004e40000201800 */
[----:B--23--:R-:W-:Y:S05]  /*d850*/  BRA `(.L_x_3418) ;  /* 0x00000000005c7947 */ /* 0x00cfea0003800000 */
.L_x_3417:
[----:B0-23--:R-:W-:Y:S01]  /*d860*/  MOV R2, 0x0 ;  /* 0x0000000000027802 */ /* 0x00dfe20000000f00 */
[----:B------:R-:W0:Y:S01]  /*d870*/  LDCU.64 UR4, c[0x4][0x128] ;  /* 0x01002500ff0477ac */ /* 0x000e220008000a00 */
[----:B------:R-:W-:Y:S02]  /*d880*/  HFMA2 R8, -RZ, RZ, 0, 4.64916229248046875e-06 ;  /* 0x0000004eff087431 */ /* 0x000fe400000001ff */
[----:B------:R-:W-:Y:S01]  /*d890*/  IMAD.MOV.U32 R12, RZ, RZ, 0x1 ;  /* 0x00000001ff0c7424 */ /* 0x000fe200078e00ff */
[----:B------:R-:W-:Y:S01]  /*d8a0*/  MOV R13, RZ ;  /* 0x000000ff000d7202 */ /* 0x000fe20000000f00 */
[----:B------:R-:W2:Y:S01]  /*d8b0*/  LDCU.64 UR6, c[0x4][0x130] ;  /* 0x01002600ff0677ac */ /* 0x000ea20008000a00 */
[----:B------:R-:W3:Y:S01]  /*d8c0*/  LDC.64 R2, c[0x4][R2] ;  /* 0x0100000002027b82 */ /* 0x000ee20000000a00 */
[----:B------:R-:W4:Y:S01]  /*d8d0*/  LDCU.64 UR8, c[0x4][0x8] ;  /* 0x01000100ff0877ac */ /* 0x000f220008000a00 */
[----:B0-----:R-:W-:Y:S01]  /*d8e0*/  MOV R4, UR4 ;  /* 0x0000000400047c02 */ /* 0x001fe20008000f00 */
[----:B------:R-:W-:Y:S01]  /*d8f0*/  IMAD.U32 R5, RZ, RZ, UR5 ;  /* 0x00000005ff057e24 */ /* 0x000fe2000f8e00ff */
[----:B--2---:R-:W-:Y:S01]  /*d900*/  MOV R6, UR6 ;  /* 0x0000000600067c02 */ /* 0x004fe20008000f00 */
[----:B------:R-:W-:Y:S01]  /*d910*/  IMAD.U32 R7, RZ, RZ, UR7 ;  /* 0x00000007ff077e24 */ /* 0x000fe2000f8e00ff */
[----:B----4-:R-:W-:Y:S01]  /*d920*/  MOV R10, UR8 ;  /* 0x00000008000a7c02 */ /* 0x010fe20008000f00 */
[----:B------:R-:W-:-:S07]  /*d930*/  IMAD.U32 R11, RZ, RZ, UR9 ;  /* 0x00000009ff0b7e24 */ /* 0x000fce000f8e00ff */
[----:B------:R-:W-:-:S07]  /*d940*/  LEPC R20, `(.L_x_3439) ;  /* 0x000000001014794e */ /* 0x000fce0000000000 */
[----:B-1-3-5:R-:W-:Y:S05]  /*d950*/  CALL.ABS.NOINC R2 ;  /* 0x0000000002007343 */ /* 0x02afea0003c00000 */
.L_x_3439:
[----:B------:R-:W-:Y:S01]  /*d960*/  CS2R R2, SRZ ;  /* 0x0000000000027805 */ /* 0x000fe2000001ff00 */
[----:B------:R-:W-:Y:S06]  /*d970*/  BRA `(.L_x_3418) ;  /* 0x0000000000147947 */ /* 0x000fec0003800000 */
.L_x_3438:
[----:B0-23--:R-:W2:Y:S02]  /*d980*/  LDG.E.64 R2, desc[UR36][R22.64] ;  /* 0x0000002416027981 */ /* 0x00dea4000c1e1b00 */
[----:B--2---:R-:W2:Y:S02]  /*d990*/  I2F.F64.U64 R2, R2 ;  /* 0x0000000200027312 */ /* 0x004ea40000301800 */
[----:B--2---:R-:W-:Y:S05]  /*d9a0*/  BRA `(.L_x_3418) ;  /* 0x0000000000087947 */ /* 0x004fea0003800000 */
.L_x_3437:
[----:B0-23--:R-:W2:Y:S02]  /*d9b0*/  LDG.E R2, desc[UR36][R22.64] ;  /* 0x0000002416027981 */ /* 0x00dea4000c1e1900 */
[----:B--2---:R-:W0:Y:S02]  /*d9c0*/  I2F.F64.U32 R2, R2 ;  /* 0x0000000200027312 */ /* 0x004e240000201800 */
.L_x_3418:
[----:B------:R-:W-:Y:S05]  /*d9d0*/  BSYNC.RECONVERGENT B6 ;  /* 0x0000000000067941 */ /* 0x000fea0003800200 */
.L_x_3412:
        /* <DEDUP_REMOVED lines=20> */
[----:B0-----:R4:W0:Y:S01]  /*db20*/  @!P0 DMUL R4, R4, R2 ;  /* 0x0000000204048228 */ /* 0x0018220000000000 */
[----:B------:R-:W1:-:S15]  /*db30*/  @P0 LDC.64 R2, c[0x0][0x608] ;  /* 0x00018200ff020b82 */ /* 0x000e5e0000000a00 */
[----:B------:R-:W-:-:S15]  /*db40*/  NOP ;  /* 0x0000000000007918 */ /* 0x000fde0000000000 */
[----:B------:R-:W-:-:S15]  /*db50*/  NOP ;  /* 0x0000000000007918 */ /* 0x000fde0000000000 */
[----:B------:R-:W-:-:S15]  /*db60*/  NOP ;  /* 0x0000000000007918 */ /* 0x000fde0000000000 */
[----:B------:R-:W-:-:S03]  /*db70*/  NOP ;  /* 0x0000000000007918 */ /* 0x000fc60000000000 */
[----:B-1----:R4:W1:Y:S02]  /*db80*/  @P0 DMUL R4, R16, R2 ;  /* 0x0000000210040228 */ /* 0x0028640000000000 */
[----:B01--4-:R-:W-:Y:S05]  /*db90*/  BRA `(.L_x_3442) ;  /* 0x0000000800407947 */ /* 0x013fea0003800000 */
.L_x_3441:
[----:B0----5:R-:W0:Y:S02]  /*dba0*/  DSETP.GTU.AND P0, PT, R2, RZ, PT ;  /* 0x000000ff0200722a */ /* 0x021e240003f0c000 */
[----:B0-----:R-:W-:Y:S05]  /*dbb0*/  @P0 BRA `(.L_x_3443) ;  /* 0x0000000800300947 */ /* 0x001fea0003800000 */
[----:B------:R-:W1:Y:S01]  /*dbc0*/  LDCU.64 UR4, c[0x0][0x610] ;  /* 0x0000c200ff0477ac */ /* 0x000e620008000a00 */
[----:B------:R-:W-:Y:S01]  /*dbd0*/  IMAD.MOV.U32 R4, RZ, RZ, 0x652b82fe ;  /* 0x652b82feff047424 */ /* 0x000fe200078e00ff */
[----:B------:R-:W-:Y:S01]  /*dbe0*/  MOV R5, 0x3ff71547 ;  /* 0x3ff7154700057802 */ /* 0x000fe20000000f00 */
        /* <DEDUP_REMOVED lines=106> */
[----:B0-----:R-:W-:Y:S01]  /*e290*/  IMAD R7, R4, 0x100000, R9 ;  /* 0x0010000004077824 */ /* 0x001fe200078e0209 */
[----:B------:R-:W-:Y:S01]  /*e2a0*/  MOV R6, R8 ;  /* 0x0000000800067202 */ /* 0x000fe20000000f00 */
        /* <DEDUP_REMOVED lines=11> */
[----:B------:R-:W-:Y:S01]  /*e360*/  FSEL R7, R7, RZ, P1 ;  /* 0x000000ff07077208 */ /* 0x000fe20000800000 */
[----:B------:R-:W-:Y:S01]  /*e370*/  @!P0 IMAD.IADD R4, R4, 0x1, -R3 ;  /* 0x0000000104048824 */ /* 0x000fe200078e0a03 */
[----:B------:R-:W-:-:S04]  /*e380*/  @!P0 LEA R3, R3, R9, 0x14 ;  /* 0x0000000903038211 */ /* 0x000fc800078ea0ff */
[----:B------:R-:W-:Y:S02]  /*e390*/  @!P0 LEA R5, R4, 0x3ff00000, 0x14 ;  /* 0x3ff0000004058811 */ /* 0x000fe400078ea0ff */
[----:B------:R-:W-:-:S15]  /*e3a0*/  @!P0 MOV R4, RZ ;  /* 0x000000ff00048202 */ /* 0x000fde0000000f00 */
[----:B------:R-:W-:-:S15]  /*e3b0*/  NOP ;  /* 0x0000000000007918 */ /* 0x000fde0000000000 */
[----:B------:R-:W-:-:S15]  /*e3c0*/  NOP ;  /* 0x0000000000007918 */ /* 0x000fde0000000000 */
[----:B------:R-:W-:-:S05]  /*e3d0*/  NOP ;  /* 0x0000000000007918 */ /* 0x000fca0000000000 */
[----:B------:R0:W1:Y:S02]  /*e3e0*/  @!P0 DMUL R6, R2, R4 ;  /* 0x0000000402068228 */ /* 0x0000640000000000 */
.L_x_3445:
[----:B------:R-:W-:Y:S05]  /*e3f0*/  BSYNC.RECONVERGENT B1 ;  /* 0x0000000000017941 */ /* 0x000fea0003800200 */
.L_x_3444:
[----:B------:R-:W4:Y:S02]  /*e400*/  LDCU.64 UR4, c[0x0][0x600] ;  /* 0x0000c000ff0477ac */ /* 0x000f240008000a00 */
[----:B----4-:R-:W0:-:S15]  /*e410*/  DMUL R16, R16, UR4 ;  /* 0x0000000410107c28 */ /* 0x010e1e0008000000 */
[----:B------:R-:W-:-:S15]  /*e420*/  NOP ;  /* 0x0000000000007918 */ /* 0x000fde0000000000 */
[----:B------:R-:W-:-:S15]  /*e430*/  NOP ;  /* 0x0000000000007918 */ /* 0x000fde0000000000 */
[----:B------:R-:W-:-:S15]  /*e440*/  NOP ;  /* 0x0000000000007918 */ /* 0x000fde0000000000 */
[----:B------:R-:W-:-:S04]  /*e450*/  NOP ;  /* 0x0000000000007918 */ /* 0x000fc80000000000 */
[----:B01----:R4:W0:Y:S02]  /*e460*/  DMUL R4, R16, R6 ;  /* 0x0000000610047228 */ /* 0x0038240000000000 */
[----:B0---4-:R-:W-:Y:S05]  /*e470*/  BRA `(.L_x_3442) ;  /* 0x0000000000087947 */ /* 0x011fea0003800000 */
.L_x_3443:
[----:B------:R-:W1:Y:S02]  /*e480*/  LDCU.64 UR4, c[0x0][0x608] ;  /* 0x0000c100ff0477ac */ /* 0x000e640008000a00 */
[----:B-1----:R0:W1:Y:S02]  /*e490*/  DMUL R4, R16, UR4 ;  /* 0x0000000410047c28 */ /* 0x0020640008000000 */
.L_x_3442:
[----:B------:R-:W-:Y:S05]  /*e4a0*/  BSYNC.RECONVERGENT B0 ;  /* 0x0000000000007941 */ /* 0x000fea0003800200 */
.L_x_3440:
        /* <DEDUP_REMOVED lines=17> */
.L_x_3449:
[----:B-1----:R-:W1:Y:S02]  /*e5c0*/  F2I.S64.F64.TRUNC R4, R4 ;  /* 0x0000000400047311 */ /* 0x002e64000030d900 */
[----:B-1----:R-:W-:-:S05]  /*e5d0*/  MOV R7, R4 ;  /* 0x0000000400077202 */ /* 0x002fca0000000f00 */
[----:B------:R1:W-:Y:S01]  /*e5e0*/  STG.E.U8 desc[UR36][R2.64], R7 ;  /* 0x0000000702007986 */ /* 0x0003e2000c101124 */
[----:B------:R-:W-:Y:S05]  /*e5f0*/  BRA `(.L_x_3451) ;  /* 0x0000001000807947 */ /* 0x000fea0003800000 */
.L_x_3448:
        /* <DEDUP_REMOVED lines=9> */
.L_x_3453:
[----:B-1----:R-:W1:Y:S02]  /*e690*/  F2I.F64.TRUNC R5, R4 ;  /* 0x0000000400057311 */ /* 0x002e64000030d100 */
[----:B-1----:R1:W-:Y:S01]  /*e6a0*/  STG.E desc[UR36][R2.64], R5 ;  /* 0x0000000502007986 */ /* 0x0023e2000c101924 */
[----:B------:R-:W-:Y:S05]  /*e6b0*/  BRA `(.L_x_3451) ;  /* 0x0000001000507947 */ /* 0x000fea0003800000 */
.L_x_3452:
[----:B-1----:R-:W1:Y:S02]  /*e6c0*/  F2I.F64.TRUNC R5, R4 ;  /* 0x0000000400057311 */ /* 0x002e64000030d100 */
[----:B-1----:R1:W-:Y:S01]  /*e6d0*/  STG.E.U16 desc[UR36][R2.64], R5 ;  /* 0x0000000502007986 */ /* 0x0023e2000c101524 */
[----:B------:R-:W-:Y:S05]  /*e6e0*/  BRA `(.L_x_3451) ;  /* 0x0000001000447947 */ /* 0x000fea0003800000 */
.L_x_3447:
        /* <DEDUP_REMOVED lines=17> */
.L_x_3455:
        /* <DEDUP_REMOVED lines=12> */
.L_x_3454:
        /* <DEDUP_REMOVED lines=14> */
[----:B------:R-:W-:Y:S02]  /*e9a0*/  IMAD.MOV.U32 R7, RZ, RZ, RZ ;  /* 0x000000ffff077224 */ /* 0x000fe400078e00ff */
[----:B-1----:R-:W-:-:S05]  /*e9b0*/  @!P0 FMUL R6, R6, 1.175494350822287508e-38 ;  /* 0x0080000006068820 */ /* 0x002fca0000400000 */
[----:B------:R1:W-:Y:S01]  /*e9c0*/  STG.E.64 desc[UR36][R2.64], R6 ;  /* 0x0000000602007986 */ /* 0x0003e2000c101b24 */
[----:B------:R-:W-:Y:S05]  /*e9d0*/  BRA `(.L_x_3451) ;  /* 0x0000000c00887947 */ /* 0x000fea0003800000 */
.L_x_3457:
        /* <DEDUP_REMOVED lines=13> */
.L_x_3456:
[----:B-1----:R1:W-:Y:S01]  /*eab0*/  STG.E.64 desc[UR36][R2.64], R4 ;  /* 0x0000000402007986 */ /* 0x0023e2000c101b24 */
[----:B------:R-:W-:Y:S05]  /*eac0*/  BRA `(.L_x_3451) ;  /* 0x0000000c004c7947 */ /* 0x000fea0003800000 */
.L_x_3446:
        /* <DEDUP_REMOVED lines=13> */
.L_x_3461:
        /* <DEDUP_REMOVED lines=26> */
.L_x_3464:
[----:B------:R-:W-:-:S04]  /*ed40*/  SHF.R.U32.HI R5, RZ, 0x18, R7 ;  /* 0x00000018ff057819 */ /* 0x000fc80000011607 */
[----:B------:R-:W-:-:S07]  /*ed50*/  LOP3.LUT R0, R0, 0x80, R5, 0xf8, !PT ;  /* 0x0000008000007812 */ /* 0x000fce00078ef805 */
.L_x_3463:
[----:B------:R-:W-:Y:S05]  /*ed60*/  BSYNC.RECONVERGENT B0 ;  /* 0x0000000000007941 */ /* 0x000fea0003800200 */
.L_x_3462:
[----:B------:R1:W-:Y:S01]  /*ed70*/  STG.E.U8 desc[UR36][R2.64], R0 ;  /* 0x0000000002007986 */ /* 0x0003e2000c101124 */
[----:B------:R-:W-:Y:S05]  /*ed80*/  BRA `(.L_x_3451) ;  /* 0x00000008009c7947 */ /* 0x000fea0003800000 */
.L_x_3460:
        /* <DEDUP_REMOVED lines=26> */
.L_x_3467:
[----:B------:R-:W-:-:S04]  /*ef30*/  SHF.R.U32.HI R5, RZ, 0x18, R7 ;  /* 0x00000018ff057819 */ /* 0x000fc80000011607 */
[----:B------:R-:W-:-:S07]  /*ef40*/  LOP3.LUT R0, R0, 0x80, R5, 0xf8, !PT ;  /* 0x0000008000007812 */ /* 0x000fce00078ef805 */
.L_x_3466:
[----:B------:R-:W-:Y:S05]  /*ef50*/  BSYNC.RECONVERGENT B0 ;  /* 0x0000000000007941 */ /* 0x000fea0003800200 */
.L_x_3465:
[----:B------:R1:W-:Y:S01]  /*ef60*/  STG.E.U8 desc[UR36][R2.64], R0 ;  /* 0x0000000002007986 */ /* 0x0003e2000c101124 */
[----:B------:R-:W-:Y:S05]  /*ef70*/  BRA `(.L_x_3451) ;  /* 0x0000000800207947 */ /* 0x000fea0003800000 */
.L_x_3459:
        /* <DEDUP_REMOVED lines=15> */
[----:B------:R-:W-:-:S04]  /*f070*/  HFMA2 R5, -RZ, RZ, 0, 1.5199184417724609375e-05 ;  /* 0x000000ffff057431 */ /* 0x000fc800000001ff */
        /* <DEDUP_REMOVED lines=10> */
[----:B------:R-:W-:-:S05]  /*f120*/  @!P0 IADD3 R0, PT, PT, R6, RZ, RZ ;  /* 0x000000ff06008210 */ /* 0x000fca0007ffe0ff */
[----:B------:R-:W-:-:S05]  /*f130*/  @P1 IMAD.MOV.U32 R5, RZ, RZ, R0 ;  /* 0x000000ffff051224 */ /* 0x000fca00078e0000 */
[----:B------:R1:W-:Y:S01]  /*f140*/  STG.E.U8 desc[UR36][R2.64], R5 ;  /* 0x0000000502007986 */ /* 0x0003e2000c101124 */
[----:B------:R-:W-:Y:S05]  /*f150*/  BRA `(.L_x_3451) ;  /* 0x0000000400a87947 */ /* 0x000fea0003800000 */
.L_x_3469:
[----:B-1----:R-:W1:Y:S02]  /*f160*/  F2I.U64.F64.TRUNC R4, R4 ;  /* 0x0000000400047311 */ /* 0x002e64000030d800 */
[----:B-1----:R1:W-:Y:S01]  /*f170*/  STG.E.64 desc[UR36][R2.64], R4 ;  /* 0x0000000402007986 */ /* 0x0023e2000c101b24 */
[----:B------:R-:W-:Y:S05]  /*f180*/  BRA `(.L_x_3451) ;  /* 0x00000004009c7947 */ /* 0x000fea0003800000 */
.L_x_3468:
[----:B-1----:R-:W1:Y:S02]  /*f190*/  F2I.U32.F64.TRUNC R5, R4 ;  /* 0x0000000400057311 */ /* 0x002e64000030d000 */
[----:B-1----:R1:W-:Y:S01]  /*f1a0*/  STG.E desc[UR36][R2.64], R5 ;  /* 0x0000000502007986 */ /* 0x0023e2000c101924 */
[----:B------:R-:W-:Y:S05]  /*f1b0*/  BRA `(.L_x_3451) ;  /* 0x0000000400907947 */ /* 0x000fea0003800000 */
.L_x_3458:
        /* <DEDUP_REMOVED lines=10> */
.L_x_3471:
[----:B------:R-:W-:-:S05]  /*f260*/  CS2R R6, SRZ ;  /* 0x0000000000067805 */ /* 0x000fca000001ff00 */
[----:B-1----:R1:W-:Y:S01]  /*f270*/  STG.E.128 desc[UR36][R2.64], R4 ;  /* 0x0000000402007986 */ /* 0x0023e2000c101d24 */
[----:B------:R-:W-:Y:S05]  /*f280*/  BRA `(.L_x_3451) ;  /* 0x00000004005c7947 */ /* 0x000fea0003800000 */
.L_x_3470:
[----:B------:R-:W-:-:S09]  /*f290*/  UISETP.NE.AND UP0, UPT, UR6, 0xf, UPT ;  /* 0x0000000f0600788c */ /* 0x000fd2000bf05270 */
[----:B------:R-:W-:Y:S05]  /*f2a0*/  BRA.U !UP0, `(.L_x_3472) ;  /* 0x0000000508287547 */ /* 0x000fea000b800000 */
[----:B------:R-:W-:-:S09]  /*f2b0*/  UISETP.NE.AND UP0, UPT, UR6, 0x17, UPT ;  /* 0x000000170600788c */ /* 0x000fd2000bf05270 */
[----:B------:R-:W-:Y:S05]  /*f2c0*/  BRA.U !UP0, `(.L_x_3473) ;  /* 0x0000000108b07547 */ /* 0x000fea000b800000 */
[----:B------:R-:W-:-:S09]  /*f2d0*/  UISETP.NE.AND UP0, UPT, UR6, 0x18, UPT ;  /* 0x000000180600788c */ /* 0x000fd2000bf05270 */
[----:B------:R-:W-:Y:S05]  /*f2e0*/  BRA.U !UP0, `(.L_x_3474) ;  /* 0x0000000108447547 */ /* 0x000fea000b800000 */
.L_x_3450:
[----:B------:R-:W-:Y:S01]  /*f2f0*/  MOV R0, 0x0 ;  /* 0x0000000000007802 */ /* 0x000fe20000000f00 */
[----:B------:R-:W1:Y:S01]  /*f300*/  LDCU.64 UR4, c[0x4][0x128] ;  /* 0x01002500ff0477ac */ /* 0x000e620008000a00 */
[----:B------:R-:W-:Y:S02]  /*f310*/  HFMA2 R8, -RZ, RZ, 0, 6.020069122314453125e-06 ;  /* 0x00000065ff087431 */ /* 0x000fe400000001ff */
[----:B------:R-:W-:Y:S01]  /*f320*/  IMAD.MOV.U32 R12, RZ, RZ, 0x1 ;  /* 0x00000001ff0c7424 */ /* 0x000fe200078e00ff */
[----:B------:R4:W0:Y:S01]  /*f330*/  LDC.64 R2, c[0x4][R0] ;  /* 0x0100000000027b82 */ /* 0x0008220000000a00 */
[----:B------:R-:W5:Y:S01]  /*f340*/  LDCU.64 UR6, c[0x4][0x130] ;  /* 0x01002600ff0677ac */ /* 0x000f620008000a00 */
[----:B------:R-:W-:Y:S01]  /*f350*/  MOV R13, RZ ;  /* 0x000000ff000d7202 */ /* 0x000fe20000000f00 */
[----:B------:R-:W2:Y:S01]  /*f360*/  LDCU.64 UR8, c[0x4][0x10] ;  /* 0x01000200ff0877ac */ /* 0x000ea20008000a00 */
[----:B-1----:R-:W-:Y:S01]  /*f370*/  MOV R4, UR4 ;  /* 0x0000000400047c02 */ /* 0x002fe20008000f00 */
[----:B------:R-:W-:Y:S01]  /*f380*/  IMAD.U32 R5, RZ, RZ, UR5 ;  /* 0x00000005ff057e24 */ /* 0x000fe2000f8e00ff */
[----:B-----5:R-:W-:Y:S01]  /*f390*/  MOV R6, UR6 ;  /* 0x0000000600067c02 */ /* 0x020fe20008000f00 */
[----:B------:R-:W-:Y:S01]  /*f3a0*/  IMAD.U32 R7, RZ, RZ, UR7 ;  /* 0x00000007ff077e24 */ /* 0x000fe2000f8e00ff */
[----:B--2---:R-:W-:Y:S01]  /*f3b0*/  MOV R10, UR8 ;  /* 0x00000008000a7c02 */ /* 0x004fe20008000f00 */
[----:B----4-:R-:W-:-:S07]  /*f3c0*/  IMAD.U32 R11, RZ, RZ, UR9 ;  /* 0x00000009ff0b7e24 */ /* 0x010fce000f8e00ff */
[----:B------:R-:W-:-:S07]  /*f3d0*/  LEPC R20, `(.L_x_3475) ;  /* 0x000000001014794e */ /* 0x000fce0000000000 */
[----:B0--3--:R-:W-:Y:S05]  /*f3e0*/  CALL.ABS.NOINC R2 ;  /* 0x0000000002007343 */ /* 0x009fea0003c00000 */
.L_x_3475:
[----:B------:R-:W-:Y:S05]  /*f3f0*/  BRA `(.L_x_3451) ;  /* 0x0000000400007947 */ /* 0x000fea0003800000 */
.L_x_3474:
        /* <DEDUP_REMOVED lines=21> */
.L_x_3477:
[----:B------:R-:W-:Y:S05]  /*f550*/  BSYNC.RECONVERGENT B0 ;  /* 0x0000000000007941 */ /* 0x000fea0003800200 */
.L_x_3476:
[----:B------:R-:W-:-:S05]  /*f560*/  LOP3.LUT R7, R0, 0x80, R7, 0xf8, !PT ;  /* 0x0000008000077812 */ /* 0x000fca00078ef807 */
[----:B------:R1:W-:Y:S01]  /*f570*/  STG.E.U8 desc[UR36][R2.64], R7 ;  /* 0x0000000702007986 */ /* 0x0003e2000c101124 */
[----:B------:R-:W-:Y:S05]  /*f580*/  BRA `(.L_x_3451) ;  /* 0x00000000009c7947 */ /* 0x000fea0003800000 */
.L_x_3473:
        /* <DEDUP_REMOVED lines=20> */
.L_x_3479:
[----:B------:R-:W-:Y:S02]  /*f6d0*/  ISETP.GT.U32.AND P0, PT, R6, 0x7f800000, PT ;  /* 0x7f8000000600780c */ /* 0x000fe40003f04070 */
[----:B------:R-:W-:-:S04]  /*f6e0*/  MOV R0, 0x7f ;  /* 0x0000007f00007802 */ /* 0x000fc80000000f00 */
[----:B------:R-:W-:-:S07]  /*f6f0*/  SEL R0, R0, 0x7c, P0 ;  /* 0x0000007c00007807 */ /* 0x000fce0000000000 */
.L_x_3480:
[----:B------:R-:W-:Y:S05]  /*f700*/  BSYNC.RECONVERGENT B0 ;  /* 0x0000000000007941 */ /* 0x000fea0003800200 */
.L_x_3478:
[----:B------:R-:W-:-:S04]  /*f710*/  SHF.R.U32.HI R5, RZ, 0x18, R7 ;  /* 0x00000018ff057819 */ /* 0x000fc80000011607 */
[----:B------:R-:W-:-:S05]  /*f720*/  LOP3.LUT R5, R0, 0x80, R5, 0xf8, !PT ;  /* 0x0000008000057812 */ /* 0x000fca00078ef805 */
[----:B------:R1:W-:Y:S01]  /*f730*/  STG.E.U8 desc[UR36][R2.64], R5 ;  /* 0x0000000502007986 */ /* 0x0003e2000c101124 */
[----:B------:R-:W-:Y:S05]  /*f740*/  BRA `(.L_x_3451) ;  /* 0x00000000002c7947 */ /* 0x000fea0003800000 */
.L_x_3472:
        /* <DEDUP_REMOVED lines=10> */
[----:B------:R1:W-:Y:S02]  /*f7f0*/  STG.E.U16 desc[UR36][R2.64], R0 ;  /* 0x0000000002007986 */ /* 0x0003e4000c101524 */
.L_x_3451:
[----:B------:R-:W-:-:S07]  /*f800*/  VIADD R19, R19, 0x80 ;  /* 0x0000008013137836 */ /* 0x000fce0000000000 */
.L_x_3382:
[----:B------:R-:W-:Y:S05]  /*f810*/  BSYNC.RECONVERGENT B7 ;  /* 0x0000000000077941 */ /* 0x000fea0003800200 */
.L_x_3381:
[----:B------:R-:W5:Y:S02]  /*f820*/  LDCU UR4, c[0x0][0x380] ;  /* 0x00007000ff0477ac */ /* 0x000f640008000800 */
[----:B-----5:R-:W-:-:S13]  /*f830*/  ISETP.GE.AND P0, PT, R19, UR4, PT ;  /* 0x0000000413007c0c */ /* 0x020fda000bf06270 */
[----:B------:R-:W-:Y:S05]  /*f840*/  @P0 EXIT ;  /* 0x000000000000094d */ /* 0x000fea0003800000 */
[----:B------:R-:W5:Y:S01]  /*f850*/  LDCU UR4, c[0x0][0x388] ;  /* 0x00007100ff0477ac */ /* 0x000f620008000800 */
[----:B0-----:R-:W-:Y:S01]  /*f860*/  HFMA2 R16, -RZ, RZ, 0, 0 ;  /* 0x00000000ff107431 */ /* 0x001fe200000001ff */
[----:B-123--:R-:W-:Y:S01]  /*f870*/  MOV R22, RZ ;  /* 0x000000ff00167202 */ /* 0x00efe20000000f00 */
[----:B----4-:R-:W-:Y:S01]  /*f880*/  IMAD.MOV.U32 R0, RZ, RZ, RZ ;  /* 0x000000ffff007224 */ /* 0x010fe200078e00ff */
[----:B-----5:R-:W-:-:S09]  /*f890*/  UISETP.NE.AND UP0, UPT, UR4, URZ, UPT ;  /* 0x000000ff0400728c */ /* 0x020fd2000bf05270 */
        /* <DEDUP_REMOVED lines=349> */
.L_x_3481:
[----:B------:R-:W0:Y:S01]  /*10e70*/  LDCU.64 UR6, c[0x0][0x5e8] ;  /* 0x0000bd00ff0677ac */ /* 0x000e220008000a00 */
[----:B------:R-:W-:Y:S01]  /*10e80*/  BSSY.RECONVERGENT B6, `(.L_x_3482) ;  /* 0x00000ef000067945 */ /* 0x000fe20003800200 */
[----:B------:R-:W1:Y:S01]  /*10e90*/  LDCU.64 UR8, c[0x0][0x5f0] ;  /* 0x0000be00ff0877ac */ /* 0x000e620008000a00 */
[----:B------:R-:W-:-:S04]  /*10ea0*/  UPRMT UR4, UR41, 0x7771, URZ ;  /* 0x0000777129047896 */ /* 0x000fc800080000ff */
[----:B------:R-:W-:Y:S01]  /*10eb0*/  UISETP.GT.AND UP0, UPT, UR4, 0x9, UPT ;  /* 0x000000090400788c */ /* 0x000fe2000bf04270 */
[----:B0-----:R-:W-:Y:S02]  /*10ec0*/  IADD3 R16, P0, PT, R16, UR6, RZ ;  /* 0x0000000610107c10 */ /* 0x001fe4000ff1e0ff */
[----:B-1----:R-:W-:-:S03]  /*10ed0*/  IADD3 R2, P1, PT, R0, UR8, RZ ;  /* 0x0000000800027c10 */ /* 0x002fc6000ff3e0ff */
        /* <DEDUP_REMOVED lines=12> */
[----:B--2---:R1:W2:Y:S02]  /*10fa0*/  I2F.F64.S16 R18, R2 ;  /* 0x0000000200127312 */ /* 0x0042a40000101c00 */
[----:B-12---:R-:W-:Y:S05]  /*10fb0*/  BRA `(.L_x_3488) ;  /* 0x0000000c006c7947 */ /* 0x006fea0003800000 */
.L_x_3486:
[----:B------:R-:W2:Y:S02]  /*10fc0*/  LDG.E.U8 R2, desc[UR36][R2.64] ;  /* 0x0000002402027981 */ /* 0x000ea4000c1e1100 */
[----:B--2---:R1:W2:Y:S02]  /*10fd0*/  I2F.F64.U16 R18, R2 ;  /* 0x0000000200127312 */ /* 0x0042a40000101800 */
[----:B-12---:R-:W-:Y:S05]  /*10fe0*/  BRA `(.L_x_3488) ;  /* 0x0000000c00607947 */ /* 0x006fea0003800000 */
.L_x_3485:
[----:B------:R-:W-:-:S09]  /*10ff0*/  UISETP.NE.AND UP0, UPT, UR4, 0x2, UPT ;  /* 0x000000020400788c */ /* 0x000fd2000bf05270 */
[----:B------:R-:W-:Y:S05]  /*11000*/  BRA.U !UP0, `(.L_x_3489) ;  /* 0x0000000108287547 */ /* 0x000fea000b800000 */
[----:B------:R-:W-:-:S09]  /*11010*/  UISETP.NE.AND UP0, UPT, UR4, 0x3, UPT ;  /* 0x000000030400788c */ /* 0x000fd2000bf05270 */
[----:B------:R-:W-:Y:S05]  /*11020*/  BRA.U !UP0, `(.L_x_3490) ;  /* 0x0000000108147547 */ /* 0x000fea000b800000 */
[----:B------:R-:W-:-:S09]  /*11030*/  UISETP.NE.AND UP0, UPT, UR4, 0x4, UPT ;  /* 0x000000040400788c */ /* 0x000fd2000bf05270 */
[----:B------:R-:W-:Y:S05]  /*11040*/  BRA.U UP0, `(.L_x_3487) ;  /* 0x0000000900ec7547 */ /* 0x000fea000b800000 */
[----:B------:R-:W2:Y:S02]  /*11050*/  LDG.E.64 R18, desc[UR36][R2.64] ;  /* 0x0000002402127981 */ /* 0x000ea4000c1e1b00 */
[----:B--2---:R-:W1:Y:S02]  /*11060*/  I2F.F64.S64 R18, R18 ;  /* 0x0000001200127312 */ /* 0x004e640000301c00 */
[----:B-1----:R-:W-:Y:S05]  /*11070*/  BRA `(.L_x_3488) ;  /* 0x0000000c003c7947 */ /* 0x002fea0003800000 */
.L_x_3490:
[----:B------:R-:W2:Y:S02]  /*11080*/  LDG.E R2, desc[UR36][R2.64] ;  /* 0x0000002402027981 */ /* 0x000ea4000c1e1900 */
[----:B--2---:R1:W2:Y:S02]  /*11090*/  I2F.F64 R18, R2 ;  /* 0x0000000200127312 */ /* 0x0042a40000201c00 */
[----:B-12---:R-:W-:Y:S05]  /*110a0*/  BRA `(.L_x_3488) ;  /* 0x0000000c00307947 */ /* 0x006fea0003800000 */
.L_x_3489:
[----:B------:R-:W2:Y:S02]  /*110b0*/  LDG.E.U16 R2, desc[UR36][R2.64] ;  /* 0x0000002402027981 */ /* 0x000ea4000c1e1500 */
[----:B--2---:R1:W2:Y:S02]  /*110c0*/  I2F.F64.S16 R18, R2 ;  /* 0x0000000200127312 */ /* 0x0042a40000101c00 */
[----:B-12---:R-:W-:Y:S05]  /*110d0*/  BRA `(.L_x_3488) ;  /* 0x0000000c00247947 */ /* 0x006fea0003800000 */
.L_x_3484:
        /* <DEDUP_REMOVED lines=8> */
[----:B------:R-:W0:Y:S02]  /*11160*/  F2F.F64.F32 R18, R18 ;  /* 0x0000001200127310 */ /* 0x000e240000201800 */
[----:B0-----:R-:W-:Y:S05]  /*11170*/  BRA `(.L_x_3488) ;  /* 0x0000000800fc7947 */ /* 0x001fea0003800000 */
.L_x_3492:
[----:B------:R-:W2:Y:S02]  /*11180*/  LDG.E.U16 R0, desc[UR36][R2.64] ;  /* 0x0000002402007981 */ /* 0x000ea4000c1e1500 */
[----:B--2---:R-:W-:-:S05]  /*11190*/  HADD2.F32 R0, -RZ, R0.H0_H0 ;  /* 0x20000000ff007230 */ /* 0x004fca0000004100 */
[----:B------:R-:W-:-:S04]  /*111a0*/  FMUL.FTZ R0, R0, 1 ;  /* 0x3f80000000007820 */ /* 0x000fc80000410000 */
[----:B------:R0:W1:Y:S02]  /*111b0*/  F2F.F64.F32 R18, R0 ;  /* 0x0000000000127310 */ /* 0x0000640000201800 */
[----:B01----:R-:W-:Y:S05]  /*111c0*/  BRA `(.L_x_3488) ;  /* 0x0000000800e87947 */ /* 0x003fea0003800000 */
.L_x_3491:
        /* <DEDUP_REMOVED lines=10> */
.L_x_3494:
[----:B------:R-:W2:Y:S02]  /*11270*/  LDG.E.U16 R2, desc[UR36][R2.64] ;  /* 0x0000002402027981 */ /* 0x000ea4000c1e1500 */
[----:B--2---:R-:W-:-:S05]  /*11280*/  HADD2.F32 R0, -RZ, R2.H0_H0 ;  /* 0x20000002ff007230 */ /* 0x004fca0000004100 */
[----:B------:R-:W-:-:S04]  /*11290*/  FMUL.FTZ R0, R0, 1 ;  /* 0x3f80000000007820 */ /* 0x000fc80000410000 */
[----:B------:R0:W1:Y:S02]  /*112a0*/  F2F.F64.F32 R18, R0 ;  /* 0x0000000000127310 */ /* 0x0000640000201800 */
[----:B01----:R-:W-:Y:S05]  /*112b0*/  BRA `(.L_x_3488) ;  /* 0x0000000800ac7947 */ /* 0x003fea0003800000 */
.L_x_3493:
[----:B------:R0:W5:Y:S01]  /*112c0*/  LDG.E.64 R18, desc[UR36][R2.64] ;  /* 0x0000002402127981 */ /* 0x000162000c1e1b00 */
[----:B------:R-:W-:Y:S05]  /*112d0*/  BRA `(.L_x_3488) ;  /* 0x0000000800a47947 */ /* 0x000fea0003800000 */
.L_x_3483:
        /* <DEDUP_REMOVED lines=13> */
.L_x_3497:
[----:B------:R3:W5:Y:S01]  /*113b0*/  LDG.E.64 R18, desc[UR36][R2.64] ;  /* 0x0000002402127981 */ /* 0x000762000c1e1b00 */
[----:B------:R-:W-:Y:S05]  /*113c0*/  BRA `(.L_x_3488) ;  /* 0x0000000800687947 */ /* 0x000fea0003800000 */
.L_x_3496:
        /* <DEDUP_REMOVED lines=12> */
[----:B0-----:R-:W-:-:S04]  /*11490*/  IADD3 R5, PT, PT, -R5, RZ, RZ ;  /* 0x000000ff05057210 */ /* 0x001fc80007ffe1ff */
[----:B------:R-:W-:-:S05]  /*114a0*/  VIADDMNMX.U32 R5, R5, R6, 0x4, !PT ;  /* 0x0000000405057446 */ /* 0x000fca0007800006 */
[----:B------:R-:W-:-:S05]  /*114b0*/  VIADD R5, R5, 0xfffffffc ;  /* 0xfffffffc05057836 */ /* 0x000fca0000000000 */
[C---:B------:R-:W-:Y:S02]  /*114c0*/  SHF.L.U32 R6, R4.reuse, R5, RZ ;  /* 0x0000000504067219 */ /* 0x040fe400000006ff */
[----:B------:R-:W-:Y:S01]  /*114d0*/  SHF.L.U32 R7, R5, 0x17, RZ ;  /* 0x0000001705077819 */ /* 0x000fe200000006ff */
[----:B------:R-:W-:-:S03]  /*114e0*/  VIADD R5, R4, 0x1000000 ;  /* 0x0100000004057836 */ /* 0x000fc60000000000 */
[----:B------:R-:W-:Y:S02]  /*114f0*/  LEA.HI R6, R6, -R7, RZ, 0x1c ;  /* 0x8000000706067211 */ /* 0x000fe400078fe0ff */
[----:B------:R-:W-:Y:S02]  /*11500*/  SHF.R.S32.HI R5, RZ, 0x8, R5 ;  /* 0x00000008ff057819 */ /* 0x000fe40000011405 */
[----:B------:R-:W-:-:S04]  /*11510*/  IADD3 R6, PT, PT, R6, 0x3c000000, RZ ;  /* 0x3c00000006067810 */ /* 0x000fc80007ffe0ff */
[----:B------:R-:W-:-:S04]  /*11520*/  LOP3.LUT R5, R6, 0x7f800000, R5, 0xf8, !PT ;  /* 0x7f80000006057812 */ /* 0x000fc800078ef805 */
[----:B------:R-:W-:-:S04]  /*11530*/  SEL R5, R5, RZ, P0 ;  /* 0x000000ff05057207 */ /* 0x000fc80000000000 */
[----:B------:R-:W-:-:S05]  /*11540*/  LOP3.LUT R5, R5, 0x80000000, R0, 0xf8, !PT ;  /* 0x8000000005057812 */ /* 0x000fca00078ef800 */
[----:B------:R-:W-:-:S04]  /*11550*/  FMUL.FTZ R5, R5, 1 ;  /* 0x3f80000005057820 */ /* 0x000fc80000410000 */
[----:B------:R4:W0:Y:S02]  /*11560*/  F2F.F64.F32 R18, R5 ;  /* 0x0000000500127310 */ /* 0x0008240000201800 */
[----:B0---4-:R-:W-:Y:S05]  /*11570*/  BRA `(.L_x_3488) ;  /* 0x0000000400fc7947 */ /* 0x011fea0003800000 */
.L_x_3499:
        /* <DEDUP_REMOVED lines=12> */
[----:B------:R4:W0:Y:S02]  /*11640*/  F2F.F64.F32 R18, R0 ;  /* 0x0000000000127310 */ /* 0x0008240000201800 */
[----:B0---4-:R-:W-:Y:S05]  /*11650*/  BRA `(.L_x_3488) ;  /* 0x0000000400c47947 */ /* 0x011fea0003800000 */
.L_x_3498:
[----:B------:R-:W2:Y:S02]  /*11660*/  LDG.E.U16 R0, desc[UR36][R2.64] ;  /* 0x0000002402007981 */ /* 0x000ea4000c1e1500 */
[----:B--2---:R-:W-:-:S04]  /*11670*/  IMAD.U32 R0, R0, 0x10000, RZ ;  /* 0x0001000000007824 */ /* 0x004fc800078e00ff */
[----:B------:R-:W-:-:S04]  /*11680*/  FMUL.FTZ R0, R0, 1 ;  /* 0x3f80000000007820 */ /* 0x000fc80000410000 */
[----:B------:R4:W0:Y:S02]  /*11690*/  F2F.F64.F32 R18, R0 ;  /* 0x0000000000127310 */ /* 0x0008240000201800 */
[----:B0---4-:R-:W-:Y:S05]  /*116a0*/  BRA `(.L_x_3488) ;  /* 0x0000000400b07947 */ /* 0x011fea0003800000 */
.L_x_3495:
        /* <DEDUP_REMOVED lines=9> */
[----:B--2---:R3:W4:Y:S02]  /*11740*/  I2F.F64.U16 R18, R2 ;  /* 0x0000000200127312 */ /* 0x0047240000101800 */
[----:B---34-:R-:W-:Y:S05]  /*11750*/  BRA `(.L_x_3488) ;  /* 0x0000000400847947 */ /* 0x018fea0003800000 */
.L_x_3502:
        /* <DEDUP_REMOVED lines=21> */
.L_x_3504:
[----:B------:R-:W-:Y:S05]  /*118b0*/  BSYNC.RECONVERGENT B0 ;  /* 0x0000000000007941 */ /* 0x000fea0003800200 */
.L_x_3503:
[----:B------:R-:W-:Y:S02]  /*118c0*/  SHF.L.U32 R0, R0, 0x14, RZ ;  /* 0x0000001400007819 */ /* 0x000fe400000006ff */
[----:B------:R-:W-:-:S04]  /*118d0*/  LEA R2, R2, 0x3b800000, 0x17 ;  /* 0x3b80000002027811 */ /* 0x000fc800078eb8ff */
[----:B------:R-:W-:-:S05]  /*118e0*/  LOP3.LUT R0, R2, R0, R7, 0xfe, !PT ;  /* 0x0000000002007212 */ /* 0x000fca00078efe07 */
[----:B------:R-:W-:-:S04]  /*118f0*/  FMUL.FTZ R0, R0, 1 ;  /* 0x3f80000000007820 */ /* 0x000fc80000410000 */
[----:B------:R3:W4:Y:S02]  /*11900*/  F2F.F64.F32 R18, R0 ;  /* 0x0000000000127310 */ /* 0x0007240000201800 */
[----:B---34-:R-:W-:Y:S05]  /*11910*/  BRA `(.L_x_3488) ;  /* 0x0000000400147947 */ /* 0x018fea0003800000 */
.L_x_3501:
        /* <DEDUP_REMOVED lines=21> */
.L_x_3506:
[----:B------:R-:W-:Y:S05]  /*11a70*/  BSYNC.RECONVERGENT B0 ;  /* 0x0000000000007941 */ /* 0x000fea0003800200 */
.L_x_3505:
[----:B------:R-:W-:Y:S01]  /*11a80*/  IMAD.SHL.U32 R0, R0, 0x200000, RZ ;  /* 0x0020000000007824 */ /* 0x000fe200078e00ff */
[----:B------:R-:W-:-:S04]  /*11a90*/  LEA R2, R2, 0x37800000, 0x17 ;  /* 0x3780000002027811 */ /* 0x000fc800078eb8ff */
[----:B------:R-:W-:-:S05]  /*11aa0*/  LOP3.LUT R0, R2, R0, R7, 0xfe, !PT ;  /* 0x0000000002007212 */ /* 0x000fca00078efe07 */
[----:B------:R-:W-:-:S04]  /*11ab0*/  FMUL.FTZ R0, R0, 1 ;  /* 0x3f80000000007820 */ /* 0x000fc80000410000 */
[----:B------:R3:W4:Y:S02]  /*11ac0*/  F2F.F64.F32 R18, R0 ;  /* 0x0000000000127310 */ /* 0x0007240000201800 */
[----:B---34-:R-:W-:Y:S05]  /*11ad0*/  BRA `(.L_x_3488) ;  /* 0x0000000000a47947 */ /* 0x018fea0003800000 */
.L_x_3500:
[----:B------:R-:W-:-:S09]  /*11ae0*/  UISETP.NE.AND UP0, UPT, UR4, 0x1c, UPT ;  /* 0x0000001c0400788c */ /* 0x000fd2000bf05270 */
[----:B------:R-:W-:Y:S05]  /*11af0*/  BRA.U !UP0, `(.L_x_3507) ;  /* 0x0000000108947547 */ /* 0x000fea000b800000 */
[----:B------:R-:W-:-:S09]  /*11b00*/  UISETP.NE.AND UP0, UPT, UR4, 0x1d, UPT ;  /* 0x0000001d0400788c */ /* 0x000fd2000bf05270 */
[----:B------:R-:W-:Y:S05]  /*11b10*/  BRA.U !UP0, `(.L_x_3508) ;  /* 0x0000000108807547 */ /* 0x000fea000b800000 */
[----:B------:R-:W-:-:S09]  /*11b20*/  UISETP.NE.AND UP0, UPT, UR4, 0x2c, UPT ;  /* 0x0000002c0400788c */ /* 0x000fd2000bf05270 */
[----:B------:R-:W-:Y:S05]  /*11b30*/  BRA.U UP0, `(.L_x_3487) ;  /* 0x0000000100307547 */ /* 0x000fea000b800000 */
[----:B------:R-:W2:Y:S01]  /*11b40*/  LDG.E.U8 R0, desc[UR36][R2.64] ;  /* 0x0000002402007981 */ /* 0x000ea2000c1e1100 */
[----:B------:R-:W-:Y:S02]  /*11b50*/  HFMA2 R18, -RZ, RZ, 0, 0 ;  /* 0x00000000ff127431 */ /* 0x000fe400000001ff */
[----:B------:R-:W-:Y:S01]  /*11b60*/  IMAD.MOV.U32 R19, RZ, RZ, 0x38000000 ;  /* 0x38000000ff137424 */ /* 0x000fe200078e00ff */
[----:B--2---:R-:W-:-:S13]  /*11b70*/  ISETP.NE.AND P0, PT, R0, RZ, PT ;  /* 0x000000ff0000720c */ /* 0x004fda0003f05270 */
[----:B------:R-:W-:Y:S05]  /*11b80*/  @!P0 BRA `(.L_x_3488) ;  /* 0x0000000000788947 */ /* 0x000fea0003800000 */
[----:B------:R-:W-:-:S13]  /*11b90*/  ISETP.NE.AND P0, PT, R0, 0xff, PT ;  /* 0x000000ff0000780c */ /* 0x000fda0003f05270 */
[----:B------:R-:W-:Y:S01]  /*11ba0*/  @P0 SHF.L.U32 R0, R0, 0x17, RZ ;  /* 0x0000001700000819 */ /* 0x000fe200000006ff */
[----:B------:R-:W-:Y:S01]  /*11bb0*/  @!P0 IMAD.MOV.U32 R18, RZ, RZ, 0x20000000 ;  /* 0x20000000ff128424 */ /* 0x000fe200078e00ff */
[----:B------:R-:W-:-:S03]  /*11bc0*/  @!P0 MOV R19, 0x7ff80000 ;  /* 0x7ff8000000138802 */ /* 0x000fc60000000f00 */
[----:B------:R-:W-:-:S04]  /*11bd0*/  @P0 FMUL.FTZ R0, R0, 1 ;  /* 0x3f80000000000820 */ /* 0x000fc80000410000 */
[----:B------:R3:W4:Y:S02]  /*11be0*/  @P0 F2F.F64.F32 R18, R0 ;  /* 0x0000000000120310 */ /* 0x0007240000201800 */
[----:B---34-:R-:W-:Y:S05]  /*11bf0*/  BRA `(.L_x_3488) ;  /* 0x00000000005c7947 */ /* 0x018fea0003800000 */
.L_x_3487:
        /* <DEDUP_REMOVED lines=10> */
[----:B-1----:R-:W-:Y:S01]  /*11ca0*/  IMAD.U32 R6, RZ, RZ, UR6 ;  /* 0x00000006ff067e24 */ /* 0x002fe2000f8e00ff */
[----:B------:R-:W-:Y:S01]  /*11cb0*/  MOV R7, UR7 ;  /* 0x0000000700077c02 */ /* 0x000fe20008000f00 */
[----:B---3--:R-:W-:Y:S01]  /*11cc0*/  IMAD.U32 R10, RZ, RZ, UR8 ;  /* 0x00000008ff0a7e24 */ /* 0x008fe2000f8e00ff */
[----:B------:R-:W-:-:S07]  /*11cd0*/  MOV R11, UR9 ;  /* 0x00000009000b7c02 */ /* 0x000fce0008000f00 */
[----:B------:R-:W-:-:S07]  /*11ce0*/  LEPC R20, `(.L_x_3509) ;  /* 0x000000001014794e */ /* 0x000fce0000000000 */
[----:B--2---:R-:W-:Y:S05]  /*11cf0*/  CALL.ABS.NOINC R2 ;  /* 0x0000000002007343 */ /* 0x004fea0003c00000 */
.L_x_3509:
[----:B------:R-:W-:Y:S01]  /*11d00*/  CS2R R18, SRZ ;  /* 0x0000000000127805 */ /* 0x000fe2000001ff00 */
[----:B------:R-:W-:Y:S06]  /*11d10*/  BRA `(.L_x_3488) ;  /* 0x0000000000147947 */ /* 0x000fec0003800000 */
.L_x_3508:
[----:B------:R-:W2:Y:S02]  /*11d20*/  LDG.E.64 R18, desc[UR36][R2.64] ;  /* 0x0000002402127981 */ /* 0x000ea4000c1e1b00 */
[----:B--2---:R-:W3:Y:S02]  /*11d30*/  I2F.F64.U64 R18, R18 ;  /* 0x0000001200127312 */ /* 0x004ee40000301800 */
[----:B---3--:R-:W-:Y:S05]  /*11d40*/  BRA `(.L_x_3488) ;  /* 0x0000000000087947 */ /* 0x008fea0003800000 */
.L_x_3507:
[----:B------:R-:W2:Y:S02]  /*11d50*/  LDG.E R2, desc[UR36][R2.64] ;  /* 0x0000002402027981 */ /* 0x000ea4000c1e1900 */
[----:B--2---:R1:W2:Y:S02]  /*11d60*/  I2F.F64.U32 R18, R2 ;  /* 0x0000000200127312 */ /* 0x0042a40000201800 */
.L_x_3488:
[----:B------:R-:W-:Y:S05]  /*11d70*/  BSYNC.RECONVERGENT B6 ;  /* 0x0000000000067941 */ /* 0x000fea0003800200 */
.L_x_3482:
        /* <DEDUP_REMOVED lines=16> */
[----:B---3--:R-:W0:Y:S02]  /*11e80*/  I2F.F64.S16 R2, R2 ;  /* 0x0000000200027312 */ /* 0x008e240000101c00 */
[----:B0-----:R-:W-:Y:S05]  /*11e90*/  BRA `(.L_x_3516) ;  /* 0x0000000c006c7947 */ /* 0x001fea0003800000 */
.L_x_3514:
[----:B01-3--:R-:W3:Y:S02]  /*11ea0*/  LDG.E.U8 R2, desc[UR36][R22.64] ;  /* 0x0000002416027981 */ /* 0x00bee4000c1e1100 */
[----:B---3--:R-:W0:Y:S02]  /*11eb0*/  I2F.F64.U16 R2, R2 ;  /* 0x0000000200027312 */ /* 0x008e240000101800 */
[----:B0-----:R-:W-:Y:S05]  /*11ec0*/  BRA `(.L_x_3516) ;  /* 0x0000000c00607947 */ /* 0x001fea0003800000 */
.L_x_3513:
[----:B------:R-:W-:-:S09]  /*11ed0*/  UISETP.NE.AND UP0, UPT, UR4, 0x2, UPT ;  /* 0x000000020400788c */ /* 0x000fd2000bf05270 */
[----:B------:R-:W-:Y:S05]  /*11ee0*/  BRA.U !UP0, `(.L_x_3517) ;  /* 0x0000000108287547 */ /* 0x000fea000b800000 */
[----:B------:R-:W-:-:S09]  /*11ef0*/  UISETP.NE.AND UP0, UPT, UR4, 0x3, UPT ;  /* 0x000000030400788c */ /* 0x000fd2000bf05270 */
[----:B------:R-:W-:Y:S05]  /*11f00*/  BRA.U !UP0, `(.L_x_3518) ;  /* 0x0000000108147547 */ /* 0x000fea000b800000 */
[----:B------:R-:W-:-:S09]  /*11f10*/  UISETP.NE.AND UP0, UPT, UR4, 0x4, UPT ;  /* 0x000000040400788c */ /* 0x000fd2000bf05270 */
[----:B------:R-:W-:Y:S05]  /*11f20*/  BRA.U UP0, `(.L_x_3515) ;  /* 0x0000000900ec7547 */ /* 0x000fea000b800000 */
[----:B01-3--:R-:W3:Y:S02]  /*11f30*/  LDG.E.64 R2, desc[UR36][R22.64] ;  /* 0x0000002416027981 */ /* 0x00bee4000c1e1b00 */
[----:B---3--:R-:W0:Y:S02]  /*11f40*/  I2F.F64.S64 R2, R2 ;  /* 0x0000000200027312 */ /* 0x008e240000301c00 */
[----:B0-----:R-:W-:Y:S05]  /*11f50*/  BRA `(.L_x_3516) ;  /* 0x0000000c003c7947 */ /* 0x001fea0003800000 */
.L_x_3518:
[----:B01-3--:R-:W3:Y:S02]  /*11f60*/  LDG.E R2, desc[UR36][R22.64] ;  /* 0x0000002416027981 */ /* 0x00bee4000c1e1900 */
[----:B---3--:R-:W0:Y:S02]  /*11f70*/  I2F.F64 R2, R2 ;  /* 0x0000000200027312 */ /* 0x008e240000201c00 */
[----:B0-----:R-:W-:Y:S05]  /*11f80*/  BRA `(.L_x_3516) ;  /* 0x0000000c00307947 */ /* 0x001fea0003800000 */
.L_x_3517:
[----:B01-3--:R-:W3:Y:S02]  /*11f90*/  LDG.E.U16 R2, desc[UR36][R22.64] ;  /* 0x0000002416027981 */ /* 0x00bee4000c1e1500 */
[----:B---3--:R-:W0:Y:S02]  /*11fa0*/  I2F.F64.S16 R2, R2 ;  /* 0x0000000200027312 */ /* 0x008e240000101c00 */
[----:B0-----:R-:W-:Y:S05]  /*11fb0*/  BRA `(.L_x_3516) ;  /* 0x0000000c00247947 */ /* 0x001fea0003800000 */
.L_x_3512:
        /* <DEDUP_REMOVED lines=8> */
[----:B------:R-:W1:Y:S02]  /*12040*/  F2F.F64.F32 R2, R2 ;  /* 0x0000000200027310 */ /* 0x000e640000201800 */
[----:B-1----:R-:W-:Y:S05]  /*12050*/  BRA `(.L_x_3516) ;  /* 0x0000000800fc7947 */ /* 0x002fea0003800000 */
.L_x_3520:
[----:B------:R-:W4:Y:S02]  /*12060*/  LDG.E.U16 R0, desc[UR36][R22.64] ;  /* 0x0000002416007981 */ /* 0x000f24000c1e1500 */
[----:B----4-:R-:W-:-:S05]  /*12070*/  HADD2.F32 R0, -RZ, R0.H0_H0 ;  /* 0x20000000ff007230 */ /* 0x010fca0000004100 */
[----:B------:R-:W-:-:S04]  /*12080*/  FMUL.FTZ R0, R0, 1 ;  /* 0x3f80000000007820 */ /* 0x000fc80000410000 */
[----:B01-3--:R1:W3:Y:S02]  /*12090*/  F2F.F64.F32 R2, R0 ;  /* 0x0000000000027310 */ /* 0x00b2e40000201800 */
[----:B-1-3--:R-:W-:Y:S05]  /*120a0*/  BRA `(.L_x_3516) ;  /* 0x0000000800e87947 */ /* 0x00afea0003800000 */
.L_x_3519:
        /* <DEDUP_REMOVED lines=8> */
[----:B------:R-:W0:Y:S02]  /*12130*/  F2F.F64.F32 R2, R2 ;  /* 0x0000000200027310 */ /* 0x000e240000201800 */
[----:B0-----:R-:W-:Y:S05]  /*12140*/  BRA `(.L_x_3516) ;  /* 0x0000000800c07947 */ /* 0x001fea0003800000 */
.L_x_3522:
[----:B------:R-:W4:Y:S02]  /*12150*/  LDG.E.U16 R22, desc[UR36][R22.64] ;  /* 0x0000002416167981 */ /* 0x000f24000c1e1500 */
[----:B----4-:R-:W-:-:S05]  /*12160*/  HADD2.F32 R0, -RZ, R22.H0_H0 ;  /* 0x20000016ff007230 */ /* 0x010fca0000004100 */
[----:B------:R-:W-:-:S04]  /*12170*/  FMUL.FTZ R0, R0, 1 ;  /* 0x3f80000000007820 */ /* 0x000fc80000410000 */
[----:B01-3--:R0:W1:Y:S02]  /*12180*/  F2F.F64.F32 R2, R0 ;  /* 0x0000000000027310 */ /* 0x00b0640000201800 */
[----:B01----:R-:W-:Y:S05]  /*12190*/  BRA `(.L_x_3516) ;  /* 0x0000000800ac7947 */ /* 0x003fea0003800000 */
.L_x_3521:
[----:B01-3--:R0:W5:Y:S01]  /*121a0*/  LDG.E.64 R2, desc[UR36][R22.64] ;  /* 0x0000002416027981 */ /* 0x00b162000c1e1b00 */
[----:B------:R-:W-:Y:S05]  /*121b0*/  BRA `(.L_x_3516) ;  /* 0x0000000800a47947 */ /* 0x000fea0003800000 */
.L_x_3511:
        /* <DEDUP_REMOVED lines=13> */
.L_x_3525:
[----:B01-3--:R1:W5:Y:S01]  /*12290*/  LDG.E.64 R2, desc[UR36][R22.64] ;  /* 0x0000002416027981 */ /* 0x00b362000c1e1b00 */
[----:B------:R-:W-:Y:S05]  /*122a0*/  BRA `(.L_x_3516) ;  /* 0x0000000800687947 */ /* 0x000fea0003800000 */
.L_x_3524:
        /* <DEDUP_REMOVED lines=8> */
[----:B----4-:R-:W-:-:S04]  /*12330*/  SHF.L.U32 R0, R0, 0x18, RZ ;  /* 0x0000001800007819 */ /* 0x010fc800000006ff */
[C---:B01-3--:R-:W-:Y:S02]  /*12340*/  LOP3.LUT R2, R0.reuse, 0x7f000000, RZ, 0xc0, !PT ;  /* 0x7f00000000027812 */ /* 0x04bfe400078ec0ff */
        /* <DEDUP_REMOVED lines=14> */
[----:B------:R-:W-:-:S06]  /*12430*/  FMUL.FTZ R3, R3, 1 ;  /* 0x3f80000003037820 */ /* 0x000fcc0000410000 */
[----:B------:R-:W3:Y:S02]  /*12440*/  F2F.F64.F32 R2, R3 ;  /* 0x0000000300027310 */ /* 0x000ee40000201800 */
[----:B---3--:R-:W-:Y:S05]  /*12450*/  BRA `(.L_x_3516) ;  /* 0x0000000400fc7947 */ /* 0x008fea0003800000 */
.L_x_3527:
[----:B0--3--:R-:W3:Y:S02]  /*12460*/  LDG.E.U8 R3, desc[UR36][R22.64] ;  /* 0x0000002416037981 */ /* 0x009ee4000c1e1100 */
[C---:B---3--:R-:W-:Y:S01]  /*12470*/  IMAD.SHL.U32 R0, R3.reuse, 0x2000000, RZ ;  /* 0x0200000003007824 */ /* 0x048fe200078e00ff */
[----:B------:R-:W-:-:S04]  /*12480*/  SHF.L.U32 R3, R3, 0x8, RZ ;  /* 0x0000000803037819 */ /* 0x000fc800000006ff */
        /* <DEDUP_REMOVED lines=11> */
.L_x_3526:
[----:B------:R-:W4:Y:S02]  /*12540*/  LDG.E.U16 R0, desc[UR36][R22.64] ;  /* 0x0000002416007981 */ /* 0x000f24000c1e1500 */
[----:B----4-:R-:W-:-:S04]  /*12550*/  IMAD.U32 R0, R0, 0x10000, RZ ;  /* 0x0001000000007824 */ /* 0x010fc800078e00ff */
[----:B------:R-:W-:-:S04]  /*12560*/  FMUL.FTZ R0, R0, 1 ;  /* 0x3f80000000007820 */ /* 0x000fc80000410000 */
[----:B01-3--:R3:W4:Y:S02]  /*12570*/  F2F.F64.F32 R2, R0 ;  /* 0x0000000000027310 */ /* 0x00b7240000201800 */
[----:B---34-:R-:W-:Y:S05]  /*12580*/  BRA `(.L_x_3516) ;  /* 0x0000000400b07947 */ /* 0x018fea0003800000 */
.L_x_3523:
        /* <DEDUP_REMOVED lines=9> */
[----:B---3--:R-:W4:Y:S02]  /*12620*/  I2F.F64.U16 R2, R2 ;  /* 0x0000000200027312 */ /* 0x008f240000101800 */
[----:B----4-:R-:W-:Y:S05]  /*12630*/  BRA `(.L_x_3516) ;  /* 0x0000000400847947 */ /* 0x010fea0003800000 */
.L_x_3530:
        /* <DEDUP_REMOVED lines=21> */
.L_x_3532:
[----:B------:R-:W-:Y:S05]  /*12790*/  BSYNC.RECONVERGENT B0 ;  /* 0x0000000000007941 */ /* 0x000fea0003800200 */
.L_x_3531:
[----:B------:R-:W-:Y:S02]  /*127a0*/  SHF.L.U32 R0, R0, 0x14, RZ ;  /* 0x0000001400007819 */ /* 0x000fe400000006ff */
[----:B------:R-:W-:-:S04]  /*127b0*/  LEA R2, R2, 0x3b800000, 0x17 ;  /* 0x3b80000002027811 */ /* 0x000fc800078eb8ff */
[----:B------:R-:W-:-:S05]  /*127c0*/  LOP3.LUT R0, R2, R0, R7, 0xfe, !PT ;  /* 0x0000000002007212 */ /* 0x000fca00078efe07 */
[----:B------:R-:W-:-:S04]  /*127d0*/  FMUL.FTZ R0, R0, 1 ;  /* 0x3f80000000007820 */ /* 0x000fc80000410000 */
[----:B------:R4:W0:Y:S02]  /*127e0*/  F2F.F64.F32 R2, R0 ;  /* 0x0000000000027310 */ /* 0x0008240000201800 */
[----:B0---4-:R-:W-:Y:S05]  /*127f0*/  BRA `(.L_x_3516) ;  /* 0x0000000400147947 */ /* 0x011fea0003800000 */
.L_x_3529:
        /* <DEDUP_REMOVED lines=21> */
.L_x_3534:
[----:B------:R-:W-:Y:S05]  /*12950*/  BSYNC.RECONVERGENT B0 ;  /* 0x0000000000007941 */ /* 0x000fea0003800200 */
.L_x_3533:
[----:B------:R-:W-:Y:S01]  /*12960*/  IMAD.SHL.U32 R0, R0, 0x200000, RZ ;  /* 0x0020000000007824 */ /* 0x000fe200078e00ff */
[----:B------:R-:W-:-:S04]  /*12970*/  LEA R2, R2, 0x37800000, 0x17 ;  /* 0x3780000002027811 */ /* 0x000fc800078eb8ff */
[----:B------:R-:W-:-:S05]  /*12980*/  LOP3.LUT R0, R2, R0, R7, 0xfe, !PT ;  /* 0x0000000002007212 */ /* 0x000fca00078efe07 */
[----:B------:R-:W-:-:S04]  /*12990*/  FMUL.FTZ R0, R0, 1 ;  /* 0x3f80000000007820 */ /* 0x000fc80000410000 */
[----:B------:R4:W0:Y:S02]  /*129a0*/  F2F.F64.F32 R2, R0 ;  /* 0x0000000000027310 */ /* 0x0008240000201800 */
[----:B0---4-:R-:W-:Y:S05]  /*129b0*/  BRA `(.L_x_3516) ;  /* 0x0000000000a47947 */ /* 0x011fea0003800000 */
.L_x_3528:
[----:B------:R-:W-:-:S09]  /*129c0*/  UISETP.NE.AND UP0, UPT, UR4, 0x1c, UPT ;  /* 0x0000001c0400788c */ /* 0x000fd2000bf05270 */
[----:B------:R-:W-:Y:S05]  /*129d0*/  BRA.U !UP0, `(.L_x_3535) ;  /* 0x0000000108947547 */ /* 0x000fea000b800000 */
[----:B------:R-:W-:-:S09]  /*129e0*/  UISETP.NE.AND UP0, UPT, UR4, 0x1d, UPT ;  /* 0x0000001d0400788c */ /* 0x000fd2000bf05270 */
[----:B------:R-:W-:Y:S05]  /*129f0*/  BRA.U !UP0, `(.L_x_3536) ;  /* 0x0000000108807547 */ /* 0x000fea000b800000 */
[----:B------:R-:W-:-:S09]  /*12a00*/  UISETP.NE.AND UP0, UPT, UR4, 0x2c, UPT ;  /* 0x0000002c0400788c */ /* 0x000fd2000bf05270 */
[----:B------:R-:W-:Y:S05]  /*12a10*/  BRA.U UP0, `(.L_x_3515) ;  /* 0x0000000100307547 */ /* 0x000fea000b800000 */
[----:B------:R-:W4:Y:S01]  /*12a20*/  LDG.E.U8 R0, desc[UR36][R22.64] ;  /* 0x0000002416007981 */ /* 0x000f22000c1e1100 */
[----:B01-3--:R-:W-:Y:S02]  /*12a30*/  HFMA2 R2, -RZ, RZ, 0, 0 ;  /* 0x00000000ff027431 */ /* 0x00bfe400000001ff */
[----:B------:R-:W-:Y:S01]  /*12a40*/  IMAD.MOV.U32 R3, RZ, RZ, 0x38000000 ;  /* 0x38000000ff037424 */ /* 0x000fe200078e00ff */
[----:B----4-:R-:W-:-:S13]  /*12a50*/  ISETP.NE.AND P0, PT, R0, RZ, PT ;  /* 0x000000ff0000720c */ /* 0x010fda0003f05270 */
        /* <DEDUP_REMOVED lines=8> */
.L_x_3515:
[----:B01-3--:R-:W-:Y:S01]  /*12ae0*/  MOV R2, 0x0 ;  /* 0x0000000000027802 */ /* 0x00bfe20000000f00 */
[----:B------:R-:W0:Y:S01]  /*12af0*/  LDCU.64 UR4, c[0x4][0x128] ;  /* 0x01002500ff0477ac */ /* 0x000e220008000a00 */
[----:B------:R-:W-:Y:S02]  /*12b00*/  HFMA2 R12, -RZ, RZ, 0, 5.9604644775390625e-08 ;  /* 0x00000001ff0c7431 */ /* 0x000fe400000001ff */
[----:B------:R-:W-:Y:S01]  /*12b10*/  IMAD.MOV.U32 R8, RZ, RZ, 0x4e ;  /* 0x0000004eff087424 */ /* 0x000fe200078e00ff */
[----:B------:R-:W1:Y:S01]  /*12b20*/  LDCU.64 UR6, c[0x4][0x130] ;  /* 0x01002600ff0677ac */ /* 0x000e620008000a00 */
[----:B------:R-:W3:Y:S01]  /*12b30*/  LDC.64 R2, c[0x4][R2] ;  /* 0x0100000002027b82 */ /* 0x000ee20000000a00 */
[----:B------:R-:W-:Y:S01]  /*12b40*/  IMAD.MOV.U32 R13, RZ, RZ, RZ ;  /* 0x000000ffff0d7224 */ /* 0x000fe200078e00ff */
[----:B------:R-:W4:Y:S01]  /*12b50*/  LDCU.64 UR8, c[0x4][0x8] ;  /* 0x01000100ff0877ac */ /* 0x000f220008000a00 */
[----:B0-----:R-:W-:Y:S01]  /*12b60*/  IMAD.U32 R4, RZ, RZ, UR4 ;  /* 0x00000004ff047e24 */ /* 0x001fe2000f8e00ff */
[----:B------:R-:W-:Y:S01]  /*12b70*/  MOV R5, UR5 ;  /* 0x0000000500057c02 */ /* 0x000fe20008000f00 */
[----:B-1----:R-:W-:Y:S01]  /*12b80*/  IMAD.U32 R6, RZ, RZ, UR6 ;  /* 0x00000006ff067e24 */ /* 0x002fe2000f8e00ff */
[----:B------:R-:W-:Y:S01]  /*12b90*/  MOV R7, UR7 ;  /* 0x0000000700077c02 */ /* 0x000fe20008000f00 */
[----:B----4-:R-:W-:Y:S01]  /*12ba0*/  IMAD.U32 R10, RZ, RZ, UR8 ;  /* 0x00000008ff0a7e24 */ /* 0x010fe2000f8e00ff */
[----:B------:R-:W-:-:S07]  /*12bb0*/  MOV R11, UR9 ;  /* 0x00000009000b7c02 */ /* 0x000fce0008000f00 */
[----:B------:R-:W-:-:S07]  /*12bc0*/  LEPC R20, `(.L_x_3537) ;  /* 0x000000001014794e */ /* 0x000fce0000000000 */
[----:B--23-5:R-:W-:Y:S05]  /*12bd0*/  CALL.ABS.NOINC R2 ;  /* 0x0000000002007343 */ /* 0x02cfea0003c00000 */
.L_x_3537:
[----:B------:R-:W-:Y:S01]  /*12be0*/  CS2R R2, SRZ ;  /* 0x0000000000027805 */ /* 0x000fe2000001ff00 */
[----:B------:R-:W-:Y:S06]  /*12bf0*/  BRA `(.L_x_3516) ;  /* 0x0000000000147947 */ /* 0x000fec0003800000 */
.L_x_3536:
[----:B01-3--:R-:W3:Y:S02]  /*12c00*/  LDG.E.64 R2, desc[UR36][R22.64] ;  /* 0x0000002416027981 */ /* 0x00bee4000c1e1b00 */
[----:B---3--:R-:W3:Y:S02]  /*12c10*/  I2F.F64.U64 R2, R2 ;  /* 0x0000000200027312 */ /* 0x008ee40000301800 */
[----:B---3--:R-:W-:Y:S05]  /*12c20*/  BRA `(.L_x_3516) ;  /* 0x0000000000087947 */ /* 0x008fea0003800000 */
.L_x_3535:
[----:B01-3--:R-:W3:Y:S02]  /*12c30*/  LDG.E R2, desc[UR36][R22.64] ;  /* 0x0000002416027981 */ /* 0x00bee4000c1e1900 */
[----:B---3--:R-:W3:Y:S02]  /*12c40*/  I2F.F64.U32 R2, R2 ;  /* 0x0000000200027312 */ /* 0x008ee40000201800 */
.L_x_3516:
[----:B------:R-:W-:Y:S05]  /*12c50*/  BSYNC.RECONVERGENT B6 ;  /* 0x0000000000067941 */ /* 0x000fea0003800200 */
.L_x_3510:
[----:B------:R-:W-:Y:S01]  /*12c60*/  UISETP.NE.AND UP0, UPT, UR40, URZ, UPT ;  /* 0x000000ff2800728c */ /* 0x000fe2000bf05270 */
[----:B------:R-:W-:Y:S08]  /*12c70*/  BSSY.RECONVERGENT B0, `(.L_x_3538) ;  /* 0x00000ab000007945 */ /* 0x000ff00003800200 */
[----:B------:R-:W-:Y:S05]  /*12c80*/  BRA.U !UP0, `(.L_x_3539) ;  /* 0x0000000108647547 */ /* 0x000fea000b800000 */
[----:B---3-5:R-:W3:Y:S02]  /*12c90*/  DSETP.GTU.AND P0, PT, R2, RZ, PT ;  /* 0x000000ff0200722a */ /* 0x028ee40003f0c000 */
[----:B---3--:R-:W3:-:S15]  /*12ca0*/  @!P0 LDC.64 R4, c[0x0][0x600] ;  /* 0x00018000ff048b82 */ /* 0x008ede0000000a00 */
[----:B------:R-:W-:-:S15]  /*12cb0*/  NOP ;  /* 0x0000000000007918 */ /* 0x000fde0000000000 */
[----:B------:R-:W-:-:S15]  /*12cc0*/  NOP ;  /* 0x0000000000007918 */ /* 0x000fde0000000000 */
[----:B------:R-:W-:-:S15]  /*12cd0*/  NOP ;  /* 0x0000000000007918 */ /* 0x000fde0000000000 */
[----:B------:R-:W-:-:S02]  /*12ce0*/  NOP ;  /* 0x0000000000007918 */ /* 0x000fc40000000000 */
[----:B---3--:R3:W-:Y:S02]  /*12cf0*/  @!P0 DADD R2, R2, R4 ;  /* 0x0000000002028229 */ /* 0x0087e40000000004 */
[----:B---3--:R-:W2:-:S15]  /*12d00*/  @!P0 LDC.64 R4, c[0x0][0x610] ;  /* 0x00018400ff048b82 */ /* 0x008e9e0000000a00 */
[----:B------:R-:W-:-:S15]  /*12d10*/  NOP ;  /* 0x0000000000007918 */ /* 0x000fde0000000000 */
[----:B------:R-:W-:-:S15]  /*12d20*/  NOP ;  /* 0x0000000000007918 */ /* 0x000fde0000000000 */
[----:B------:R-:W-:-:S15]  /*12d30*/  NOP ;  /* 0x0000000000007918 */ /* 0x000fde0000000000 */
[----:B------:R-:W-:-:S02]  /*12d40*/  NOP ;  /* 0x0000000000007918 */ /* 0x000fc40000000000 */
[----:B--2---:R-:W2:-:S15]  /*12d50*/  @!P0 DMUL R4, R18, R4 ;  /* 0x0000000412048228 */ /* 0x004e9e0000000000 */
[----:B------:R-:W-:-:S15]  /*12d60*/  NOP ;  /* 0x0000000000007918 */ /* 0x000fde0000000000 */
[----:B------:R-:W-:-:S15]  /*12d70*/  NOP ;  /* 0x0000000000007918 */ /* 0x000fde0000000000 */
[----:B------:R-:W-:-:S15]  /*12d80*/  NOP ;  /* 0x0000000000007918 */ /* 0x000fde0000000000 */
[----:B------:R-:W-:-:S04]  /*12d90*/  NOP ;  /* 0x0000000000007918 */ /* 0x000fc80000000000 */
[----:B--2---:R2:W3:Y:S01]  /*12da0*/  @!P0 DMUL R4, R4, R2 ;  /* 0x0000000204048228 */ /* 0x0044e20000000000 */
[----:B------:R-:W4:-:S15]  /*12db0*/  @P0 LDC.64 R2, c[0x0][0x608] ;  /* 0x00018200ff020b82 */ /* 0x000f1e0000000a00 */
[----:B------:R-:W-:-:S15]  /*12dc0*/  NOP ;  /* 0x0000000000007918 */ /* 0x000fde0000000000 */
[----:B------:R-:W-:-:S15]  /*12dd0*/  NOP ;  /* 0x0000000000007918 */ /* 0x000fde0000000000 */
[----:B------:R-:W-:-:S15]  /*12de0*/  NOP ;  /* 0x0000000000007918 */ /* 0x000fde0000000000 */
[----:B------:R-:W-:-:S03]  /*12df0*/  NOP ;  /* 0x0000000000007918 */ /* 0x000fc60000000000 */
[----:B----4-:R2:W4:Y:S02]  /*12e00*/  @P0 DMUL R4, R18, R2 ;  /* 0x0000000212040228 */ /* 0x0105240000000000 */
[----:B--234-:R-:W-:Y:S05]  /*12e10*/  BRA `(.L_x_3540) ;  /* 0x0000000800407947 */ /* 0x01cfea0003800000 */
.L_x_3539:
[----:B---3-5:R-:W3:Y:S02]  /*12e20*/  DSETP.GTU.AND P0, PT, R2, RZ, PT ;  /* 0x000000ff0200722a */ /* 0x028ee40003f0c000 */
[----:B---3--:R-:W-:Y:S05]  /*12e30*/  @P0 BRA `(.L_x_3541) ;  /* 0x0000000800300947 */ /* 0x008fea0003800000 */
        /* <DEDUP_REMOVED lines=9> */
[----:B------:R-:W2:Y:S01]  /*12ed0*/  DMUL R2, R2, UR4 ;  /* 0x0000000402027c28 */ /* 0x000ea20008000000 */
[----:B------:R-:W3:Y:S01]  /*12ee0*/  LDCU.64 UR4, c[0x0][0x600] ;  /* 0x0000c000ff0477ac */ /* 0x000ee20008000a00 */
[----:B--2---:R-:W-:-:S15]  /*12ef0*/  FSETP.GEU.FTZ.AND P0, PT, |R3|, 4.1917929649353027344, PT ;  /* 0x4086232b0300780b */ /* 0x004fde0003f1e200 */
[----:B------:R-:W-:-:S15]  /*12f00*/  NOP ;  /* 0x0000000000007918 */ /* 0x000fde0000000000 */
[----:B------:R-:W-:-:S15]  /*12f10*/  NOP ;  /* 0x0000000000007918 */ /* 0x000fde0000000000 */
[----:B------:R-:W-:-:S15]  /*12f20*/  NOP ;  /* 0x0000000000007918 */ /* 0x000fde0000000000 */
[----:B------:R-:W-:-:S02]  /*12f30*/  NOP ;  /* 0x0000000000007918 */ /* 0x000fc40000000000 */
[----:B---3--:R-:W-:Y:S01]  /*12f40*/  DMUL R4, R4, UR4 ;  /* 0x0000000404047c28 */ /* 0x008fe20008000000 */
[----:B------:R-:W-:Y:S01]  /*12f50*/  UMOV UR4, 0xfefa39ef ;  /* 0xfefa39ef00047882 */ /* 0x000fe20000000000 */
[----:B------:R-:W-:-:S15]  /*12f60*/  UMOV UR5, 0x3fe62e42 ;  /* 0x3fe62e4200057882 */ /* 0x000fde0000000000 */
[----:B------:R-:W-:-:S15]  /*12f70*/  NOP ;  /* 0x0000000000007918 */ /* 0x000fde0000000000 */
[----:B------:R-:W-:-:S15]  /*12f80*/  NOP ;  /* 0x0000000000007918 */ /* 0x000fde0000000000 */
[----:B------:R-:W-:-:S15]  /*12f90*/  NOP ;  /* 0x0000000000007918 */ /* 0x000fde0000000000 */
[----:B------:R-:W-:-:S02]  /*12fa0*/  NOP ;  /* 0x0000000000007918 */ /* 0x000fc40000000000 */
[----:B------:R-:W2:-:S15]  /*12fb0*/  DFMA R6, R2, R6, 6.75539944105574400000e+15 ;  /* 0x433800000206742b */ /* 0x000e9e0000000006 */
[----:B------:R-:W-:-:S15]  /*12fc0*/  NOP ;  /* 0x0000000000007918 */ /* 0x000fde0000000000 */
[----:B------:R-:W-:-:S15]  /*12fd0*/  NOP ;  /* 0x0000000000007918 */ /* 0x000fde0000000000 */
[----:B------:R-:W-:-:S15]  /*12fe0*/  NOP ;  /* 0x0000000000007918 */ /* 0x000fde0000000000 */
[----:B------:R-:W-:-:S04]  /*12ff0*/  NOP ;  /* 0x0000000000007918 */ /* 0x000fc80000000000 */
[----:B--2---:R-:W2:-:S15]  /*13000*/  DADD R8, R6, -6.75539944105574400000e+15 ;  /* 0xc338000006087429 */ /* 0x004e9e0000000000 */
[----:B------:R-:W-:-:S15]  /*13010*/  NOP ;  /* 0x0000000000007918 */ /* 0x000fde0000000000 */
[----:B------:R-:W-:-:S15]  /*13020*/  NOP ;  /* 0x0000000000007918 */ /* 0x000fde0000000000 */
[----:B------:R-:W-:-:S15]  /*13030*/  NOP ;  /* 0x0000000000007918 */ /* 0x000fde0000000000 */
[----:B------:R-:W-:-:S04]  /*13040*/  NOP ;  /* 0x0000000000007918 */ /* 0x000fc80000000000 */
[----:B--2---:R-:W2:Y:S01]  /*13050*/  DFMA R10, R8, -UR4, R2 ;  /* 0x80000004080a7c2b */ /* 0x004ea20008000002 */
[----:B------:R-:W-:Y:S01]  /*13060*/  UMOV UR4, 0x3b39803f ;  /* 0x3b39803f00047882 */ /* 0x000fe20000000000 */
[----:B------:R-:W-:-:S15]  /*13070*/  UMOV UR5, 0x3c7abc9e ;  /* 0x3c7abc9e00057882 */ /* 0x000fde0000000000 */
[----:B------:R-:W-:-:S15]  /*13080*/  NOP ;  /* 0x0000000000007918 */ /* 0x000fde0000000000 */
[----:B------:R-:W-:-:S15]  /*13090*/  NOP ;  /* 0x0000000000007918 */ /* 0x000fde0000000000 */
[----:B------:R-:W-:-:S15]  /*130a0*/  NOP ;  /* 0x0000000000007918 */ /* 0x000fde0000000000 */
[----:B------:R-:W-:-:S02]  /*130b0*/  NOP ;  /* 0x0000000000007918 */ /* 0x000fc40000000000 */
[----:B--2---:R2:W3:Y:S01]  /*130c0*/  DFMA R8, R8, -UR4, R10 ;  /* 0x8000000408087c2b */ /* 0x0044e2000800000a */
[----:B------:R-:W-:Y:S01]  /*130d0*/  UMOV UR4, 0x69ce2bdf ;  /* 0x69ce2bdf00047882 */ /* 0x000fe20000000000 */
[----:B--2---:R-:W-:Y:S01]  /*130e0*/  MOV R10, 0xfca213ea ;  /* 0xfca213ea000a7802 */ /* 0x004fe20000000f00 */
[----:B------:R-:W-:Y:S01]  /*130f0*/  IMAD.MOV.U32 R11, RZ, RZ, 0x3e928af3 ;  /* 0x3e928af3ff0b7424 */ /* 0x000fe200078e00ff */
[----:B------:R-:W-:-:S15]  /*13100*/  UMOV UR5, 0x3e5ade15 ;  /* 0x3e5ade1500057882 */ /* 0x000fde0000000000 */
[----:B------:R-:W-:-:S15]  /*13110*/  NOP ;  /* 0x0000000000007918 */ /* 0x000fde0000000000 */
[----:B------:R-:W-:-:S15]  /*13120*/  NOP ;  /* 0x0000000000007918 */ /* 0x000fde0000000000 */
[----:B------:R-:W-:-:S15]  /*13130*/  NOP ;  /* 0x0000000000007918 */ /* 0x000fde0000000000 */
[----:B---3--:R-:W2:Y:S01]  /*13140*/  DFMA R10, R8, UR4, R10 ;  /* 0x00000004080a7c2b */ /* 0x008ea2000800000a */
[----:B------:R-:W-:Y:S01]  /*13150*/  UMOV UR4, 0x62401315 ;  /* 0x6240131500047882 */ /* 0x000fe20000000000 */
[----:B------:R-:W-:-:S15]  /*13160*/  UMOV UR5, 0x3ec71dee ;  /* 0x3ec71dee00057882 */ /* 0x000fde0000000000 */
[----:B------:R-:W-:-:S15]  /*13170*/  NOP ;  /* 0x0000000000007918 */ /* 0x000fde0000000000 */
[----:B------:R-:W-:-:S15]  /*13180*/  NOP ;  /* 0x0000000000007918 */ /* 0x000fde0000000000 */
[----:B------:R-:W-:-:S15]  /*13190*/  NOP ;  /* 0x0000000000007918 */ /* 0x000fde0000000000 */
[----:B------:R-:W-:-:S02]  /*131a0*/  NOP ;  /* 0x0000000000007918 */ /* 0x000fc40000000000 */
[----:B--2---:R-:W2:Y:S01]  /*131b0*/  DFMA R10, R8, R10, UR4 ;  /* 0x00000004080a7e2b */ /* 0x004ea2000800000a */
        /* <DEDUP_REMOVED lines=48> */
[----:B--2---:R-:W2:-:S15]  /*134c0*/  DFMA R10, R8, R10, UR4 ;  /* 0x00000004080a7e2b */ /* 0x004e9e000800000a */
[----:B------:R-:W-:-:S15]  /*134d0*/  NOP ;  /* 0x0000000000007918 */ /* 0x000fde0000000000 */
[----:B------:R-:W-:-:S15]  /*134e0*/  NOP ;  /* 0x0000000000007918 */ /* 0x000fde0000000000 */
[----:B------:R-:W-:-:S15]  /*134f0*/  NOP ;  /* 0x0000000000007918 */ /* 0x000fde0000000000 */
[----:B------:R-:W-:-:S04]  /*13500*/  NOP ;  /* 0x0000000000007918 */ /* 0x000fc80000000000 */
[----:B--2---:R-:W2:-:S15]  /*13510*/  DFMA R10, R8, R10, 1 ;  /* 0x3ff00000080a742b */ /* 0x004e9e000000000a */
[----:B------:R-:W-:-:S15]  /*13520*/  NOP ;  /* 0x0000000000007918 */ /* 0x000fde0000000000 */
[----:B------:R-:W-:-:S15]  /*13530*/  NOP ;  /* 0x0000000000007918 */ /* 0x000fde0000000000 */
[----:B------:R-:W-:-:S15]  /*13540*/  NOP ;  /* 0x0000000000007918 */ /* 0x000fde0000000000 */
[----:B------:R-:W-:-:S04]  /*13550*/  NOP ;  /* 0x0000000000007918 */ /* 0x000fc80000000000 */
[----:B--2---:R-:W2:Y:S02]  /*13560*/  DFMA R10, R8, R10, 1 ;  /* 0x3ff00000080a742b */ /* 0x004ea4000000000a */
[----:B--2---:R-:W-:Y:S01]  /*13570*/  LEA R9, R6, R11, 0x14 ;  /* 0x0000000b06097211 */ /* 0x004fe200078ea0ff */
        /* <DEDUP_REMOVED lines=8> */
[----:B------:R2:W3:Y:S02]  /*13600*/  DADD R8, R2, +INF ;  /* 0x7ff0000002087429 */ /* 0x0004e40000000000 */
[----:B--2---:R-:W-:Y:S02]  /*13610*/  @!P0 SHF.R.S32.HI R3, RZ, 0x1, R0 ;  /* 0x00000001ff038819 */ /* 0x004fe40000011400 */
[----:B---3--:R-:W-:Y:S02]  /*13620*/  FSEL R8, R8, RZ, P1 ;  /* 0x000000ff08087208 */ /* 0x008fe40000800000 */
[----:B------:R-:W-:Y:S01]  /*13630*/  @!P0 IADD3 R6, PT, PT, R6, -R3, RZ ;  /* 0x8000000306068210 */ /* 0x000fe20007ffe0ff */
[----:B------:R-:W-:Y:S01]  /*13640*/  @!P0 IMAD R3, R3, 0x100000, R11 ;  /* 0x0010000003038824 */ /* 0x000fe200078e020b */
[----:B------:R-:W-:Y:S02]  /*13650*/  FSEL R9, R9, RZ, P1 ;  /* 0x000000ff09097208 */ /* 0x000fe40000800000 */
[----:B------:R-:W-:Y:S01]  /*13660*/  @!P0 LEA R7, R6, 0x3ff00000, 0x14 ;  /* 0x3ff0000006078811 */ /* 0x000fe200078ea0ff */
[----:B------:R-:W-:Y:S01]  /*13670*/  @!P0 IMAD.MOV.U32 R6, RZ, RZ, RZ ;  /* 0x000000ffff068224 */ /* 0x000fe200078e00ff */
[----:B------:R-:W-:-:S15]  /*13680*/  @!P0 MOV R2, R10 ;  /* 0x0000000a00028202 */ /* 0x000fde0000000f00 */
[----:B------:R-:W-:-:S15]  /*13690*/  NOP ;  /* 0x0000000000007918 */ /* 0x000fde0000000000 */
[----:B------:R-:W-:-:S15]  /*136a0*/  NOP ;  /* 0x0000000000007918 */ /* 0x000fde0000000000 */
[----:B------:R-:W-:-:S07]  /*136b0*/  NOP ;  /* 0x0000000000007918 */ /* 0x000fce0000000000 */
[----:B------:R2:W3:Y:S02]  /*136c0*/  @!P0 DMUL R8, R2, R6 ;  /* 0x0000000602088228 */ /* 0x0004e40000000000 */
.L_x_3543:
[----:B------:R-:W-:Y:S05]  /*136d0*/  BSYNC.RECONVERGENT B1 ;  /* 0x0000000000017941 */ /* 0x000fea0003800200 */
.L_x_3542:
[----:B---3--:R3:W4:Y:S02]  /*136e0*/  DMUL R4, R4, R8 ;  /* 0x0000000804047228 */ /* 0x0087240000000000 */
[----:B---34-:R-:W-:Y:S05]  /*136f0*/  BRA `(.L_x_3540) ;  /* 0x0000000000087947 */ /* 0x018fea0003800000 */
.L_x_3541:
[----:B------:R-:W2:Y:S02]  /*13700*/  LDCU.64 UR4, c[0x0][0x608] ;  /* 0x0000c100ff0477ac */ /* 0x000ea40008000a00 */
[----:B--2---:R3:W4:Y:S02]  /*13710*/  DMUL R4, R18, UR4 ;  /* 0x0000000412047c28 */ /* 0x0047240008000000 */
.L_x_3540:
[----:B------:R-:W-:Y:S05]  /*13720*/  BSYNC.RECONVERGENT B0 ;  /* 0x0000000000007941 */ /* 0x000fea0003800200 */
.L_x_3538:
        /* <DEDUP_REMOVED lines=11> */
[----:B----4-:R-:W4:Y:S02]  /*137e0*/  F2I.F64.TRUNC R5, R4 ;  /* 0x0000000400057311 */ /* 0x010f24000030d100 */
[----:B----4-:R-:W-:Y:S01]  /*137f0*/  STG.E.U8 desc[UR36][R16.64], R5 ;  /* 0x0000000510007986 */ /* 0x010fe2000c101124 */
[----:B------:R-:W-:Y:S05]  /*13800*/  EXIT ;  /* 0x000000000000794d */ /* 0x000fea0003800000 */
.L_x_3547:
[----:B----4-:R-:W2:Y:S02]  /*13810*/  F2I.S64.F64.TRUNC R4, R4 ;  /* 0x0000000400047311 */ /* 0x010ea4000030d900 */
[----:B--2---:R-:W-:-:S05]  /*13820*/  MOV R3, R4 ;  /* 0x0000000400037202 */ /* 0x004fca0000000f00 */
[----:B------:R-:W-:Y:S01]  /*13830*/  STG.E.U8 desc[UR36][R16.64], R3 ;  /* 0x0000000310007986 */ /* 0x000fe2000c101124 */
[----:B------:R-:W-:Y:S05]  /*13840*/  EXIT ;  /* 0x000000000000794d */ /* 0x000fea0003800000 */
.L_x_3546:
[----:B------:R-:W-:-:S09]  /*13850*/  UISETP.NE.AND UP0, UPT, UR4, 0x2, UPT ;  /* 0x000000020400788c */ /* 0x000fd2000bf05270 */
[----:B------:R-:W-:Y:S05]  /*13860*/  BRA.U !UP0, `(.L_x_3549) ;  /* 0x0000000108287547 */ /* 0x000fea000b800000 */
[----:B------:R-:W-:-:S09]  /*13870*/  UISETP.NE.AND UP0, UPT, UR4, 0x3, UPT ;  /* 0x000000030400788c */ /* 0x000fd2000bf05270 */
[----:B------:R-:W-:Y:S05]  /*13880*/  BRA.U !UP0, `(.L_x_3550) ;  /* 0x0000000108147547 */ /* 0x000fea000b800000 */
[----:B------:R-:W-:-:S09]  /*13890*/  UISETP.NE.AND UP0, UPT, UR4, 0x4, UPT ;  /* 0x000000040400788c */ /* 0x000fd2000bf05270 */
[----:B------:R-:W-:Y:S05]  /*138a0*/  BRA.U UP0, `(.L_x_3548) ;  /* 0x0000000d00247547 */ /* 0x000fea000b800000 */
[----:B----4-:R-:W4:Y:S02]  /*138b0*/  F2I.S64.F64.TRUNC R4, R4 ;  /* 0x0000000400047311 */ /* 0x010f24000030d900 */
[----:B----4-:R-:W-:Y:S01]  /*138c0*/  STG.E.64 desc[UR36][R16.64], R4 ;  /* 0x0000000410007986 */ /* 0x010fe2000c101b24 */
[----:B------:R-:W-:Y:S05]  /*138d0*/  EXIT ;  /* 0x000000000000794d */ /* 0x000fea0003800000 */
.L_x_3550:
[----:B----4-:R-:W4:Y:S02]  /*138e0*/  F2I.F64.TRUNC R5, R4 ;  /* 0x0000000400057311 */ /* 0x010f24000030d100 */
[----:B----4-:R-:W-:Y:S01]  /*138f0*/  STG.E desc[UR36][R16.64], R5 ;  /* 0x0000000510007986 */ /* 0x010fe2000c101924 */
[----:B------:R-:W-:Y:S05]  /*13900*/  EXIT ;  /* 0x000000000000794d */ /* 0x000fea0003800000 */
.L_x_3549:
[----:B----4-:R-:W4:Y:S02]  /*13910*/  F2I.F64.TRUNC R5, R4 ;  /* 0x0000000400057311 */ /* 0x010f24000030d100 */
[----:B----4-:R-:W-:Y:S01]  /*13920*/  STG.E.U16 desc[UR36][R16.64], R5 ;  /* 0x0000000510007986 */ /* 0x010fe2000c101524 */
[----:B------:R-:W-:Y:S05]  /*13930*/  EXIT ;  /* 0x000000000000794d */ /* 0x000fea0003800000 */
.L_x_3545:
        /* <DEDUP_REMOVED lines=8> */
[----:B--2-4-:R-:W2:-:S15]  /*139c0*/  F2F.F32.F64 R3, R4 ;  /* 0x0000000400037310 */ /* 0x014e9e0000301000 */
[----:B------:R-:W-:-:S15]  /*139d0*/  NOP ;  /* 0x0000000000007918 */ /* 0x000fde0000000000 */
[----:B------:R-:W-:-:S15]  /*139e0*/  NOP ;  /* 0x0000000000007918 */ /* 0x000fde0000000000 */
[----:B------:R-:W-:-:S15]  /*139f0*/  NOP ;  /* 0x0000000000007918 */ /* 0x000fde0000000000 */
[----:B------:R-:W-:-:S04]  /*13a00*/  NOP ;  /* 0x0000000000007918 */ /* 0x000fc80000000000 */
[----:B------:R-:W2:Y:S02]  /*13a10*/  DSETP.GEU.AND P0, PT, |R4|, UR4, PT ;  /* 0x0000000404007e2a */ /* 0x000ea4000bf0e200 */
[----:B--2---:R-:W-:-:S05]  /*13a20*/  @!P0 FMUL R3, R3, 1.175494350822287508e-38 ;  /* 0x0080000003038820 */ /* 0x004fca0000400000 */
[----:B------:R-:W-:Y:S01]  /*13a30*/  STG.E desc[UR36][R16.64], R3 ;  /* 0x0000000310007986 */ /* 0x000fe2000c101924 */
[----:B------:R-:W-:Y:S05]  /*13a40*/  EXIT ;  /* 0x000000000000794d */ /* 0x000fea0003800000 */
.L_x_3552:
[----:B------:R-:W-:Y:S01]  /*13a50*/  UMOV UR4, 0xf0000000 ;  /* 0xf000000000047882 */ /* 0x000fe20000000000 */
[----:B------:R-:W-:Y:S01]  /*13a60*/  UMOV UR5, 0x380fffff ;  /* 0x380fffff00057882 */ /* 0x000fe20000000000 */
[----:B----4-:R-:W4:-:S15]  /*13a70*/  F2F.F32.F64 R0, R4 ;  /* 0x0000000400007310 */ /* 0x010f1e0000301000 */
[----:B------:R-:W-:-:S15]  /*13a80*/  NOP ;  /* 0x0000000000007918 */ /* 0x000fde0000000000 */
[----:B------:R-:W-:-:S15]  /*13a90*/  NOP ;  /* 0x0000000000007918 */ /* 0x000fde0000000000 */
[----:B------:R-:W-:-:S15]  /*13aa0*/  NOP ;  /* 0x0000000000007918 */ /* 0x000fde0000000000 */
[----:B------:R-:W-:-:S04]  /*13ab0*/  NOP ;  /* 0x0000000000007918 */ /* 0x000fc80000000000 */
[----:B------:R-:W4:Y:S02]  /*13ac0*/  DSETP.GEU.AND P0, PT, |R4|, UR4, PT ;  /* 0x0000000404007e2a */ /* 0x000f24000bf0e200 */
[----:B----4-:R-:W-:-:S05]  /*13ad0*/  @!P0 FMUL R0, R0, 1.175494350822287508e-38 ;  /* 0x0080000000008820 */ /* 0x010fca0000400000 */
[----:B------:R-:W-:-:S05]  /*13ae0*/  F2FP.F16.F32.PACK_AB R0, RZ, R0 ;  /* 0x00000000ff00723e */ /* 0x000fca00000000ff */
[----:B------:R-:W-:Y:S01]  /*13af0*/  STG.E.U16 desc[UR36][R16.64], R0 ;  /* 0x0000000010007986 */ /* 0x000fe2000c101524 */
[----:B------:R-:W-:Y:S05]  /*13b00*/  EXIT ;  /* 0x000000000000794d */ /* 0x000fea0003800000 */
.L_x_3551:
        /* <DEDUP_REMOVED lines=13> */
[----:B------:R-:W2:Y:S01]  /*13be0*/  DSETP.GEU.AND P0, PT, |R4|, UR4, PT ;  /* 0x0000000404007e2a */ /* 0x000ea2000bf0e200 */
[----:B------:R-:W-:Y:S02]  /*13bf0*/  IMAD.MOV.U32 R3, RZ, RZ, RZ ;  /* 0x000000ffff037224 */ /* 0x000fe400078e00ff */
[----:B--2---:R-:W-:-:S05]  /*13c00*/  @!P0 FMUL R2, R2, 1.175494350822287508e-38 ;  /* 0x0080000002028820 */ /* 0x004fca0000400000 */
[----:B------:R-:W-:Y:S01]  /*13c10*/  STG.E.64 desc[UR36][R16.64], R2 ;  /* 0x0000000210007986 */ /* 0x000fe2000c101b24 */
[----:B------:R-:W-:Y:S05]  /*13c20*/  EXIT ;  /* 0x000000000000794d */ /* 0x000fea0003800000 */
.L_x_3554:
        /* <DEDUP_REMOVED lines=9> */
[----:B--2---:R-:W-:-:S04]  /*13cc0*/  F2FP.F16.F32.PACK_AB R3, RZ, R0 ;  /* 0x00000000ff03723e */ /* 0x004fc800000000ff */
[----:B------:R-:W-:-:S05]  /*13cd0*/  PRMT R3, R3, 0x5410, RZ ;  /* 0x0000541003037816 */ /* 0x000fca00000000ff */
[----:B------:R-:W-:Y:S01]  /*13ce0*/  STG.E desc[UR36][R16.64], R3 ;  /* 0x0000000310007986 */ /* 0x000fe2000c101924 */
[----:B------:R-:W-:Y:S05]  /*13cf0*/  EXIT ;  /* 0x000000000000794d */ /* 0x000fea0003800000 */
.L_x_3553:
[----:B----4-:R-:W-:Y:S01]  /*13d00*/  STG.E.64 desc[UR36][R16.64], R4 ;  /* 0x0000000410007986 */ /* 0x010fe2000c101b24 */
[----:B------:R-:W-:Y:S05]  /*13d10*/  EXIT ;  /* 0x000000000000794d */ /* 0x000fea0003800000 */
.L_x_3544:
        /* <DEDUP_REMOVED lines=10> */
[----:B----4-:R-:W4:Y:S02]  /*13dc0*/  F2I.U32.F64.TRUNC R5, R4 ;  /* 0x0000000400057311 */ /* 0x010f24000030d000 */
[----:B----4-:R-:W-:Y:S01]  /*13dd0*/  STG.E.U16 desc[UR36][R16.64], R5 ;  /* 0x0000000510007986 */ /* 0x010fe2000c101524 */
[----:B------:R-:W-:Y:S05]  /*13de0*/  EXIT ;  /* 0x000000000000794d */ /* 0x000fea0003800000 */
.L_x_3558:
        /* <DEDUP_REMOVED lines=25> */
.L_x_3561:
[----:B------:R-:W-:-:S04]  /*13f80*/  SHF.R.U32.HI R3, RZ, 0x18, R3 ;  /* 0x00000018ff037819 */ /* 0x000fc80000011603 */
[----:B------:R-:W-:-:S04]  /*13f90*/  LOP3.LUT R0, R0, 0x80, R3, 0xf8, !PT ;  /* 0x0000008000007812 */ /* 0x000fc800078ef803 */
[----:B------:R-:W-:-:S07]  /*13fa0*/  PRMT R8, R0, 0x7610, R8 ;  /* 0x0000761000087816 */ /* 0x000fce0000000008 */
.L_x_3560:
[----:B------:R-:W-:Y:S05]  /*13fb0*/  BSYNC.RECONVERGENT B0 ;  /* 0x0000000000007941 */ /* 0x000fea0003800200 */
.L_x_3559:
[----:B------:R-:W-:Y:S01]  /*13fc0*/  STG.E.U8 desc[UR36][R16.64], R8 ;  /* 0x0000000810007986 */ /* 0x000fe2000c101124 */
[----:B------:R-:W-:Y:S05]  /*13fd0*/  EXIT ;  /* 0x000000000000794d */ /* 0x000fea0003800000 */
.L_x_3557:
        /* <DEDUP_REMOVED lines=25> */
.L_x_3564:
[----:B------:R-:W-:-:S04]  /*14170*/  SHF.R.U32.HI R3, RZ, 0x18, R3 ;  /* 0x00000018ff037819 */ /* 0x000fc80000011603 */
[----:B------:R-:W-:-:S04]  /*14180*/  LOP3.LUT R0, R0, 0x80, R3, 0xf8, !PT ;  /* 0x0000008000007812 */ /* 0x000fc800078ef803 */
[----:B------:R-:W-:-:S07]  /*14190*/  PRMT R8, R0, 0x7610, R8 ;  /* 0x0000761000087816 */ /* 0x000fce0000000008 */
.L_x_3563:
[----:B------:R-:W-:Y:S05]  /*141a0*/  BSYNC.RECONVERGENT B0 ;  /* 0x0000000000007941 */ /* 0x000fea0003800200 */
.L_x_3562:
[----:B------:R-:W-:Y:S01]  /*141b0*/  STG.E.U8 desc[UR36][R16.64], R8 ;  /* 0x0000000810007986 */ /* 0x000fe2000c101124 */
[----:B------:R-:W-:Y:S05]  /*141c0*/  EXIT ;  /* 0x000000000000794d */ /* 0x000fea0003800000 */
.L_x_3556:
        /* <DEDUP_REMOVED lines=30> */
.L_x_3566:
[----:B----4-:R-:W4:Y:S02]  /*143b0*/  F2I.U64.F64.TRUNC R4, R4 ;  /* 0x0000000400047311 */ /* 0x010f24000030d800 */
[----:B----4-:R-:W-:Y:S01]  /*143c0*/  STG.E.64 desc[UR36][R16.64], R4 ;  /* 0x0000000410007986 */ /* 0x010fe2000c101b24 */
[----:B------:R-:W-:Y:S05]  /*143d0*/  EXIT ;  /* 0x000000000000794d */ /* 0x000fea0003800000 */
.L_x_3565:
[----:B----4-:R-:W4:Y:S02]  /*143e0*/  F2I.U32.F64.TRUNC R5, R4 ;  /* 0x0000000400057311 */ /* 0x010f24000030d000 */
[----:B----4-:R-:W-:Y:S01]  /*143f0*/  STG.E desc[UR36][R16.64], R5 ;  /* 0x0000000510007986 */ /* 0x010fe2000c101924 */
[----:B------:R-:W-:Y:S05]  /*14400*/  EXIT ;  /* 0x000000000000794d */ /* 0x000fea0003800000 */
.L_x_3555:
[----:B------:R-:W-:-:S09]  /*14410*/  UISETP.GT.AND UP0, UPT, UR4, 0xe, UPT ;  /* 0x0000000e0400788c */ /* 0x000fd2000bf04270 */
[----:B------:R-:W-:Y:S05]  /*14420*/  BRA.U UP0, `(.L_x_3567) ;  /* 0x00000001002c7547 */ /* 0x000fea000b800000 */
[----:B------:R-:W-:-:S09]  /*14430*/  UISETP.NE.AND UP0, UPT, UR4, 0xa, UPT ;  /* 0x0000000a0400788c */ /* 0x000fd2000bf05270 */
[----:B------:R-:W-:Y:S05]  /*14440*/  BRA.U !UP0, `(.L_x_3568) ;  /* 0x0000000108187547 */ /* 0x000fea000b800000 */
[----:B------:R-:W-:-:S09]  /*14450*/  UISETP.NE.AND UP0, UPT, UR4, 0xb, UPT ;  /* 0x0000000b0400788c */ /* 0x000fd2000bf05270 */
[----:B------:R-:W-:Y:S05]  /*14460*/  BRA.U UP0, `(.L_x_3548) ;  /* 0x0000000100347547 */ /* 0x000fea000b800000 */
[----:B----4-:R-:W2:Y:S02]  /*14470*/  DSETP.NEU.AND P0, PT, R4, RZ, PT ;  /* 0x000000ff0400722a */ /* 0x010ea40003f0d000 */
[----:B--2---:R-:W-:-:S05]  /*14480*/  SEL R3, RZ, 0x1, !P0 ;  /* 0x00000001ff037807 */ /* 0x004fca0004000000 */
[----:B------:R-:W-:Y:S01]  /*14490*/  STG.E.U8 desc[UR36][R16.64], R3 ;  /* 0x0000000310007986 */ /* 0x000fe2000c101124 */
[----:B------:R-:W-:Y:S05]  /*144a0*/  EXIT ;  /* 0x000000000000794d */ /* 0x000fea0003800000 */
.L_x_3568:
[----:B--2---:R-:W-:-:S05]  /*144b0*/  CS2R R6, SRZ ;  /* 0x0000000000067805 */ /* 0x004fca000001ff00 */
[----:B----4-:R-:W-:Y:S01]  /*144c0*/  STG.E.128 desc[UR36][R16.64], R4 ;  /* 0x0000000410007986 */ /* 0x010fe2000c101d24 */
[----:B------:R-:W-:Y:S05]  /*144d0*/  EXIT ;  /* 0x000000000000794d */ /* 0x000fea0003800000 */
.L_x_3567:
[----:B------:R-:W-:-:S09]  /*144e0*/  UISETP.NE.AND UP0, UPT, UR4, 0xf, UPT ;  /* 0x0000000f0400788c */ /* 0x000fd2000bf05270 */
[----:B------:R-:W-:Y:S05]  /*144f0*/  BRA.U !UP0, `(.L_x_3569) ;  /* 0x0000000508287547 */ /* 0x000fea000b800000 */
[----:B------:R-:W-:-:S09]  /*14500*/  UISETP.NE.AND UP0, UPT, UR4, 0x17, UPT ;  /* 0x000000170400788c */ /* 0x000fd2000bf05270 */
[----:B------:R-:W-:Y:S05]  /*14510*/  BRA.U !UP0, `(.L_x_3570) ;  /* 0x0000000108b07547 */ /* 0x000fea000b800000 */
[----:B------:R-:W-:-:S09]  /*14520*/  UISETP.NE.AND UP0, UPT, UR4, 0x18, UPT ;  /* 0x000000180400788c */ /* 0x000fd2000bf05270 */
[----:B------:R-:W-:Y:S05]  /*14530*/  BRA.U !UP0, `(.L_x_3571) ;  /* 0x0000000108447547 */ /* 0x000fea000b800000 */
.L_x_3548:
[----:B------:R-:W-:Y:S01]  /*14540*/  MOV R0, 0x0 ;  /* 0x0000000000007802 */ /* 0x000fe20000000f00 */
[----:B------:R-:W4:Y:S01]  /*14550*/  LDCU.64 UR4, c[0x4][0x128] ;  /* 0x01002500ff0477ac */ /* 0x000f220008000a00 */
[----:B------:R-:W-:Y:S02]  /*14560*/  HFMA2 R8, -RZ, RZ, 0, 6.020069122314453125e-06 ;  /* 0x00000065ff087431 */ /* 0x000fe400000001ff */
[----:B------:R-:W-:Y:S01]  /*14570*/  IMAD.MOV.U32 R12, RZ, RZ, 0x1 ;  /* 0x00000001ff0c7424 */ /* 0x000fe200078e00ff */
[----:B--2---:R2:W0:Y:S01]  /*14580*/  LDC.64 R2, c[0x4][R0] ;  /* 0x0100000000027b82 */ /* 0x0044220000000a00 */
[----:B------:R-:W5:Y:S01]  /*14590*/  LDCU.64 UR6, c[0x4][0x130] ;  /* 0x01002600ff0677ac */ /* 0x000f620008000a00 */
[----:B------:R-:W-:Y:S01]  /*145a0*/  MOV R13, RZ ;  /* 0x000000ff000d7202 */ /* 0x000fe20000000f00 */
[----:B------:R-:W1:Y:S01]  /*145b0*/  LDCU.64 UR8, c[0x4][0x10] ;  /* 0x01000200ff0877ac */ /* 0x000e620008000a00 */
[----:B----4-:R-:W-:Y:S01]  /*145c0*/  MOV R4, UR4 ;  /* 0x0000000400047c02 */ /* 0x010fe20008000f00 */
[----:B------:R-:W-:Y:S01]  /*145d0*/  IMAD.U32 R5, RZ, RZ, UR5 ;  /* 0x00000005ff057e24 */ /* 0x000fe2000f8e00ff */
[----:B-----5:R-:W-:Y:S01]  /*145e0*/  MOV R6, UR6 ;  /* 0x0000000600067c02 */ /* 0x020fe20008000f00 */
[----:B------:R-:W-:Y:S01]  /*145f0*/  IMAD.U32 R7, RZ, RZ, UR7 ;  /* 0x00000007ff077e24 */ /* 0x000fe2000f8e00ff */
[----:B-1----:R-:W-:Y:S01]  /*14600*/  MOV R10, UR8 ;  /* 0x00000008000a7c02 */ /* 0x002fe20008000f00 */
[----:B--2---:R-:W-:-:S07]  /*14610*/  IMAD.U32 R11, RZ, RZ, UR9 ;  /* 0x00000009ff0b7e24 */ /* 0x004fce000f8e00ff */
[----:B------:R-:W-:-:S07]  /*14620*/  LEPC R20, `(.L_x_3572) ;  /* 0x000000001014794e */ /* 0x000fce0000000000 */
[----:B0--3--:R-:W-:Y:S05]  /*14630*/  CALL.ABS.NOINC R2 ;  /* 0x0000000002007343 */ /* 0x009fea0003c00000 */
.L_x_3572:
[----:B------:R-:W-:Y:S05]  /*14640*/  EXIT ;  /* 0x000000000000794d */ /* 0x000fea0003800000 */
.L_x_3571:
        /* <DEDUP_REMOVED lines=21> */
.L_x_3574:
[----:B------:R-:W-:Y:S05]  /*147a0*/  BSYNC.RECONVERGENT B0 ;  /* 0x0000000000007941 */ /* 0x000fea0003800200 */
.L_x_3573:
[----:B------:R-:W-:-:S05]  /*147b0*/  LOP3.LUT R3, R0, 0x80, R3, 0xf8, !PT ;  /* 0x0000008000037812 */ /* 0x000fca00078ef803 */
[----:B------:R-:W-:Y:S01]  /*147c0*/  STG.E.U8 desc[UR36][R16.64], R3 ;  /* 0x0000000310007986 */ /* 0x000fe2000c101124 */
[----:B------:R-:W-:Y:S05]  /*147d0*/  EXIT ;  /* 0x000000000000794d */ /* 0x000fea0003800000 */
.L_x_3570:
        /* <DEDUP_REMOVED lines=20> */
.L_x_3576:
[----:B------:R-:W-:Y:S02]  /*14920*/  ISETP.GT.U32.AND P0, PT, R2, 0x7f800000, PT ;  /* 0x7f8000000200780c */ /* 0x000fe40003f04070 */
[----:B------:R-:W-:-:S04]  /*14930*/  MOV R0, 0x7f ;  /* 0x0000007f00007802 */ /* 0x000fc80000000f00 */
[----:B------:R-:W-:-:S07]  /*14940*/  SEL R0, R0, 0x7c, P0 ;  /* 0x0000007c00007807 */ /* 0x000fce0000000000 */
.L_x_3577:
[----:B------:R-:W-:Y:S05]  /*14950*/  BSYNC.RECONVERGENT B0 ;  /* 0x0000000000007941 */ /* 0x000fea0003800200 */
.L_x_3575:
[----:B------:R-:W-:-:S04]  /*14960*/  SHF.R.U32.HI R3, RZ, 0x18, R3 ;  /* 0x00000018ff037819 */ /* 0x000fc80000011603 */
[----:B------:R-:W-:-:S05]  /*14970*/  LOP3.LUT R3, R0, 0x80, R3, 0xf8, !PT ;  /* 0x0000008000037812 */ /* 0x000fca00078ef803 */
[----:B------:R-:W-:Y:S01]  /*14980*/  STG.E.U8 desc[UR36][R16.64], R3 ;  /* 0x0000000310007986 */ /* 0x000fe2000c101124 */
[----:B------:R-:W-:Y:S05]  /*14990*/  EXIT ;  /* 0x000000000000794d */ /* 0x000fea0003800000 */
.L_x_3569:
        /* <DEDUP_REMOVED lines=9> */
[----:B------:R-:W-:-:S05]  /*14a30*/  F2FP.BF16.F32.PACK_AB R0, RZ, R0 ;  /* 0x00000000ff00723e */ /* 0x000fca00000010ff */
[----:B------:R-:W-:Y:S01]  /*14a40*/  STG.E.U16 desc[UR36][R16.64], R0 ;  /* 0x0000000010007986 */ /* 0x000fe2000c101524 */
[----:B------:R-:W-:Y:S05]  /*14a50*/  EXIT ;  /* 0x000000000000794d */ /* 0x000fea0003800000 */
.L_x_3578:
        /* <DEDUP_REMOVED lines=10> */
.L_x_7358:


//--------------------- .text._ZN2at6native27unrolled_elementwise_kernelIZZZNS0_60_GLOBAL__N__171e0b9f_22_ActivationEluKernel_cu_1520ed90_290019elu_backward_kernelERNS_18TensorIteratorBaseERKN3c106ScalarES8_S8_bENKUlvE_clEvENKUlvE_clEvEUlddE_St5arrayIPcLm3EELi4E23TrivialOffsetCalculatorILi2EjESF_ILi1EjENS0_6memory12LoadWithCastILi2EEENSI_13StoreWithCastILi1EEEEEviT_T0_T2_T3_T4_T5_ --------------------------
	.section	.text._ZN2at6native27unrolled_elementwise_kernelIZZZNS0_60_GLOBAL__N__171e0b9f_22_ActivationEluKernel_cu_1520ed90_290019elu_backward_kernelERNS_18TensorIteratorBaseERKN3c106ScalarES8_S8_bENKUlvE_clEvENKUlvE_clEvEUlddE_St5arrayIPcLm3EELi4E23TrivialOffsetCalculatorILi2EjESF_ILi1EjENS0_6memory12LoadWithCastILi2EEENSI_13StoreWithCastILi1EEEEEviT_T0_T2_T3_T4_T5_,"ax",@progbits
	.align	128
        .global         _ZN2at6native27unrolled_elementwise_kernelIZZZNS0_60_GLOBAL__N__171e0b9f_22_ActivationEluKernel_cu_1520ed90_290019elu_backward_kernelERNS_18TensorIteratorBaseERKN3c106ScalarES8_S8_bENKUlvE_clEvENKUlvE_clEvEUlddE_St5arrayIPcLm3EELi4E23TrivialOffsetCalculatorILi2EjESF_ILi1EjENS0_6memory12LoadWithCastILi2EEENSI_13StoreWithCastILi1EEEEEviT_T0_T2_T3_T4_T5_
        .type           _ZN2at6native27unrolled_elementwise_kernelIZZZNS0_60_GLOBAL__N__171e0b9f_22_ActivationEluKernel_cu_1520ed90_290019elu_backward_kernelERNS_18TensorIteratorBaseERKN3c106ScalarES8_S8_bENKUlvE_clEvENKUlvE_clEvEUlddE_St5arrayIPcLm3EELi4E23TrivialOffsetCalculatorILi2EjESF_ILi1EjENS0_6memory12LoadWithCastILi2EEENSI_13StoreWithCastILi1EEEEEviT_T0_T2_T3_T4_T5_,@function
        .size           _ZN2at6native27unrolled_elementwise_kernelIZZZNS0_60_GLOBAL__N__171e0b9f_22_ActivationEluKernel_cu_1520ed90_290019elu_backward_kernelERNS_18TensorIteratorBaseERKN3c106ScalarES8_S8_bENKUlvE_clEvENKUlvE_clEvEUlddE_St5arrayIPcLm3EELi4E23TrivialOffsetCalculatorILi2EjESF_ILi1EjENS0_6memory12LoadWithCastILi2EEENSI_13StoreWithCastILi1EEEEEviT_T0_T2_T3_T4_T5_,(.L_x_7359 - _ZN2at6native27unrolled_elementwise_kernelIZZZNS0_60_GLOBAL__N__171e0b9f_22_ActivationEluKernel_cu_1520ed90_290019elu_backward_kernelERNS_18TensorIteratorBaseERKN3c106ScalarES8_S8_bENKUlvE_clEvENKUlvE_clEvEUlddE_St5arrayIPcLm3EELi4E23TrivialOffsetCalculatorILi2EjESF_ILi1EjENS0_6memory12LoadWithCastILi2EEENSI_13StoreWithCastILi1EEEEEviT_T0_T2_T3_T4_T5_)
        .other          _ZN2at6native27unrolled_elementwise_kernelIZZZNS0_60_GLOBAL__N__171e0b9f_22_ActivationEluKernel_cu_1520ed90_290019elu_backward_kernelERNS_18TensorIteratorBaseERKN3c106ScalarES8_S8_bENKUlvE_clEvENKUlvE_clEvEUlddE_St5arrayIPcLm3EELi4E23TrivialOffsetCalculatorILi2EjESF_ILi1EjENS0_6memory12LoadWithCastILi2EEENSI_13StoreWithCastILi1EEEEEviT_T0_T2_T3_T4_T5_,@"STO_CUDA_ENTRY STV_DEFAULT"
_ZN2at6native27unrolled_elementwise_kernelIZZZNS0_60_GLOBAL__N__171e0b9f_22_ActivationEluKernel_cu_1520ed90_290019elu_backward_kernelERNS_18TensorIteratorBaseERKN3c106ScalarES8_S8_bENKUlvE_clEvENKUlvE_clEvEUlddE_St5arrayIPcLm3EELi4E23TrivialOffsetCalculatorILi2EjESF_ILi1EjENS0_6memory12LoadWithCastILi2EEENSI_13StoreWithCastILi1EEEEEviT_T0_T2_T3_T4_T5_:
.text._ZN2at6native27unrolled_elementwise_kernelIZZZNS0_60_GLOBAL__N__171e0b9f_22_ActivationEluKernel_cu_1520ed90_290019elu_backward_kernelERNS_18TensorIteratorBaseERKN3c106ScalarES8_S8_bENKUlvE_clEvENKUlvE_clEvEUlddE_St5arrayIPcLm3EELi4E23TrivialOffsetCalculatorILi2EjESF_ILi1EjENS0_6memory12LoadWithCastILi2EEENSI_13StoreWithCastILi1EEEEEviT_T0_T2_T3_T4_T5_:
[----:B------:R-:W0:Y:S01]  /*0000*/  LDC R1, c[0x0][0x37c] ;  /* 0x0000df00ff017b82 */ /* 0x000e220000000800 */
[----:B------:R-:W1:Y:S07]  /*0010*/  S2R R23, SR_CTAID.X ;  /* 0x0000000000177919 */ /* 0x000e6e0000002500 */
[----:B------:R-:W1:Y:S01]  /*0020*/  LDC R0, c[0x0][0x380] ;  /* 0x0000e000ff007b82 */ /* 0x000e620000000800 */
[----:B------:R-:W2:Y:S01]  /*0030*/  LDCU.64 UR36, c[0x0][0x358] ;  /* 0x00006b00ff2477ac */ /* 0x000ea20008000a00 */
[----:B------:R-:W-:Y:S01]  /*0040*/  BSSY.RECONVERGENT B7, `(.L_x_3579) ;  /* 0x00001ee000077945 */ /* 0x000fe20003800200 */
[----:B------:R-:W3:Y:S01]  /*0050*/  S2R R18, SR_TID.X ;  /* 0x0000000000127919 */ /* 0x000ee20000002100 */
[----:B------:R-:W-:Y:S01]  /*0060*/  CS2R R36, SRZ ;  /* 0x0000000000247805 */ /* 0x000fe2000001ff00 */
[----:B------:R-:W4:Y:S01]  /*0070*/  LDCU.U8 UR38, c[0x0][0x3cc] ;  /* 0x00007980ff2677ac */ /* 0x000f220008000000 */
[----:B------:R-:W-:Y:S01]  /*0080*/  CS2R R34, SRZ ;  /* 0x0000000000227805 */ /* 0x000fe2000001ff00 */
        /* <DEDUP_REMOVED lines=24> */
[----:B--2---:R0:W1:Y:S02]  /*0210*/  I2F.F64.S16 R36, R4 ;  /* 0x0000000400247312 */ /* 0x0040640000101c00 */
[----:B01----:R-:W-:Y:S05]  /*0220*/  BRA `(.L_x_3587) ;  /* 0x0000000c00707947 */ /* 0x003fea0003800000 */
.L_x_3585:
[----:B------:R-:W2:Y:S02]  /*0230*/  LDG.E.U8 R4, desc[UR36][R4.64] ;  /* 0x0000002404047981 */ /* 0x000ea4000c1e1100 */
[----:B--2---:R0:W1:Y:S02]  /*0240*/  I2F.F64.U16 R36, R4 ;  /* 0x0000000400247312 */ /* 0x0040640000101800 */
[----:B01----:R-:W-:Y:S05]  /*0250*/  BRA `(.L_x_3587) ;  /* 0x0000000c00647947 */ /* 0x003fea0003800000 */
.L_x_3584:
[----:B------:R-:W-:-:S09]  /*0260*/  UISETP.NE.AND UP0, UPT, UR4, 0x2, UPT ;  /* 0x000000020400788c */ /* 0x000fd2000bf05270 */
[----:B------:R-:W-:Y:S05]  /*0270*/  BRA.U !UP0, `(.L_x_3588) ;  /* 0x0000000108287547 */ /* 0x000fea000b800000 */
[----:B------:R-:W-:-:S09]  /*0280*/  UISETP.NE.AND UP0, UPT, UR4, 0x3, UPT ;  /* 0x000000030400788c */ /* 0x000fd2000bf05270 */
[----:B------:R-:W-:Y:S05]  /*0290*/  BRA.U !UP0, `(.L_x_3589) ;  /* 0x0000000108147547 */ /* 0x000fea000b800000 */
[----:B------:R-:W-:-:S09]  /*02a0*/  UISETP.NE.AND UP0, UPT, UR4, 0x4, UPT ;  /* 0x000000040400788c */ /* 0x000fd2000bf05270 */
[----:B------:R-:W-:Y:S05]  /*02b0*/  BRA.U UP0, `(.L_x_3586) ;  /* 0x0000000900c07547 */ /* 0x000fea000b800000 */
[----:B------:R-:W2:Y:S02]  /*02c0*/  LDG.E.64 R36, desc[UR36][R4.64] ;  /* 0x0000002404247981 */ /* 0x000ea4000c1e1b00 */
[----:B--2---:R-:W0:Y:S02]  /*02d0*/  I2F.F64.S64 R36, R36 ;  /* 0x0000002400247312 */ /* 0x004e240000301c00 */
[----:B0-----:R-:W-:Y:S05]  /*02e0*/  BRA `(.L_x_3587) ;  /* 0x0000000c00407947 */ /* 0x001fea0003800000 */
.L_x_3589:
[----:B------:R-:W2:Y:S02]  /*02f0*/  LDG.E R4, desc[UR36][R4.64] ;  /* 0x0000002404047981 */ /* 0x000ea4000c1e1900 */
[----:B--2---:R0:W1:Y:S02]  /*0300*/  I2F.F64 R36, R4 ;  /* 0x0000000400247312 */ /* 0x0040640000201c00 */
[----:B01----:R-:W-:Y:S05]  /*0310*/  BRA `(.L_x_3587) ;  /* 0x0000000c00347947 */ /* 0x003fea0003800000 */
.L_x_3588:
[----:B------:R-:W2:Y:S02]  /*0320*/  LDG.E.U16 R4, desc[UR36][R4.64] ;  /* 0x0000002404047981 */ /* 0x000ea4000c1e1500 */
[----:B--2---:R0:W1:Y:S02]  /*0330*/  I2F.F64.S16 R36, R4 ;  /* 0x0000000400247312 */ /* 0x0040640000101c00 */
[----:B01----:R-:W-:Y:S05]  /*0340*/  BRA `(.L_x_3587) ;  /* 0x0000000c00287947 */ /* 0x003fea0003800000 */
.L_x_3583:
        /* <DEDUP_REMOVED lines=8> */
[----:B------:R-:W1:Y:S02]  /*03d0*/  F2F.F64.F32 R36, R36 ;  /* 0x0000002400247310 */ /* 0x000e640000201800 */
[----:B-1----:R-:W-:Y:S05]  /*03e0*/  BRA `(.L_x_3587) ;  /* 0x0000000c00007947 */ /* 0x002fea0003800000 */
.L_x_3591:
[----:B------:R-:W2:Y:S02]  /*03f0*/  LDG.E.U16 R0, desc[UR36][R4.64] ;  /* 0x0000002404007981 */ /* 0x000ea4000c1e1500 */
[----:B--2---:R-:W-:-:S05]  /*0400*/  HADD2.F32 R0, -RZ, R0.H0_H0 ;  /* 0x20000000ff007230 */ /* 0x004fca0000004100 */
[----:B------:R-:W-:-:S04]  /*0410*/  FMUL.FTZ R0, R0, 1 ;  /* 0x3f80000000007820 */ /* 0x000fc80000410000 */
[----:B------:R1:W2:Y:S02]  /*0420*/  F2F.F64.F32 R36, R0 ;  /* 0x0000000000247310 */ /* 0x0002a40000201800 */
[----:B-12---:R-:W-:Y:S05]  /*0430*/  BRA `(.L_x_3587) ;  /* 0x0000000800ec7947 */ /* 0x006fea0003800000 */
.L_x_3590:
        /* <DEDUP_REMOVED lines=10> */
.L_x_3593:
[----:B------:R-:W2:Y:S02]  /*04e0*/  LDG.E.U16 R4, desc[UR36][R4.64] ;  /* 0x0000002404047981 */ /* 0x000ea4000c1e1500 */
[----:B--2---:R-:W-:-:S05]  /*04f0*/  HADD2.F32 R0, -RZ, R4.H0_H0 ;  /* 0x20000004ff007230 */ /* 0x004fca0000004100 */
[----:B------:R-:W-:-:S04]  /*0500*/  FMUL.FTZ R0, R0, 1 ;  /* 0x3f80000000007820 */ /* 0x000fc80000410000 */
[----:B------:R1:W2:Y:S02]  /*0510*/  F2F.F64.F32 R36, R0 ;  /* 0x0000000000247310 */ /* 0x0002a40000201800 */
[----:B-12---:R-:W-:Y:S05]  /*0520*/  BRA `(.L_x_3587) ;  /* 0x0000000800b07947 */ /* 0x006fea0003800000 */
.L_x_3592:
[----:B------:R0:W5:Y:S01]  /*0530*/  LDG.E.64 R36, desc[UR36][R4.64] ;  /* 0x0000002404247981 */ /* 0x000162000c1e1b00 */
[----:B------:R-:W-:Y:S05]  /*0540*/  BRA `(.L_x_3587) ;  /* 0x0000000800a87947 */ /* 0x000fea0003800000 */
.L_x_3582:
        /* <DEDUP_REMOVED lines=13> */
.L_x_3596:
[----:B------:R1:W5:Y:S01]  /*0620*/  LDG.E.64 R36, desc[UR36][R4.64] ;  /* 0x0000002404247981 */ /* 0x000362000c1e1b00 */
[----:B------:R-:W-:Y:S05]  /*0630*/  BRA `(.L_x_3587) ;  /* 0x00000008006c7947 */ /* 0x000fea0003800000 */
.L_x_3595:
        /* <DEDUP_REMOVED lines=27> */
.L_x_3598:
        /* <DEDUP_REMOVED lines=11> */
[----:B------:R-:W-:-:S05]  /*08a0*/  LOP3.LUT R0, R0, 0x80000000, R3, 0xf8, !PT ;  /* 0x8000000000007812 */ /* 0x000fca00078ef803 */
[----:B------:R-:W-:-:S04]  /*08b0*/  FMUL.FTZ R0, R0, 1 ;  /* 0x3f80000000007820 */ /* 0x000fc80000410000 */
[----:B------:R2:W3:Y:S02]  /*08c0*/  F2F.F64.F32 R36, R0 ;  /* 0x0000000000247310 */ /* 0x0004e40000201800 */
[----:B--23--:R-:W-:Y:S05]  /*08d0*/  BRA `(.L_x_3587) ;  /* 0x0000000400c47947 */ /* 0x00cfea0003800000 */
.L_x_3597:
[----:B------:R-:W2:Y:S02]  /*08e0*/  LDG.E.U16 R0, desc[UR36][R4.64] ;  /* 0x0000002404007981 */ /* 0x000ea4000c1e1500 */
[----:B--2---:R-:W-:-:S04]  /*08f0*/  IMAD.U32 R0, R0, 0x10000, RZ ;  /* 0x0001000000007824 */ /* 0x004fc800078e00ff */
[----:B------:R-:W-:-:S04]  /*0900*/  FMUL.FTZ R0, R0, 1 ;  /* 0x3f80000000007820 */ /* 0x000fc80000410000 */
[----:B------:R2:W3:Y:S02]  /*0910*/  F2F.F64.F32 R36, R0 ;  /* 0x0000000000247310 */ /* 0x0004e40000201800 */
[----:B--23--:R-:W-:Y:S05]  /*0920*/  BRA `(.L_x_3587) ;  /* 0x0000000400b07947 */ /* 0x00cfea0003800000 */
.L_x_3594:
        /* <DEDUP_REMOVED lines=9> */
[----:B--2---:R4:W0:Y:S02]  /*09c0*/  I2F.F64.U16 R36, R4 ;  /* 0x0000000400247312 */ /* 0x0048240000101800 */
[----:B0---4-:R-:W-:Y:S05]  /*09d0*/  BRA `(.L_x_3587) ;  /* 0x0000000400847947 */ /* 0x011fea0003800000 */
.L_x_3601:
[----:B------:R-:W2:Y:S01]  /*09e0*/  LDG.E.U8 R4, desc[UR36][R4.64] ;  /* 0x0000002404047981 */ /* 0x000ea2000c1e1100 */
[----:B------:R-:W-:Y:S02]  /*09f0*/  CS2R R36, SRZ ;  /* 0x0000000000247805 */ /* 0x000fe4000001ff00 */
[----:B--2---:R-:W-:-:S13]  /*0a00*/  ISETP.NE.AND P0, PT, R4, RZ, PT ;  /* 0x000000ff0400720c */ /* 0x004fda0003f05270 */
[----:B------:R-:W-:Y:S05]  /*0a10*/  @!P0 BRA `(.L_x_3587) ;  /* 0x0000000400748947 */ /* 0x000fea0003800000 */
[----:B------:R-:W-:-:S13]  /*0a20*/  ISETP.NE.AND P0, PT, R4, 0x80, PT ;  /* 0x000000800400780c */ /* 0x000fda0003f05270 */
[----:B------:R-:W-:Y:S02]  /*0a30*/  @!P0 IMAD.MOV.U32 R36, RZ, RZ, 0x20000000 ;  /* 0x20000000ff248424 */ /* 0x000fe400078e00ff */
        /* <DEDUP_REMOVED lines=15> */
.L_x_3603:
[----:B------:R-:W-:Y:S05]  /*0b30*/  BSYNC.RECONVERGENT B0 ;  /* 0x0000000000007941 */ /* 0x000fea0003800200 */
.L_x_3602:
[----:B------:R-:W-:Y:S01]  /*0b40*/  IMAD.SHL.U32 R0, R0, 0x100000, RZ ;  /* 0x0010000000007824 */ /* 0x000fe200078e00ff */
[----:B------:R-:W-:-:S04]  /*0b50*/  LEA R3, R3, 0x3b800000, 0x17 ;  /* 0x3b80000003037811 */ /* 0x000fc800078eb8ff */
[----:B------:R-:W-:-:S05]  /*0b60*/  LOP3.LUT R0, R3, R0, R7, 0xfe, !PT ;  /* 0x0000000003007212 */ /* 0x000fca00078efe07 */
[----:B------:R-:W-:-:S04]  /*0b70*/  FMUL.FTZ R0, R0, 1 ;  /* 0x3f80000000007820 */ /* 0x000fc80000410000 */
[----:B------:R4:W0:Y:S02]  /*0b80*/  F2F.F64.F32 R36, R0 ;  /* 0x0000000000247310 */ /* 0x0008240000201800 */
[----:B0---4-:R-:W-:Y:S05]  /*0b90*/  BRA `(.L_x_3587) ;  /* 0x0000000400147947 */ /* 0x011fea0003800000 */
.L_x_3600:
        /* <DEDUP_REMOVED lines=21> */
.L_x_3605:
[----:B------:R-:W-:Y:S05]  /*0cf0*/  BSYNC.RECONVERGENT B0 ;  /* 0x0000000000007941 */ /* 0x000fea0003800200 */
.L_x_3604:
[----:B------:R-:W-:Y:S01]  /*0d00*/  IMAD.SHL.U32 R0, R0, 0x200000, RZ ;  /* 0x0020000000007824 */ /* 0x000fe200078e00ff */
[----:B------:R-:W-:-:S04]  /*0d10*/  LEA R3, R3, 0x37800000, 0x17 ;  /* 0x3780000003037811 */ /* 0x000fc800078eb8ff */
[----:B------:R-:W-:-:S05]  /*0d20*/  LOP3.LUT R0, R3, R0, R7, 0xfe, !PT ;  /* 0x0000000003007212 */ /* 0x000fca00078efe07 */
[----:B------:R-:W-:-:S04]  /*0d30*/  FMUL.FTZ R0, R0, 1 ;  /* 0x3f80000000007820 */ /* 0x000fc80000410000 */
[----:B------:R4:W0:Y:S02]  /*0d40*/  F2F.F64.F32 R36, R0 ;  /* 0x0000000000247310 */ /* 0x0008240000201800 */
[----:B0---4-:R-:W-:Y:S05]  /*0d50*/  BRA `(.L_x_3587) ;  /* 0x0000000000a47947 */ /* 0x011fea0003800000 */
.L_x_3599:
[----:B------:R-:W-:-:S09]  /*0d60*/  UISETP.NE.AND UP0, UPT, UR4, 0x1c, UPT ;  /* 0x0000001c0400788c */ /* 0x000fd2000bf05270 */
[----:B------:R-:W-:Y:S05]  /*0d70*/  BRA.U !UP0, `(.L_x_3606) ;  /* 0x0000000108947547 */ /* 0x000fea000b800000 */
[----:B------:R-:W-:-:S09]  /*0d80*/  UISETP.NE.AND UP0, UPT, UR4, 0x1d, UPT ;  /* 0x0000001d0400788c */ /* 0x000fd2000bf05270 */
[----:B------:R-:W-:Y:S05]  /*0d90*/  BRA.U !UP0, `(.L_x_3607) ;  /* 0x0000000108807547 */ /* 0x000fea000b800000 */
[----:B------:R-:W-:-:S09]  /*0da0*/  UISETP.NE.AND UP0, UPT, UR4, 0x2c, UPT ;  /* 0x0000002c0400788c */ /* 0x000fd2000bf05270 */
[----:B------:R-:W-:Y:S05]  /*0db0*/  BRA.U !UP0, `(.L_x_3608) ;  /* 0x0000000108487547 */ /* 0x000fea000b800000 */
.L_x_3586:
        /* <DEDUP_REMOVED lines=16> */
.L_x_3609:
[----:B------:R-:W-:Y:S01]  /*0ec0*/  CS2R R36, SRZ ;  /* 0x0000000000247805 */ /* 0x000fe2000001ff00 */
[----:B------:R-:W-:Y:S06]  /*0ed0*/  BRA `(.L_x_3587) ;  /* 0x0000000000447947 */ /* 0x000fec0003800000 */
.L_x_3608:
[----:B------:R-:W2:Y:S01]  /*0ee0*/  LDG.E.U8 R0, desc[UR36][R4.64] ;  /* 0x0000002404007981 */ /* 0x000ea2000c1e1100 */
[----:B------:R-:W-:Y:S02]  /*0ef0*/  IMAD.MOV.U32 R36, RZ, RZ, 0x0 ;  /* 0x00000000ff247424 */ /* 0x000fe400078e00ff */
[----:B------:R-:W-:Y:S01]  /*0f00*/  IMAD.MOV.U32 R37, RZ, RZ, 0x38000000 ;  /* 0x38000000ff257424 */ /* 0x000fe200078e00ff */
[----:B--2---:R-:W-:-:S13]  /*0f10*/  ISETP.NE.AND P0, PT, R0, RZ, PT ;  /* 0x000000ff0000720c */ /* 0x004fda0003f05270 */
[----:B------:R-:W-:Y:S05]  /*0f20*/  @!P0 BRA `(.L_x_3587) ;  /* 0x0000000000308947 */ /* 0x000fea0003800000 */
[----:B------:R-:W-:-:S13]  /*0f30*/  ISETP.NE.AND P0, PT, R0, 0xff, PT ;  /* 0x000000ff0000780c */ /* 0x000fda0003f05270 */
[----:B------:R-:W-:Y:S02]  /*0f40*/  @P0 IMAD.SHL.U32 R0, R0, 0x800000, RZ ;  /* 0x0080000000000824 */ /* 0x000fe400078e00ff */
[----:B------:R-:W-:Y:S02]  /*0f50*/  @!P0 IMAD.MOV.U32 R36, RZ, RZ, 0x20000000 ;  /* 0x20000000ff248424 */ /* 0x000fe400078e00ff */
[----:B------:R-:W-:Y:S02]  /*0f60*/  @!P0 IMAD.MOV.U32 R37, RZ, RZ, 0x7ff80000 ;  /* 0x7ff80000ff258424 */ /* 0x000fe400078e00ff */
[----:B------:R-:W-:-:S04]  /*0f70*/  @P0 FMUL.FTZ R0, R0, 1 ;  /* 0x3f80000000000820 */ /* 0x000fc80000410000 */
[----:B------:R4:W0:Y:S02]  /*0f80*/  @P0 F2F.F64.F32 R36, R0 ;  /* 0x0000000000240310 */ /* 0x0008240000201800 */
[----:B0---4-:R-:W-:Y:S05]  /*0f90*/  BRA `(.L_x_3587) ;  /* 0x0000000000147947 */ /* 0x011fea0003800000 */
.L_x_3607:
[----:B------:R-:W2:Y:S02]  /*0fa0*/  LDG.E.64 R36, desc[UR36][R4.64] ;  /* 0x0000002404247981 */ /* 0x000ea4000c1e1b00 */
[----:B--2---:R-:W4:Y:S02]  /*0fb0*/  I2F.F64.U64 R36, R36 ;  /* 0x0000002400247312 */ /* 0x004f240000301800 */
[----:B----4-:R-:W-:Y:S05]  /*0fc0*/  BRA `(.L_x_3587) ;  /* 0x0000000000087947 */ /* 0x010fea0003800000 */
.L_x_3606:
[----:B------:R-:W2:Y:S02]  /*0fd0*/  LDG.E R4, desc[UR36][R4.64] ;  /* 0x0000002404047981 */ /* 0x000ea4000c1e1900 */
[----:B--2---:R2:W3:Y:S02]  /*0fe0*/  I2F.F64.U32 R36, R4 ;  /* 0x0000000400247312 */ /* 0x0044e40000201800 */
.L_x_3587:
[----:B------:R-:W-:Y:S05]  /*0ff0*/  BSYNC.RECONVERGENT B6 ;  /* 0x0000000000067941 */ /* 0x000fea0003800200 */
.L_x_3581:
[----:B012---:R-:W0:Y:S01]  /*1000*/  LDC.64 R4, c[0x0][0x3c0] ;  /* 0x0000f000ff047b82 */ /* 0x007e220000000a00 */
[----:B------:R-:W1:Y:S01]  /*1010*/  LDCU UR5, c[0x0][0x3d4] ;  /* 0x00007a80ff0577ac */ /* 0x000e620008000800 */
        /* <DEDUP_REMOVED lines=18> */
.L_x_3614:
[----:B------:R-:W2:Y:S02]  /*1140*/  LDG.E.U8 R4, desc[UR36][R4.64] ;  /* 0x0000002404047981 */ /* 0x000ea4000c1e1100 */
[----:B--2---:R0:W1:Y:S02]  /*1150*/  I2F.F64.U16 R34, R4 ;  /* 0x0000000400227312 */ /* 0x0040640000101800 */
[----:B01----:R-:W-:Y:S05]  /*1160*/  BRA `(.L_x_3616) ;  /* 0x0000000c00647947 */ /* 0x003fea0003800000 */
.L_x_3613:
        /* <DEDUP_REMOVED lines=9> */
.L_x_3618:
[----:B------:R-:W2:Y:S02]  /*1200*/  LDG.E R4, desc[UR36][R4.64] ;  /* 0x0000002404047981 */ /* 0x000ea4000c1e1900 */
[----:B--2---:R0:W1:Y:S02]  /*1210*/  I2F.F64 R34, R4 ;  /* 0x0000000400227312 */ /* 0x0040640000201c00 */
[----:B01----:R-:W-:Y:S05]  /*1220*/  BRA `(.L_x_3616) ;  /* 0x0000000c00347947 */ /* 0x003fea0003800000 */
.L_x_3617:
[----:B------:R-:W2:Y:S02]  /*1230*/  LDG.E.U16 R4, desc[UR36][R4.64] ;  /* 0x0000002404047981 */ /* 0x000ea4000c1e1500 */
[----:B--2---:R0:W1:Y:S02]  /*1240*/  I2F.F64.S16 R34, R4 ;  /* 0x0000000400227312 */ /* 0x0040640000101c00 */
[----:B01----:R-:W-:Y:S05]  /*1250*/  BRA `(.L_x_3616) ;  /* 0x0000000c00287947 */ /* 0x003fea0003800000 */
.L_x_3612:
        /* <DEDUP_REMOVED lines=10> */
.L_x_3620:
[----:B------:R-:W2:Y:S02]  /*1300*/  LDG.E.U16 R0, desc[UR36][R4.64] ;  /* 0x0000002404007981 */ /* 0x000ea4000c1e1500 */
[----:B--2---:R-:W-:-:S05]  /*1310*/  HADD2.F32 R0, -RZ, R0.H0_H0 ;  /* 0x20000000ff007230 */ /* 0x004fca0000004100 */
[----:B------:R-:W-:-:S04]  /*1320*/  FMUL.FTZ R0, R0, 1 ;  /* 0x3f80000000007820 */ /* 0x000fc80000410000 */
[----:B------:R4:W0:Y:S02]  /*1330*/  F2F.F64.F32 R34, R0 ;  /* 0x0000000000227310 */ /* 0x0008240000201800 */
[----:B0---4-:R-:W-:Y:S05]  /*1340*/  BRA `(.L_x_3616) ;  /* 0x0000000800ec7947 */ /* 0x011fea0003800000 */
.L_x_3619:
        /* <DEDUP_REMOVED lines=10> */
.L_x_3622:
[----:B------:R-:W2:Y:S02]  /*13f0*/  LDG.E.U16 R4, desc[UR36][R4.64] ;  /* 0x0000002404047981 */ /* 0x000ea4000c1e1500 */
[----:B--2---:R-:W-:-:S05]  /*1400*/  HADD2.F32 R0, -RZ, R4.H0_H0 ;  /* 0x20000004ff007230 */ /* 0x004fca0000004100 */
[----:B------:R-:W-:-:S04]  /*1410*/  FMUL.FTZ R0, R0, 1 ;  /* 0x3f80000000007820 */ /* 0x000fc80000410000 */
[----:B------:R0:W1:Y:S02]  /*1420*/  F2F.F64.F32 R34, R0 ;  /* 0x0000000000227310 */ /* 0x0000640000201800 */
[----:B01----:R-:W-:Y:S05]  /*1430*/  BRA `(.L_x_3616) ;  /* 0x0000000800b07947 */ /* 0x003fea0003800000 */
.L_x_3621:
[----:B------:R4:W5:Y:S01]  /*1440*/  LDG.E.64 R34, desc[UR36][R4.64] ;  /* 0x0000002404227981 */ /* 0x000962000c1e1b00 */
[----:B------:R-:W-:Y:S05]  /*1450*/  BRA `(.L_x_3616) ;  /* 0x0000000800a87947 */ /* 0x000fea0003800000 */
.L_x_3611:
        /* <DEDUP_REMOVED lines=13> */
.L_x_3625:
[----:B------:R0:W5:Y:S01]  /*1530*/  LDG.E.64 R34, desc[UR36][R4.64] ;  /* 0x0000002404227981 */ /* 0x000162000c1e1b00 */
[----:B------:R-:W-:Y:S05]  /*1540*/  BRA `(.L_x_3616) ;  /* 0x00000008006c7947 */ /* 0x000fea0003800000 */
.L_x_3624:
        /* <DEDUP_REMOVED lines=25> */
[----:B------:R0:W1:Y:S02]  /*16e0*/  F2F.F64.F32 R34, R3 ;  /* 0x0000000300227310 */ /* 0x0000640000201800 */
[----:B01----:R-:W-:Y:S05]  /*16f0*/  BRA `(.L_x_3616) ;  /* 0x0000000800007947 */ /* 0x003fea0003800000 */
.L_x_3627:
        /* <DEDUP_REMOVED lines=13> */
[----:B------:R0:W1:Y:S02]  /*17d0*/  F2F.F64.F32 R34, R0 ;  /* 0x0000000000227310 */ /* 0x0000640000201800 */
[----:B01----:R-:W-:Y:S05]  /*17e0*/  BRA `(.L_x_3616) ;  /* 0x0000000400c47947 */ /* 0x003fea0003800000 */
.L_x_3626:
[----:B------:R-:W2:Y:S02]  /*17f0*/  LDG.E.U16 R0, desc[UR36][R4.64] ;  /* 0x0000002404007981 */ /* 0x000ea4000c1e1500 */
[----:B--2---:R-:W-:-:S04]  /*1800*/  IMAD.U32 R0, R0, 0x10000, RZ ;  /* 0x0001000000007824 */ /* 0x004fc800078e00ff */
[----:B------:R-:W-:-:S04]  /*1810*/  FMUL.FTZ R0, R0, 1 ;  /* 0x3f80000000007820 */ /* 0x000fc80000410000 */
[----:B------:R0:W1:Y:S02]  /*1820*/  F2F.F64.F32 R34, R0 ;  /* 0x0000000000227310 */ /* 0x0000640000201800 */
[----:B01----:R-:W-:Y:S05]  /*1830*/  BRA `(.L_x_3616) ;  /* 0x0000000400b07947 */ /* 0x003fea0003800000 */
.L_x_3623:
        /* <DEDUP_REMOVED lines=11> */
.L_x_3630:
        /* <DEDUP_REMOVED lines=21> */
.L_x_3632:
[----:B------:R-:W-:Y:S05]  /*1a40*/  BSYNC.RECONVERGENT B0 ;  /* 0x0000000000007941 */ /* 0x000fea0003800200 */
.L_x_3631:
[----:B------:R-:W-:Y:S01]  /*1a50*/  IMAD.SHL.U32 R0, R0, 0x100000, RZ ;  /* 0x0010000000007824 */ /* 0x000fe200078e00ff */
[----:B------:R-:W-:-:S04]  /*1a60*/  LEA R3, R3, 0x3b800000, 0x17 ;  /* 0x3b80000003037811 */ /* 0x000fc800078eb8ff */
[----:B------:R-:W-:-:S05]  /*1a70*/  LOP3.LUT R0, R3, R0, R7, 0xfe, !PT ;  /* 0x0000000003007212 */ /* 0x000fca00078efe07 */
[----:B------:R-:W-:-:S04]  /*1a80*/  FMUL.FTZ R0, R0, 1 ;  /* 0x3f80000000007820 */ /* 0x000fc80000410000 */
[----:B------:R4:W0:Y:S02]  /*1a90*/  F2F.F64.F32 R34, R0 ;  /* 0x0000000000227310 */ /* 0x0008240000201800 */
[----:B0---4-:R-:W-:Y:S05]  /*1aa0*/  BRA `(.L_x_3616) ;  /* 0x0000000400147947 */ /* 0x011fea0003800000 */
.L_x_3629:
        /* <DEDUP_REMOVED lines=21> */
.L_x_3634:
[----:B------:R-:W-:Y:S05]  /*1c00*/  BSYNC.RECONVERGENT B0 ;  /* 0x0000000000007941 */ /* 0x000fea0003800200 */
.L_x_3633:
[----:B------:R-:W-:Y:S01]  /*1c10*/  IMAD.SHL.U32 R0, R0, 0x200000, RZ ;  /* 0x0020000000007824 */ /* 0x000fe200078e00ff */
[----:B------:R-:W-:-:S04]  /*1c20*/  LEA R3, R3, 0x37800000, 0x17 ;  /* 0x3780000003037811 */ /* 0x000fc800078eb8ff */
[----:B------:R-:W-:-:S05]  /*1c30*/  LOP3.LUT R0, R3, R0, R7, 0xfe, !PT ;  /* 0x0000000003007212 */ /* 0x000fca00078efe07 */
[----:B------:R-:W-:-:S04]  /*1c40*/  FMUL.FTZ R0, R0, 1 ;  /* 0x3f80000000007820 */ /* 0x000fc80000410000 */
[----:B------:R4:W0:Y:S02]  /*1c50*/  F2F.F64.F32 R34, R0 ;  /* 0x0000000000227310 */ /* 0x0008240000201800 */
[----:B0---4-:R-:W-:Y:S05]  /*1c60*/  BRA `(.L_x_3616) ;  /* 0x0000000000a47947 */ /* 0x011fea0003800000 */
.L_x_3628:
[----:B------:R-:W-:-:S09]  /*1c70*/  UISETP.NE.AND UP0, UPT, UR4, 0x1c, UPT ;  /* 0x0000001c0400788c */ /* 0x000fd2000bf05270 */
[----:B------:R-:W-:Y:S05]  /*1c80*/  BRA.U !UP0, `(.L_x_3635) ;  /* 0x0000000108947547 */ /* 0x000fea000b800000 */
[----:B------:R-:W-:-:S09]  /*1c90*/  UISETP.NE.AND UP0, UPT, UR4, 0x1d, UPT ;  /* 0x0000001d0400788c */ /* 0x000fd2000bf05270 */
[----:B------:R-:W-:Y:S05]  /*1ca0*/  BRA.U !UP0, `(.L_x_3636) ;  /* 0x0000000108807547 */ /* 0x000fea000b800000 */
[----:B------:R-:W-:-:S09]  /*1cb0*/  UISETP.NE.AND UP0, UPT, UR4, 0x2c, UPT ;  /* 0x0000002c0400788c */ /* 0x000fd2000bf05270 */
[----:B------:R-:W-:Y:S05]  /*1cc0*/  BRA.U !UP0, `(.L_x_3637) ;  /* 0x0000000108487547 */ /* 0x000fea000b800000 */
.L_x_3615:
[----:B------:R-:W-:Y:S01]  /*1cd0*/  MOV R0, 0x0 ;  /* 0x0000000000007802 */ /* 0x000fe20000000f00 */
[----:B------:R-:W0:Y:S01]  /*1ce0*/  LDCU.64 UR4, c[0x4][0x128] ;  /* 0x01002500ff0477ac */ /* 0x000e220008000a00 */
[----:B------:R-:W-:Y:S02]  /*1cf0*/  IMAD.MOV.U32 R8, RZ, RZ, 0x4e ;  /* 0x0000004eff087424 */ /* 0x000fe400078e00ff */
[----:B------:R1:W2:Y:S01]  /*1d00*/  LDC.64 R14, c[0x4][R0] ;  /* 0x01000000000e7b82 */ /* 0x0002a20000000a00 */
[----:B------:R-:W4:Y:S01]  /*1d10*/  LDCU.64 UR6, c[0x4][0x130] ;  /* 0x01002600ff0677ac */ /* 0x000f220008000a00 */
[----:B------:R-:W-:Y:S02]  /*1d20*/  IMAD.MOV.U32 R12, RZ, RZ, 0x1 ;  /* 0x00000001ff0c7424 */ /* 0x000fe400078e00ff */
[----:B------:R-:W-:Y:S01]  /*1d30*/  IMAD.MOV.U32 R13, RZ, RZ, RZ ;  /* 0x000000ffff0d7224 */ /* 0x000fe200078e00ff */
[----:B------:R-:W3:Y:S01]  /*1d40*/  LDCU.64 UR8, c[0x4][0x8] ;  /* 0x01000100ff0877ac */ /* 0x000ee20008000a00 */
[----:B0-----:R-:W-:-:S02]  /*1d50*/  IMAD.U32 R4, RZ, RZ, UR4 ;  /* 0x00000004ff047e24 */ /* 0x001fc4000f8e00ff */
[----:B------:R-:W-:Y:S02]  /*1d60*/  IMAD.U32 R5, RZ, RZ, UR5 ;  /* 0x00000005ff057e24 */ /* 0x000fe4000f8e00ff */
[----:B----4-:R-:W-:Y:S02]  /*1d70*/  IMAD.U32 R6, RZ, RZ, UR6 ;  /* 0x00000006ff067e24 */ /* 0x010fe4000f8e00ff */
[----:B------:R-:W-:Y:S02]  /*1d80*/  IMAD.U32 R7, RZ, RZ, UR7 ;  /* 0x00000007ff077e24 */ /* 0x000fe4000f8e00ff */
[----:B---3--:R-:W-:Y:S02]  /*1d90*/  IMAD.U32 R10, RZ, RZ, UR8 ;  /* 0x00000008ff0a7e24 */ /* 0x008fe4000f8e00ff */
[----:B-1----:R-:W-:-:S07]  /*1da0*/  IMAD.U32 R11, RZ, RZ, UR9 ;  /* 0x00000009ff0b7e24 */ /* 0x002fce000f8e00ff */
[----:B------:R-:W-:-:S07]  /*1db0*/  LEPC R20, `(.L_x_3638) ;  /* 0x000000001014794e */ /* 0x000fce0000000000 */
[----:B--2--5:R-:W-:Y:S05]  /*1dc0*/  CALL.ABS.NOINC R14 ;  /* 0x000000000e007343 */ /* 0x024fea0003c00000 */
.L_x_3638:
[----:B------:R-:W-:Y:S01]  /*1dd0*/  CS2R R34, SRZ ;  /* 0x0000000000227805 */ /* 0x000fe2000001ff00 */
[----:B------:R-:W-:Y:S06]  /*1de0*/  BRA `(.L_x_3616) ;  /* 0x0000000000447947 */ /* 0x000fec0003800000 */
.L_x_3637:
        /* <DEDUP_REMOVED lines=10> */
[----:B------:R1:W2:Y:S02]  /*1e90*/  @P0 F2F.F64.F32 R34, R0 ;  /* 0x0000000000220310 */ /* 0x0002a40000201800 */
[----:B-12---:R-:W-:Y:S05]  /*1ea0*/  BRA `(.L_x_3616) ;  /* 0x0000000000147947 */ /* 0x006fea0003800000 */
.L_x_3636:
[----:B------:R-:W2:Y:S02]  /*1eb0*/  LDG.E.64 R34, desc[UR36][R4.64] ;  /* 0x0000002404227981 */ /* 0x000ea4000c1e1b00 */
[----:B--2---:R-:W1:Y:S02]  /*1ec0*/  I2F.F64.U64 R34, R34 ;  /* 0x0000002200227312 */ /* 0x004e640000301800 */
[----:B-1----:R-:W-:Y:S05]  /*1ed0*/  BRA `(.L_x_3616) ;  /* 0x0000000000087947 */ /* 0x002fea0003800000 */
.L_x_3635:
[----:B------:R-:W2:Y:S02]  /*1ee0*/  LDG.E R4, desc[UR36][R4.64] ;  /* 0x0000002404047981 */ /* 0x000ea4000c1e1900 */
[----:B--2---:R1:W2:Y:S02]  /*1ef0*/  I2F.F64.U32 R34, R4 ;  /* 0x0000000400227312 */ /* 0x0042a40000201800 */
.L_x_3616:
[----:B------:R-:W-:Y:S05]  /*1f00*/  BSYNC.RECONVERGENT B6 ;  /* 0x0000000000067941 */ /* 0x000fea0003800200 */
.L_x_3610:
[----:B------:R-:W-:-:S07]  /*1f10*/  VIADD R18, R2, 0x80 ;  /* 0x0000008002127836 */ /* 0x000fce0000000000 */
.L_x_3580:
[----:B------:R-:W-:Y:S05]  /*1f20*/  BSYNC.RECONVERGENT B7 ;  /* 0x0000000000077941 */ /* 0x000fea0003800200 */
.L_x_3579:
[----:B------:R-:W-:Y:S01]  /*1f30*/  ISETP.GE.AND P0, PT, R18, R19, PT ;  /* 0x000000131200720c */ /* 0x000fe20003f06270 */
[----:B------:R-:W-:Y:S01]  /*1f40*/  BSSY.RECONVERGENT B7, `(.L_x_3639) ;  /* 0x00001e8000077945 */ /* 0x000fe20003800200 */
[----:B------:R-:W-:Y:S02]  /*1f50*/  CS2R R32, SRZ ;  /* 0x0000000000207805 */ /* 0x000fe4000001ff00 */
[----:B------:R-:W-:-:S09]  /*1f60*/  CS2R R28, SRZ ;  /* 0x00000000001c7805 */ /* 0x000fd2000001ff00 */
[----:B------:R-:W-:Y:S05]  /*1f70*/  @P0 BRA `(.L_x_3640) ;  /* 0x0000001c00900947 */ /* 0x000fea0003800000 */
[----:B01--4-:R-:W0:Y:S01]  /*1f80*/  LDC.64 R4, c[0x0][0x3b8] ;  /* 0x0000ee00ff047b82 */ /* 0x013e220000000a00 */
        /* <DEDUP_REMOVED lines=18> */
[----:B----4-:R0:W1:Y:S02]  /*20b0*/  I2F.F64.S16 R32, R4 ;  /* 0x0000000400207312 */ /* 0x0100640000101c00 */
[----:B01----:R-:W-:Y:S05]  /*20c0*/  BRA `(.L_x_3647) ;  /* 0x0000000c00707947 */ /* 0x003fea0003800000 */
.L_x_3645:
[----:B------:R-:W4:Y:S02]  /*20d0*/  LDG.E.U8 R4, desc[UR36][R4.64] ;  /* 0x0000002404047981 */ /* 0x000f24000c1e1100 */
[----:B----4-:R0:W1:Y:S02]  /*20e0*/  I2F.F64.U16 R32, R4 ;  /* 0x0000000400207312 */ /* 0x0100640000101800 */
[----:B01----:R-:W-:Y:S05]  /*20f0*/  BRA `(.L_x_3647) ;  /* 0x0000000c00647947 */ /* 0x003fea0003800000 */
.L_x_3644:
[----:B------:R-:W-:-:S09]  /*2100*/  UISETP.NE.AND UP0, UPT, UR4, 0x2, UPT ;  /* 0x000000020400788c */ /* 0x000fd2000bf05270 */
[----:B------:R-:W-:Y:S05]  /*2110*/  BRA.U !UP0, `(.L_x_3648) ;  /* 0x0000000108287547 */ /* 0x000fea000b800000 */
[----:B------:R-:W-:-:S09]  /*2120*/  UISETP.NE.AND UP0, UPT, UR4, 0x3, UPT ;  /* 0x000000030400788c */ /* 0x000fd2000bf05270 */
[----:B------:R-:W-:Y:S05]  /*2130*/  BRA.U !UP0, `(.L_x_3649) ;  /* 0x0000000108147547 */ /* 0x000fea000b800000 */
[----:B------:R-:W-:-:S09]  /*2140*/  UISETP.NE.AND UP0, UPT, UR4, 0x4, UPT ;  /* 0x000000040400788c */ /* 0x000fd2000bf05270 */
[----:B------:R-:W-:Y:S05]  /*2150*/  BRA.U UP0, `(.L_x_3646) ;  /* 0x0000000900f07547 */ /* 0x000fea000b800000 */
[----:B------:R-:W4:Y:S02]  /*2160*/  LDG.E.64 R32, desc[UR36][R4.64] ;  /* 0x0000002404207981 */ /* 0x000f24000c1e1b00 */
[----:B----4-:R-:W0:Y:S02]  /*2170*/  I2F.F64.S64 R32, R32 ;  /* 0x0000002000207312 */ /* 0x010e240000301c00 */
[----:B0-----:R-:W-:Y:S05]  /*2180*/  BRA `(.L_x_3647) ;  /* 0x0000000c00407947 */ /* 0x001fea0003800000 */
.L_x_3649:
[----:B------:R-:W4:Y:S02]  /*2190*/  LDG.E R4, desc[UR36][R4.64] ;  /* 0x0000002404047981 */ /* 0x000f24000c1e1900 */
[----:B----4-:R0:W1:Y:S02]  /*21a0*/  I2F.F64 R32, R4 ;  /* 0x0000000400207312 */ /* 0x0100640000201c00 */
[----:B01----:R-:W-:Y:S05]  /*21b0*/  BRA `(.L_x_3647) ;  /* 0x0000000c00347947 */ /* 0x003fea0003800000 */
.L_x_3648:
[----:B------:R-:W4:Y:S02]  /*21c0*/  LDG.E.U16 R4, desc[UR36][R4.64] ;  /* 0x0000002404047981 */ /* 0x000f24000c1e1500 */
[----:B----4-:R0:W1:Y:S02]  /*21d0*/  I2F.F64.S16 R32, R4 ;  /* 0x0000000400207312 */ /* 0x0100640000101c00 */
[----:B01----:R-:W-:Y:S05]  /*21e0*/  BRA `(.L_x_3647) ;  /* 0x0000000c00287947 */ /* 0x003fea0003800000 */
.L_x_3643:
[----:B------:R-:W-:-:S09]  /*21f0*/  UISETP.GT.AND UP0, UPT, UR4, 0x6, UPT ;  /* 0x000000060400788c */ /* 0x000fd2000bf04270 */
[----:B------:R-:W-:Y:S05]  /*2200*/  BRA.U UP0, `(.L_x_3650) ;  /* 0x0000000100347547 */ /* 0x000fea000b800000 */
[----:B------:R-:W-:-:S09]  /*2210*/  UISETP.NE.AND UP0, UPT, UR4, 0x5, UPT ;  /* 0x000000050400788c */ /* 0x000fd2000bf05270 */
[----:B------:R-:W-:Y:S05]  /*2220*/  BRA.U !UP0, `(.L_x_3651) ;  /* 0x0000000108187547 */ /* 0x000fea000b800000 */
[----:B------:R-:W-:-:S09]  /*2230*/  UISETP.NE.AND UP0, UPT, UR4, 0x6, UPT ;  /* 0x000000060400788c */ /* 0x000fd2000bf05270 */
[----:B------:R-:W-:Y:S05]  /*2240*/  BRA.U UP0, `(.L_x_3646) ;  /* 0x0000000900b47547 */ /* 0x000fea000b800000 */
[----:B------:R-:W4:Y:S02]  /*2250*/  LDG.E R32, desc[UR36][R4.64] ;  /* 0x0000002404207981 */ /* 0x000f24000c1e1900 */
[----:B----4-:R-:W-:-:S06]  /*2260*/  FMUL.FTZ R32, R32, 1 ;  /* 0x3f80000020207820 */ /* 0x010fcc0000410000 */
[----:B------:R-:W0:Y:S02]  /*2270*/  F2F.F64.F32 R32, R32 ;  /* 0x0000002000207310 */ /* 0x000e240000201800 */
[----:B0-----:R-:W-:Y:S05]  /*2280*/  BRA `(.L_x_3647) ;  /* 0x0000000c00007947 */ /* 0x001fea0003800000 */
.L_x_3651:
[----:B------:R-:W4:Y:S02]  /*2290*/  LDG.E.U16 R0, desc[UR36][R4.64] ;  /* 0x0000002404007981 */ /* 0x000f24000c1e1500 */
[----:B----4-:R-:W-:-:S05]  /*22a0*/  HADD2.F32 R0, -RZ, R0.H0_H0 ;  /* 0x20000000ff007230 */ /* 0x010fca0000004100 */
[----:B------:R-:W-:-:S04]  /*22b0*/  FMUL.FTZ R0, R0, 1 ;  /* 0x3f80000000007820 */ /* 0x000fc80000410000 */
[----:B------:R0:W1:Y:S02]  /*22c0*/  F2F.F64.F32 R32, R0 ;  /* 0x0000000000207310 */ /* 0x0000640000201800 */
[----:B01----:R-:W-:Y:S05]  /*22d0*/  BRA `(.L_x_3647) ;  /* 0x0000000800ec7947 */ /* 0x003fea0003800000 */
.L_x_3650:
[----:B------:R-:W-:-:S09]  /*22e0*/  UISETP.NE.AND UP0, UPT, UR4, 0x7, UPT ;  /* 0x000000070400788c */ /* 0x000fd2000bf05270 */
[----:B------:R-:W-:Y:S05]  /*22f0*/  BRA.U !UP0, `(.L_x_3652) ;  /* 0x0000000108347547 */ /* 0x000fea000b800000 */
        /* <DEDUP_REMOVED lines=8> */
.L_x_3653:
[----:B------:R-:W4:Y:S02]  /*2380*/  LDG.E.U16 R4, desc[UR36][R4.64] ;  /* 0x0000002404047981 */ /* 0x000f24000c1e1500 */
[----:B----4-:R-:W-:-:S05]  /*2390*/  HADD2.F32 R0, -RZ, R4.H0_H0 ;  /* 0x20000004ff007230 */ /* 0x010fca0000004100 */
[----:B------:R-:W-:-:S04]  /*23a0*/  FMUL.FTZ R0, R0, 1 ;  /* 0x3f80000000007820 */ /* 0x000fc80000410000 */
[----:B------:R0:W1:Y:S02]  /*23b0*/  F2F.F64.F32 R32, R0 ;  /* 0x0000000000207310 */ /* 0x0000640000201800 */
[----:B01----:R-:W-:Y:S05]  /*23c0*/  BRA `(.L_x_3647) ;  /* 0x0000000800b07947 */ /* 0x003fea0003800000 */
.L_x_3652:
[----:B------:R0:W5:Y:S01]  /*23d0*/  LDG.E.64 R32, desc[UR36][R4.64] ;  /* 0x0000002404207981 */ /* 0x000162000c1e1b00 */
[----:B------:R-:W-:Y:S05]  /*23e0*/  BRA `(.L_x_3647) ;  /* 0x0000000800a87947 */ /* 0x000fea0003800000 */
.L_x_3642:
        /* <DEDUP_REMOVED lines=9> */
[----:B------:R-:W-:Y:S01]  /*2480*/  IMAD.MOV.U32 R32, RZ, RZ, RZ ;  /* 0x000000ffff207224 */ /* 0x000fe200078e00ff */
[----:B----4-:R-:W-:-:S04]  /*2490*/  ISETP.NE.AND P0, PT, R4, RZ, PT ;  /* 0x000000ff0400720c */ /* 0x010fc80003f05270 */
[----:B------:R-:W-:Y:S01]  /*24a0*/  FSEL R33, RZ, 1.875, !P0 ;  /* 0x3ff00000ff217808 */ /* 0x000fe20004000000 */
[----:B------:R-:W-:Y:S08]  /*24b0*/  BRA `(.L_x_3647) ;  /* 0x0000000800747947 */ /* 0x000ff00003800000 */
.L_x_3656:
[----:B------:R4:W5:Y:S01]  /*24c0*/  LDG.E.64 R32, desc[UR36][R4.64] ;  /* 0x0000002404207981 */ /* 0x000962000c1e1b00 */
[----:B------:R-:W-:Y:S05]  /*24d0*/  BRA `(.L_x_3647) ;  /* 0x00000008006c7947 */ /* 0x000fea0003800000 */
.L_x_3655:
        /* <DEDUP_REMOVED lines=27> */
.L_x_3658:
[----:B------:R-:W4:Y:S02]  /*2690*/  LDG.E.U8 R4, desc[UR36][R4.64] ;  /* 0x0000002404047981 */ /* 0x000f24000c1e1100 */
[C---:B----4-:R-:W-:Y:S02]  /*26a0*/  IMAD.SHL.U32 R0, R4.reuse, 0x2000000, RZ ;  /* 0x0200000004007824 */ /* 0x050fe400078e00ff */
        /* <DEDUP_REMOVED lines=9> */
[----:B------:R-:W-:-:S05]  /*2740*/  LOP3.LUT R0, R0, 0x80000000, R3, 0xf8, !PT ;  /* 0x8000000000007812 */ /* 0x000fca00078ef803 */
[----:B------:R-:W-:-:S04]  /*2750*/  FMUL.FTZ R0, R0, 1 ;  /* 0x3f80000000007820 */ /* 0x000fc80000410000 */
[----:B------:R0:W1:Y:S02]  /*2760*/  F2F.F64.F32 R32, R0 ;  /* 0x0000000000207310 */ /* 0x0000640000201800 */
[----:B01----:R-:W-:Y:S05]  /*2770*/  BRA `(.L_x_3647) ;  /* 0x0000000400c47947 */ /* 0x003fea0003800000 */
.L_x_3657:
[----:B------:R-:W4:Y:S02]  /*2780*/  LDG.E.U16 R0, desc[UR36][R4.64] ;  /* 0x0000002404007981 */ /* 0x000f24000c1e1500 */
[----:B----4-:R-:W-:-:S04]  /*2790*/  IMAD.U32 R0, R0, 0x10000, RZ ;  /* 0x0001000000007824 */ /* 0x010fc800078e00ff */
[----:B------:R-:W-:-:S04]  /*27a0*/  FMUL.FTZ R0, R0, 1 ;  /* 0x3f80000000007820 */ /* 0x000fc80000410000 */
[----:B------:R0:W1:Y:S02]  /*27b0*/  F2F.F64.F32 R32, R0 ;  /* 0x0000000000207310 */ /* 0x0000640000201800 */
[----:B01----:R-:W-:Y:S05]  /*27c0*/  BRA `(.L_x_3647) ;  /* 0x0000000400b07947 */ /* 0x003fea0003800000 */
.L_x_3654:
        /* <DEDUP_REMOVED lines=9> */
[----:B----4-:R4:W0:Y:S02]  /*2860*/  I2F.F64.U16 R32, R4 ;  /* 0x0000000400207312 */ /* 0x0108240000101800 */
[----:B0---4-:R-:W-:Y:S05]  /*2870*/  BRA `(.L_x_3647) ;  /* 0x0000000400847947 */ /* 0x011fea0003800000 */
.L_x_3661:
[----:B------:R-:W4:Y:S01]  /*2880*/  LDG.E.U8 R4, desc[UR36][R4.64] ;  /* 0x0000002404047981 */ /* 0x000f22000c1e1100 */
[----:B------:R-:W-:Y:S02]  /*2890*/  CS2R R32, SRZ ;  /* 0x0000000000207805 */ /* 0x000fe4000001ff00 */
[----:B----4-:R-:W-:-:S13]  /*28a0*/  ISETP.NE.AND P0, PT, R4, RZ, PT ;  /* 0x000000ff0400720c */ /* 0x010fda0003f05270 */
        /* <DEDUP_REMOVED lines=18> */
.L_x_3663:
[----:B------:R-:W-:Y:S05]  /*29d0*/  BSYNC.RECONVERGENT B0 ;  /* 0x0000000000007941 */ /* 0x000fea0003800200 */
.L_x_3662:
[----:B------:R-:W-:Y:S01]  /*29e0*/  IMAD.SHL.U32 R0, R0, 0x100000, RZ ;  /* 0x0010000000007824 */ /* 0x000fe200078e00ff */
[----:B------:R-:W-:-:S04]  /*29f0*/  LEA R3, R3, 0x3b800000, 0x17 ;  /* 0x3b80000003037811 */ /* 0x000fc800078eb8ff */
[----:B------:R-:W-:-:S05]  /*2a00*/  LOP3.LUT R0, R3, R0, R7, 0xfe, !PT ;  /* 0x0000000003007212 */ /* 0x000fca00078efe07 */
[----:B------:R-:W-:-:S04]  /*2a10*/  FMUL.FTZ R0, R0, 1 ;  /* 0x3f80000000007820 */ /* 0x000fc80000410000 */
[----:B------:R4:W0:Y:S02]  /*2a20*/  F2F.F64.F32 R32, R0 ;  /* 0x0000000000207310 */ /* 0x0008240000201800 */
[----:B0---4-:R-:W-:Y:S05]  /*2a30*/  BRA `(.L_x_3647) ;  /* 0x0000000400147947 */ /* 0x011fea0003800000 */
.L_x_3660:
        /* <DEDUP_REMOVED lines=21> */
.L_x_3665:
[----:B------:R-:W-:Y:S05]  /*2b90*/  BSYNC.RECONVERGENT B0 ;  /* 0x0000000000007941 */ /* 0x000fea0003800200 */
.L_x_3664:
[----:B------:R-:W-:Y:S01]  /*2ba0*/  IMAD.SHL.U32 R0, R0, 0x200000, RZ ;  /* 0x0020000000007824 */ /* 0x000fe200078e00ff */
[----:B------:R-:W-:-:S04]  /*2bb0*/  LEA R3, R3, 0x37800000, 0x17 ;  /* 0x3780000003037811 */ /* 0x000fc800078eb8ff */
[----:B------:R-:W-:-:S05]  /*2bc0*/  LOP3.LUT R0, R3, R0, R7, 0xfe, !PT ;  /* 0x0000000003007212 */ /* 0x000fca00078efe07 */
[----:B------:R-:W-:-:S04]  /*2bd0*/  FMUL.FTZ R0, R0, 1 ;  /* 0x3f80000000007820 */ /* 0x000fc80000410000 */
[----:B------:R4:W0:Y:S02]  /*2be0*/  F2F.F64.F32 R32, R0 ;  /* 0x0000000000207310 */ /* 0x0008240000201800 */
[----:B0---4-:R-:W-:Y:S05]  /*2bf0*/  BRA `(.L_x_3647) ;  /* 0x0000000000a47947 */ /* 0x011fea0003800000 */
.L_x_3659:
        /* <DEDUP_REMOVED lines=8> */
[----:B------:R-:W-:Y:S01]  /*2c80*/  IMAD.MOV.U32 R33, RZ, RZ, 0x38000000 ;  /* 0x38000000ff217424 */ /* 0x000fe200078e00ff */
[----:B----4-:R-:W-:-:S13]  /*2c90*/  ISETP.NE.AND P0, PT, R0, RZ, PT ;  /* 0x000000ff0000720c */ /* 0x010fda0003f05270 */
[----:B------:R-:W-:Y:S05]  /*2ca0*/  @!P0 BRA `(.L_x_3647) ;  /* 0x0000000000788947 */ /* 0x000fea0003800000 */
[----:B------:R-:W-:-:S13]  /*2cb0*/  ISETP.NE.AND P0, PT, R0, 0xff, PT ;  /* 0x000000ff0000780c */ /* 0x000fda0003f05270 */
[----:B------:R-:W-:Y:S02]  /*2cc0*/  @P0 IMAD.SHL.U32 R0, R0, 0x800000, RZ ;  /* 0x0080000000000824 */ /* 0x000fe400078e00ff */
[----:B------:R-:W-:Y:S02]  /*2cd0*/  @!P0 IMAD.MOV.U32 R32, RZ, RZ, 0x20000000 ;  /* 0x20000000ff208424 */ /* 0x000fe400078e00ff */
[----:B------:R-:W-:Y:S02]  /*2ce0*/  @!P0 IMAD.MOV.U32 R33, RZ, RZ, 0x7ff80000 ;  /* 0x7ff80000ff218424 */ /* 0x000fe400078e00ff */
[----:B------:R-:W-:-:S04]  /*2cf0*/  @P0 FMUL.FTZ R0, R0, 1 ;  /* 0x3f80000000000820 */ /* 0x000fc80000410000 */
[----:B------:R0:W1:Y:S02]  /*2d00*/  @P0 F2F.F64.F32 R32, R0 ;  /* 0x0000000000200310 */ /* 0x0000640000201800 */
[----:B01----:R-:W-:Y:S05]  /*2d10*/  BRA `(.L_x_3647) ;  /* 0x00000000005c7947 */ /* 0x003fea0003800000 */
.L_x_3646:
        /* <DEDUP_REMOVED lines=16> */
.L_x_3668:
[----:B------:R-:W-:Y:S01]  /*2e20*/  CS2R R32, SRZ ;  /* 0x0000000000207805 */ /* 0x000fe2000001ff00 */
[----:B------:R-:W-:Y:S06]  /*2e30*/  BRA `(.L_x_3647) ;  /* 0x0000000000147947 */ /* 0x000fec0003800000 */
.L_x_3667:
[----:B------:R-:W4:Y:S02]  /*2e40*/  LDG.E.64 R32, desc[UR36][R4.64] ;  /* 0x0000002404207981 */ /* 0x000f24000c1e1b00 */
[----:B----4-:R-:W0:Y:S02]  /*2e50*/  I2F.F64.U64 R32, R32 ;  /* 0x0000002000207312 */ /* 0x010e240000301800 */
[----:B0-----:R-:W-:Y:S05]  /*2e60*/  BRA `(.L_x_3647) ;  /* 0x0000000000087947 */ /* 0x001fea0003800000 */
.L_x_3666:
[----:B------:R-:W4:Y:S02]  /*2e70*/  LDG.E R4, desc[UR36][R4.64] ;  /* 0x0000002404047981 */ /* 0x000f24000c1e1900 */
[----:B----4-:R0:W1:Y:S02]  /*2e80*/  I2F.F64.U32 R32, R4 ;  /* 0x0000000400207312 */ /* 0x0100640000201800 */
.L_x_3647:
[----:B------:R-:W-:Y:S05]  /*2e90*/  BSYNC.RECONVERGENT B6 ;  /* 0x0000000000067941 */ /* 0x000fea0003800200 */
.L_x_3641:
        /* <DEDUP_REMOVED lines=18> */
[----:B----4-:R0:W4:Y:S02]  /*2fc0*/  I2F.F64.S16 R28, R4 ;  /* 0x00000004001c7312 */ /* 0x0101240000101c00 */
[----:B0---4-:R-:W-:Y:S05]  /*2fd0*/  BRA `(.L_x_3675) ;  /* 0x0000000c00707947 */ /* 0x011fea0003800000 */
.L_x_3673:
[----:B------:R-:W4:Y:S02]  /*2fe0*/  LDG.E.U8 R4, desc[UR36][R4.64] ;  /* 0x0000002404047981 */ /* 0x000f24000c1e1100 */
[----:B----4-:R0:W4:Y:S02]  /*2ff0*/  I2F.F64.U16 R28, R4 ;  /* 0x00000004001c7312 */ /* 0x0101240000101800 */
[----:B0---4-:R-:W-:Y:S05]  /*3000*/  BRA `(.L_x_3675) ;  /* 0x0000000c00647947 */ /* 0x011fea0003800000 */
.L_x_3672:
        /* <DEDUP_REMOVED lines=9> */
.L_x_3677:
[----:B------:R-:W4:Y:S02]  /*30a0*/  LDG.E R4, desc[UR36][R4.64] ;  /* 0x0000002404047981 */ /* 0x000f24000c1e1900 */
[----:B----4-:R0:W4:Y:S02]  /*30b0*/  I2F.F64 R28, R4 ;  /* 0x00000004001c7312 */ /* 0x0101240000201c00 */
[----:B0---4-:R-:W-:Y:S05]  /*30c0*/  BRA `(.L_x_3675) ;  /* 0x0000000c00347947 */ /* 0x011fea0003800000 */
.L_x_3676:
[----:B------:R-:W4:Y:S02]  /*30d0*/  LDG.E.U16 R4, desc[UR36][R4.64] ;  /* 0x0000002404047981 */ /* 0x000f24000c1e1500 */
[----:B----4-:R0:W4:Y:S02]  /*30e0*/  I2F.F64.S16 R28, R4 ;  /* 0x00000004001c7312 */ /* 0x0101240000101c00 */
[----:B0---4-:R-:W-:Y:S05]  /*30f0*/  BRA `(.L_x_3675) ;  /* 0x0000000c00287947 */ /* 0x011fea0003800000 */
.L_x_3671:
        /* <DEDUP_REMOVED lines=8> */
[----:B------:R-:W4:Y:S02]  /*3180*/  F2F.F64.F32 R28, R28 ;  /* 0x0000001c001c7310 */ /* 0x000f240000201800 */
[----:B----4-:R-:W-:Y:S05]  /*3190*/  BRA `(.L_x_3675) ;  /* 0x0000000c00007947 */ /* 0x010fea0003800000 */
.L_x_3679:
[----:B------:R-:W4:Y:S02]  /*31a0*/  LDG.E.U16 R0, desc[UR36][R4.64] ;  /* 0x0000002404007981 */ /* 0x000f24000c1e1500 */
[----:B----4-:R-:W-:-:S05]  /*31b0*/  HADD2.F32 R0, -RZ, R0.H0_H0 ;  /* 0x20000000ff007230 */ /* 0x010fca0000004100 */
[----:B------:R-:W-:-:S04]  /*31c0*/  FMUL.FTZ R0, R0, 1 ;  /* 0x3f80000000007820 */ /* 0x000fc80000410000 */
[----:B------:R4:W0:Y:S02]  /*31d0*/  F2F.F64.F32 R28, R0 ;  /* 0x00000000001c7310 */ /* 0x0008240000201800 */
[----:B0---4-:R-:W-:Y:S05]  /*31e0*/  BRA `(.L_x_3675) ;  /* 0x0000000800ec7947 */ /* 0x011fea0003800000 */
.L_x_3678:
        /* <DEDUP_REMOVED lines=10> */
.L_x_3681:
[----:B------:R-:W4:Y:S02]  /*3290*/  LDG.E.U16 R4, desc[UR36][R4.64] ;  /* 0x0000002404047981 */ /* 0x000f24000c1e1500 */
[----:B----4-:R-:W-:-:S05]  /*32a0*/  HADD2.F32 R0, -RZ, R4.H0_H0 ;  /* 0x20000004ff007230 */ /* 0x010fca0000004100 */
[----:B------:R-:W-:-:S04]  /*32b0*/  FMUL.FTZ R0, R0, 1 ;  /* 0x3f80000000007820 */ /* 0x000fc80000410000 */
[----:B------:R0:W4:Y:S02]  /*32c0*/  F2F.F64.F32 R28, R0 ;  /* 0x00000000001c7310 */ /* 0x0001240000201800 */
[----:B0---4-:R-:W-:Y:S05]  /*32d0*/  BRA `(.L_x_3675) ;  /* 0x0000000800b07947 */ /* 0x011fea0003800000 */
.L_x_3680:
[----:B------:R0:W5:Y:S01]  /*32e0*/  LDG.E.64 R28, desc[UR36][R4.64] ;  /* 0x00000024041c7981 */ /* 0x000162000c1e1b00 */
[----:B------:R-:W-:Y:S05]  /*32f0*/  BRA `(.L_x_3675) ;  /* 0x0000000800a87947 */ /* 0x000fea0003800000 */
.L_x_3670:
        /* <DEDUP_REMOVED lines=13> */
.L_x_3684:
[----:B------:R0:W5:Y:S01]  /*33d0*/  LDG.E.64 R28, desc[UR36][R4.64] ;  /* 0x00000024041c7981 */ /* 0x000162000c1e1b00 */
[----:B------:R-:W-:Y:S05]  /*33e0*/  BRA `(.L_x_3675) ;  /* 0x00000008006c7947 */ /* 0x000fea0003800000 */
.L_x_3683:
        /* <DEDUP_REMOVED lines=25> */
[----:B------:R0:W4:Y:S02]  /*3580*/  F2F.F64.F32 R28, R3 ;  /* 0x00000003001c7310 */ /* 0x0001240000201800 */
[----:B0---4-:R-:W-:Y:S05]  /*3590*/  BRA `(.L_x_3675) ;  /* 0x0000000800007947 */ /* 0x011fea0003800000 */
.L_x_3686:
        /* <DEDUP_REMOVED lines=13> */
[----:B------:R0:W4:Y:S02]  /*3670*/  F2F.F64.F32 R28, R0 ;  /* 0x00000000001c7310 */ /* 0x0001240000201800 */
[----:B0---4-:R-:W-:Y:S05]  /*3680*/  BRA `(.L_x_3675) ;  /* 0x0000000400c47947 */ /* 0x011fea0003800000 */
.L_x_3685:
[----:B------:R-:W4:Y:S02]  /*3690*/  LDG.E.U16 R0, desc[UR36][R4.64] ;  /* 0x0000002404007981 */ /* 0x000f24000c1e1500 */
[----:B----4-:R-:W-:-:S04]  /*36a0*/  IMAD.U32 R0, R0, 0x10000, RZ ;  /* 0x0001000000007824 */ /* 0x010fc800078e00ff */
[----:B------:R-:W-:-:S04]  /*36b0*/  FMUL.FTZ R0, R0, 1 ;  /* 0x3f80000000007820 */ /* 0x000fc80000410000 */
[----:B------:R0:W4:Y:S02]  /*36c0*/  F2F.F64.F32 R28, R0 ;  /* 0x00000000001c7310 */ /* 0x0001240000201800 */
[----:B0---4-:R-:W-:Y:S05]  /*36d0*/  BRA `(.L_x_3675) ;  /* 0x0000000400b07947 */ /* 0x011fea0003800000 */
.L_x_3682:
        /* <DEDUP_REMOVED lines=9> */
[----:B----4-:R0:W4:Y:S02]  /*3770*/  I2F.F64.U16 R28, R4 ;  /* 0x00000004001c7312 */ /* 0x0101240000101800 */
[----:B0---4-:R-:W-:Y:S05]  /*3780*/  BRA `(.L_x_3675) ;  /* 0x0000000400847947 */ /* 0x011fea0003800000 */
.L_x_3689:
        /* <DEDUP_REMOVED lines=21> */
.L_x_3691:
[----:B------:R-:W-:Y:S05]  /*38e0*/  BSYNC.RECONVERGENT B0 ;  /* 0x0000000000007941 */ /* 0x000fea0003800200 */
.L_x_3690:
[----:B------:R-:W-:Y:S01]  /*38f0*/  IMAD.SHL.U32 R0, R0, 0x100000, RZ ;  /* 0x0010000000007824 */ /* 0x000fe200078e00ff */
[----:B------:R-:W-:-:S04]  /*3900*/  LEA R3, R3, 0x3b800000, 0x17 ;  /* 0x3b80000003037811 */ /* 0x000fc800078eb8ff */
[----:B------:R-:W-:-:S05]  /*3910*/  LOP3.LUT R0, R3, R0, R7, 0xfe, !PT ;  /* 0x0000000003007212 */ /* 0x000fca00078efe07 */
[----:B------:R-:W-:-:S04]  /*3920*/  FMUL.FTZ R0, R0, 1 ;  /* 0x3f80000000007820 */ /* 0x000fc80000410000 */
[----:B------:R0:W4:Y:S02]  /*3930*/  F2F.F64.F32 R28, R0 ;  /* 0x00000000001c7310 */ /* 0x0001240000201800 */
[----:B0---4-:R-:W-:Y:S05]  /*3940*/  BRA `(.L_x_3675) ;  /* 0x0000000400147947 */ /* 0x011fea0003800000 */
.L_x_3688:
        /* <DEDUP_REMOVED lines=21> */
.L_x_3693:
[----:B------:R-:W-:Y:S05]  /*3aa0*/  BSYNC.RECONVERGENT B0 ;  /* 0x0000000000007941 */ /* 0x000fea0003800200 */
.L_x_3692:
[----:B------:R-:W-:Y:S01]  /*3ab0*/  IMAD.SHL.U32 R0, R0, 0x200000, RZ ;  /* 0x0020000000007824 */ /* 0x000fe200078e00ff */
[----:B------:R-:W-:-:S04]  /*3ac0*/  LEA R3, R3, 0x37800000, 0x17 ;  /* 0x3780000003037811 */ /* 0x000fc800078eb8ff */
[----:B------:R-:W-:-:S05]  /*3ad0*/  LOP3.LUT R0, R3, R0, R7, 0xfe, !PT ;  /* 0x0000000003007212 */ /* 0x000fca00078efe07 */
[----:B------:R-:W-:-:S04]  /*3ae0*/  FMUL.FTZ R0, R0, 1 ;  /* 0x3f80000000007820 */ /* 0x000fc80000410000 */
[----:B------:R0:W4:Y:S02]  /*3af0*/  F2F.F64.F32 R28, R0 ;  /* 0x00000000001c7310 */ /* 0x0001240000201800 */
[----:B0---4-:R-:W-:Y:S05]  /*3b00*/  BRA `(.L_x_3675) ;  /* 0x0000000000a47947 */ /* 0x011fea0003800000 */
.L_x_3687:
        /* <DEDUP_REMOVED lines=16> */
[----:B------:R0:W4:Y:S02]  /*3c10*/  @P0 F2F.F64.F32 R28, R0 ;  /* 0x00000000001c0310 */ /* 0x0001240000201800 */
[----:B0---4-:R-:W-:Y:S05]  /*3c20*/  BRA `(.L_x_3675) ;  /* 0x00000000005c7947 */ /* 0x011fea0003800000 */
.L_x_3674:
        /* <DEDUP_REMOVED lines=16> */
.L_x_3696:
[----:B------:R-:W-:Y:S01]  /*3d30*/  CS2R R28, SRZ ;  /* 0x00000000001c7805 */ /* 0x000fe2000001ff00 */
[----:B------:R-:W-:Y:S06]  /*3d40*/  BRA `(.L_x_3675) ;  /* 0x0000000000147947 */ /* 0x000fec0003800000 */
.L_x_3695:
[----:B------:R-:W4:Y:S02]  /*3d50*/  LDG.E.64 R28, desc[UR36][R4.64] ;  /* 0x00000024041c7981 */ /* 0x000f24000c1e1b00 */
[----:B----4-:R-:W0:Y:S02]  /*3d60*/  I2F.F64.U64 R28, R28 ;  /* 0x0000001c001c7312 */ /* 0x010e240000301800 */
[----:B0-----:R-:W-:Y:S05]  /*3d70*/  BRA `(.L_x_3675) ;  /* 0x0000000000087947 */ /* 0x001fea0003800000 */
.L_x_3694:
[----:B------:R-:W4:Y:S02]  /*3d80*/  LDG.E R4, desc[UR36][R4.64] ;  /* 0x0000002404047981 */ /* 0x000f24000c1e1900 */
[----:B----4-:R4:W0:Y:S02]  /*3d90*/  I2F.F64.U32 R28, R4 ;  /* 0x00000004001c7312 */ /* 0x0108240000201800 */
.L_x_3675:
[----:B------:R-:W-:Y:S05]  /*3da0*/  BSYNC.RECONVERGENT B6 ;  /* 0x0000000000067941 */ /* 0x000fea0003800200 */
.L_x_3669:
[----:B------:R-:W-:-:S07]  /*3db0*/  VIADD R18, R18, 0x80 ;  /* 0x0000008012127836 */ /* 0x000fce0000000000 */
.L_x_3640:
[----:B------:R-:W-:Y:S05]  /*3dc0*/  BSYNC.RECONVERGENT B7 ;  /* 0x0000000000077941 */ /* 0x000fea0003800200 */
.L_x_3639:
        /* <DEDUP_REMOVED lines=26> */
.L_x_3703:
[----:B------:R-:W4:Y:S02]  /*3f70*/  LDG.E.U8 R4, desc[UR36][R4.64] ;  /* 0x0000002404047981 */ /* 0x000f24000c1e1100 */
[----:B----4-:R0:W1:Y:S02]  /*3f80*/  I2F.F64.U16 R30, R4 ;  /* 0x00000004001e7312 */ /* 0x0100640000101800 */
[----:B01----:R-:W-:Y:S05]  /*3f90*/  BRA `(.L_x_3705) ;  /* 0x0000000c00647947 */ /* 0x003fea0003800000 */
.L_x_3702:
        /* <DEDUP_REMOVED lines=9> */
.L_x_3707:
[----:B------:R-:W4:Y:S02]  /*4030*/  LDG.E R4, desc[UR36][R4.64] ;  /* 0x0000002404047981 */ /* 0x000f24000c1e1900 */
[----:B----4-:R0:W1:Y:S02]  /*4040*/  I2F.F64 R30, R4 ;  /* 0x00000004001e7312 */ /* 0x0100640000201c00 */
[----:B01----:R-:W-:Y:S05]  /*4050*/  BRA `(.L_x_3705) ;  /* 0x0000000c00347947 */ /* 0x003fea0003800000 */
.L_x_3706:
[----:B------:R-:W4:Y:S02]  /*4060*/  LDG.E.U16 R4, desc[UR36][R4.64] ;  /* 0x0000002404047981 */ /* 0x000f24000c1e1500 */
[----:B----4-:R0:W1:Y:S02]  /*4070*/  I2F.F64.S16 R30, R4 ;  /* 0x00000004001e7312 */ /* 0x0100640000101c00 */
[----:B01----:R-:W-:Y:S05]  /*4080*/  BRA `(.L_x_3705) ;  /* 0x0000000c00287947 */ /* 0x003fea0003800000 */
.L_x_3701:
        /* <DEDUP_REMOVED lines=10> */
.L_x_3709:
[----:B------:R-:W4:Y:S02]  /*4130*/  LDG.E.U16 R0, desc[UR36][R4.64] ;  /* 0x0000002404007981 */ /* 0x000f24000c1e1500 */
[----:B----4-:R-:W-:-:S05]  /*4140*/  HADD2.F32 R0, -RZ, R0.H0_H0 ;  /* 0x20000000ff007230 */ /* 0x010fca0000004100 */
[----:B------:R-:W-:-:S04]  /*4150*/  FMUL.FTZ R0, R0, 1 ;  /* 0x3f80000000007820 */ /* 0x000fc80000410000 */
[----:B------:R0:W1:Y:S02]  /*4160*/  F2F.F64.F32 R30, R0 ;  /* 0x00000000001e7310 */ /* 0x0000640000201800 */
[----:B01----:R-:W-:Y:S05]  /*4170*/  BRA `(.L_x_3705) ;  /* 0x0000000800ec7947 */ /* 0x003fea0003800000 */
.L_x_3708:
        /* <DEDUP_REMOVED lines=8> */
[----:B------:R-:W1:Y:S02]  /*4200*/  F2F.F64.F32 R30, R30 ;  /* 0x0000001e001e7310 */ /* 0x000e640000201800 */
[----:B-1----:R-:W-:Y:S05]  /*4210*/  BRA `(.L_x_3705) ;  /* 0x0000000800c47947 */ /* 0x002fea0003800000 */
.L_x_3711:
[----:B------:R-:W4:Y:S02]  /*4220*/  LDG.E.U16 R4, desc[UR36][R4.64] ;  /* 0x0000002404047981 */ /* 0x000f24000c1e1500 */
[----:B----4-:R-:W-:-:S05]  /*4230*/  HADD2.F32 R0, -RZ, R4.H0_H0 ;  /* 0x20000004ff007230 */ /* 0x010fca0000004100 */
[----:B------:R-:W-:-:S04]  /*4240*/  FMUL.FTZ R0, R0, 1 ;  /* 0x3f80000000007820 */ /* 0x000fc80000410000 */
[----:B------:R1:W4:Y:S02]  /*4250*/  F2F.F64.F32 R30, R0 ;  /* 0x00000000001e7310 */ /* 0x0003240000201800 */
[----:B-1--4-:R-:W-:Y:S05]  /*4260*/  BRA `(.L_x_3705) ;  /* 0x0000000800b07947 */ /* 0x012fea0003800000 */
.L_x_3710:
[----:B------:R0:W5:Y:S01]  /*4270*/  LDG.E.64 R30, desc[UR36][R4.64] ;  /* 0x00000024041e7981 */ /* 0x000162000c1e1b00 */
[----:B------:R-:W-:Y:S05]  /*4280*/  BRA `(.L_x_3705) ;  /* 0x0000000800a87947 */ /* 0x000fea0003800000 */
.L_x_3700:
        /* <DEDUP_REMOVED lines=13> */
.L_x_3714:
[----:B------:R1:W5:Y:S01]  /*4360*/  LDG.E.64 R30, desc[UR36][R4.64] ;  /* 0x00000024041e7981 */ /* 0x000362000c1e1b00 */
[----:B------:R-:W-:Y:S05]  /*4370*/  BRA `(.L_x_3705) ;  /* 0x00000008006c7947 */ /* 0x000fea0003800000 */
.L_x_3713:
        /* <DEDUP_REMOVED lines=26> */
[----:B-1--4-:R-:W-:Y:S05]  /*4520*/  BRA `(.L_x_3705) ;  /* 0x0000000800007947 */ /* 0x012fea0003800000 */
.L_x_3716:
        /* <DEDUP_REMOVED lines=14> */
[----:B-1--4-:R-:W-:Y:S05]  /*4610*/  BRA `(.L_x_3705) ;  /* 0x0000000400c47947 */ /* 0x012fea0003800000 */
.L_x_3715:
[----:B------:R-:W4:Y:S02]  /*4620*/  LDG.E.U16 R0, desc[UR36][R4.64] ;  /* 0x0000002404007981 */ /* 0x000f24000c1e1500 */
[----:B----4-:R-:W-:-:S04]  /*4630*/  IMAD.U32 R0, R0, 0x10000, RZ ;  /* 0x0001000000007824 */ /* 0x010fc800078e00ff */
[----:B------:R-:W-:-:S04]  /*4640*/  FMUL.FTZ R0, R0, 1 ;  /* 0x3f80000000007820 */ /* 0x000fc80000410000 */
[----:B------:R1:W4:Y:S02]  /*4650*/  F2F.F64.F32 R30, R0 ;  /* 0x00000000001e7310 */ /* 0x0003240000201800 */
[----:B-1--4-:R-:W-:Y:S05]  /*4660*/  BRA `(.L_x_3705) ;  /* 0x0000000400b07947 */ /* 0x012fea0003800000 */
.L_x_3712:
        /* <DEDUP_REMOVED lines=9> */
[----:B----4-:R0:W1:Y:S02]  /*4700*/  I2F.F64.U16 R30, R4 ;  /* 0x00000004001e7312 */ /* 0x0100640000101800 */
[----:B01----:R-:W-:Y:S05]  /*4710*/  BRA `(.L_x_3705) ;  /* 0x0000000400847947 */ /* 0x003fea0003800000 */
.L_x_3719:
        /* <DEDUP_REMOVED lines=21> */
.L_x_3721:
[----:B------:R-:W-:Y:S05]  /*4870*/  BSYNC.RECONVERGENT B0 ;  /* 0x0000000000007941 */ /* 0x000fea0003800200 */
.L_x_3720:
[----:B------:R-:W-:Y:S01]  /*4880*/  IMAD.SHL.U32 R0, R0, 0x100000, RZ ;  /* 0x0010000000007824 */ /* 0x000fe200078e00ff */
[----:B------:R-:W-:-:S04]  /*4890*/  LEA R3, R3, 0x3b800000, 0x17 ;  /* 0x3b80000003037811 */ /* 0x000fc800078eb8ff */
[----:B------:R-:W-:-:S05]  /*48a0*/  LOP3.LUT R0, R3, R0, R7, 0xfe, !PT ;  /* 0x0000000003007212 */ /* 0x000fca00078efe07 */
[----:B------:R-:W-:-:S04]  /*48b0*/  FMUL.FTZ R0, R0, 1 ;  /* 0x3f80000000007820 */ /* 0x000fc80000410000 */
[----:B------:R0:W1:Y:S02]  /*48c0*/  F2F.F64.F32 R30, R0 ;  /* 0x00000000001e7310 */ /* 0x0000640000201800 */
[----:B01----:R-:W-:Y:S05]  /*48d0*/  BRA `(.L_x_3705) ;  /* 0x0000000400147947 */ /* 0x003fea0003800000 */
.L_x_3718:
        /* <DEDUP_REMOVED lines=21> */
.L_x_3723:
[----:B------:R-:W-:Y:S05]  /*4a30*/  BSYNC.RECONVERGENT B0 ;  /* 0x0000000000007941 */ /* 0x000fea0003800200 */
.L_x_3722:
[----:B------:R-:W-:Y:S01]  /*4a40*/  IMAD.SHL.U32 R0, R0, 0x200000, RZ ;  /* 0x0020000000007824 */ /* 0x000fe200078e00ff */
[----:B------:R-:W-:-:S04]  /*4a50*/  LEA R3, R3, 0x37800000, 0x17 ;  /* 0x3780000003037811 */ /* 0x000fc800078eb8ff */
[----:B------:R-:W-:-:S05]  /*4a60*/  LOP3.LUT R0, R3, R0, R7, 0xfe, !PT ;  /* 0x0000000003007212 */ /* 0x000fca00078efe07 */
[----:B------:R-:W-:-:S04]  /*4a70*/  FMUL.FTZ R0, R0, 1 ;  /* 0x3f80000000007820 */ /* 0x000fc80000410000 */
[----:B------:R0:W1:Y:S02]  /*4a80*/  F2F.F64.F32 R30, R0 ;  /* 0x00000000001e7310 */ /* 0x0000640000201800 */
[----:B01----:R-:W-:Y:S05]  /*4a90*/  BRA `(.L_x_3705) ;  /* 0x0000000000a47947 */ /* 0x003fea0003800000 */
.L_x_3717:
        /* <DEDUP_REMOVED lines=18> */
.L_x_3704:
        /* <DEDUP_REMOVED lines=16> */
.L_x_3726:
[----:B------:R-:W-:Y:S01]  /*4cc0*/  CS2R R30, SRZ ;  /* 0x00000000001e7805 */ /* 0x000fe2000001ff00 */
[----:B------:R-:W-:Y:S06]  /*4cd0*/  BRA `(.L_x_3705) ;  /* 0x0000000000147947 */ /* 0x000fec0003800000 */
.L_x_3725:
[----:B------:R-:W4:Y:S02]  /*4ce0*/  LDG.E.64 R30, desc[UR36][R4.64] ;  /* 0x00000024041e7981 */ /* 0x000f24000c1e1b00 */
[----:B----4-:R-:W4:Y:S02]  /*4cf0*/  I2F.F64.U64 R30, R30 ;  /* 0x0000001e001e7312 */ /* 0x010f240000301800 */
[----:B----4-:R-:W-:Y:S05]  /*4d00*/  BRA `(.L_x_3705) ;  /* 0x0000000000087947 */ /* 0x010fea0003800000 */
.L_x_3724:
[----:B------:R-:W4:Y:S02]  /*4d10*/  LDG.E R4, desc[UR36][R4.64] ;  /* 0x0000002404047981 */ /* 0x000f24000c1e1900 */
[----:B----4-:R4:W0:Y:S02]  /*4d20*/  I2F.F64.U32 R30, R4 ;  /* 0x00000004001e7312 */ /* 0x0108240000201800 */
.L_x_3705:
[----:B------:R-:W-:Y:S05]  /*4d30*/  BSYNC.RECONVERGENT B6 ;  /* 0x0000000000067941 */ /* 0x000fea0003800200 */
.L_x_3699:
[----:B01--4-:R-:W0:Y:S01]  /*4d40*/  LDC.64 R4, c[0x0][0x3c0] ;  /* 0x0000f000ff047b82 */ /* 0x013e220000000a00 */
        /* <DEDUP_REMOVED lines=19> */
.L_x_3731:
[----:B------:R-:W4:Y:S02]  /*4e80*/  LDG.E.U8 R4, desc[UR36][R4.64] ;  /* 0x0000002404047981 */ /* 0x000f24000c1e1100 */
[----:B----4-:R0:W1:Y:S02]  /*4e90*/  I2F.F64.U16 R24, R4 ;  /* 0x0000000400187312 */ /* 0x0100640000101800 */
[----:B01----:R-:W-:Y:S05]  /*4ea0*/  BRA `(.L_x_3733) ;  /* 0x0000000c00647947 */ /* 0x003fea0003800000 */
.L_x_3730:
        /* <DEDUP_REMOVED lines=9> */
.L_x_3735:
[----:B------:R-:W4:Y:S02]  /*4f40*/  LDG.E R4, desc[UR36][R4.64] ;  /* 0x0000002404047981 */ /* 0x000f24000c1e1900 */
[----:B----4-:R0:W1:Y:S02]  /*4f50*/  I2F.F64 R24, R4 ;  /* 0x0000000400187312 */ /* 0x0100640000201c00 */
[----:B01----:R-:W-:Y:S05]  /*4f60*/  BRA `(.L_x_3733) ;  /* 0x0000000c00347947 */ /* 0x003fea0003800000 */
.L_x_3734:
[----:B------:R-:W4:Y:S02]  /*4f70*/  LDG.E.U16 R4, desc[UR36][R4.64] ;  /* 0x0000002404047981 */ /* 0x000f24000c1e1500 */
[----:B----4-:R0:W1:Y:S02]  /*4f80*/  I2F.F64.S16 R24, R4 ;  /* 0x0000000400187312 */ /* 0x0100640000101c00 */
[----:B01----:R-:W-:Y:S05]  /*4f90*/  BRA `(.L_x_3733) ;  /* 0x0000000c00287947 */ /* 0x003fea0003800000 */
.L_x_3729:
        /* <DEDUP_REMOVED lines=10> */
.L_x_3737:
[----:B------:R-:W4:Y:S02]  /*5040*/  LDG.E.U16 R0, desc[UR36][R4.64] ;  /* 0x0000002404007981 */ /* 0x000f24000c1e1500 */
[----:B----4-:R-:W-:-:S05]  /*5050*/  HADD2.F32 R0, -RZ, R0.H0_H0 ;  /* 0x20000000ff007230 */ /* 0x010fca0000004100 */
[----:B------:R-:W-:-:S04]  /*5060*/  FMUL.FTZ R0, R0, 1 ;  /* 0x3f80000000007820 */ /* 0x000fc80000410000 */
[----:B------:R0:W1:Y:S02]  /*5070*/  F2F.F64.F32 R24, R0 ;  /* 0x0000000000187310 */ /* 0x0000640000201800 */
[----:B01----:R-:W-:Y:S05]  /*5080*/  BRA `(.L_x_3733) ;  /* 0x0000000800ec7947 */ /* 0x003fea0003800000 */
.L_x_3736:
        /* <DEDUP_REMOVED lines=10> */
.L_x_3739:
[----:B------:R-:W4:Y:S02]  /*5130*/  LDG.E.U16 R4, desc[UR36][R4.64] ;  /* 0x0000002404047981 */ /* 0x000f24000c1e1500 */
[----:B----4-:R-:W-:-:S05]  /*5140*/  HADD2.F32 R0, -RZ, R4.H0_H0 ;  /* 0x20000004ff007230 */ /* 0x010fca0000004100 */
[----:B------:R-:W-:-:S04]  /*5150*/  FMUL.FTZ R0, R0, 1 ;  /* 0x3f80000000007820 */ /* 0x000fc80000410000 */
[----:B------:R0:W1:Y:S02]  /*5160*/  F2F.F64.F32 R24, R0 ;  /* 0x0000000000187310 */ /* 0x0000640000201800 */
[----:B01----:R-:W-:Y:S05]  /*5170*/  BRA `(.L_x_3733) ;  /* 0x0000000800b07947 */ /* 0x003fea0003800000 */
.L_x_3738:
[----:B------:R0:W5:Y:S01]  /*5180*/  LDG.E.64 R24, desc[UR36][R4.64] ;  /* 0x0000002404187981 */ /* 0x000162000c1e1b00 */
[----:B------:R-:W-:Y:S05]  /*5190*/  BRA `(.L_x_3733) ;  /* 0x0000000800a87947 */ /* 0x000fea0003800000 */
.L_x_3728:
        /* <DEDUP_REMOVED lines=13> */
.L_x_3742:
[----:B------:R0:W5:Y:S01]  /*5270*/  LDG.E.64 R24, desc[UR36][R4.64] ;  /* 0x0000002404187981 */ /* 0x000162000c1e1b00 */
[----:B------:R-:W-:Y:S05]  /*5280*/  BRA `(.L_x_3733) ;  /* 0x00000008006c7947 */ /* 0x000fea0003800000 */
.L_x_3741:
        /* <DEDUP_REMOVED lines=27> */
.L_x_3744:
        /* <DEDUP_REMOVED lines=15> */
.L_x_3743:
[----:B------:R-:W4:Y:S02]  /*5530*/  LDG.E.U16 R0, desc[UR36][R4.64] ;  /* 0x0000002404007981 */ /* 0x000f24000c1e1500 */
[----:B----4-:R-:W-:-:S04]  /*5540*/  IMAD.U32 R0, R0, 0x10000, RZ ;  /* 0x0001000000007824 */ /* 0x010fc800078e00ff */
[----:B------:R-:W-:-:S04]  /*5550*/  FMUL.FTZ R0, R0, 1 ;  /* 0x3f80000000007820 */ /* 0x000fc80000410000 */
[----:B------:R0:W1:Y:S02]  /*5560*/  F2F.F64.F32 R24, R0 ;  /* 0x0000000000187310 */ /* 0x0000640000201800 */
[----:B01----:R-:W-:Y:S05]  /*5570*/  BRA `(.L_x_3733) ;  /* 0x0000000400b07947 */ /* 0x003fea0003800000 */
.L_x_3740:
        /* <DEDUP_REMOVED lines=11> */
.L_x_3747:
        /* <DEDUP_REMOVED lines=21> */
.L_x_3749:
[----:B------:R-:W-:Y:S05]  /*5780*/  BSYNC.RECONVERGENT B0 ;  /* 0x0000000000007941 */ /* 0x000fea0003800200 */
.L_x_3748:
[----:B------:R-:W-:Y:S01]  /*5790*/  IMAD.SHL.U32 R0, R0, 0x100000, RZ ;  /* 0x0010000000007824 */ /* 0x000fe200078e00ff */
[----:B------:R-:W-:-:S04]  /*57a0*/  LEA R3, R3, 0x3b800000, 0x17 ;  /* 0x3b80000003037811 */ /* 0x000fc800078eb8ff */
[----:B------:R-:W-:-:S05]  /*57b0*/  LOP3.LUT R0, R3, R0, R7, 0xfe, !PT ;  /* 0x0000000003007212 */ /* 0x000fca00078efe07 */
[----:B------:R-:W-:-:S04]  /*57c0*/  FMUL.FTZ R0, R0, 1 ;  /* 0x3f80000000007820 */ /* 0x000fc80000410000 */
[----:B------:R0:W1:Y:S02]  /*57d0*/  F2F.F64.F32 R24, R0 ;  /* 0x0000000000187310 */ /* 0x0000640000201800 */
[----:B01----:R-:W-:Y:S05]  /*57e0*/  BRA `(.L_x_3733) ;  /* 0x0000000400147947 */ /* 0x003fea0003800000 */
.L_x_3746:
        /* <DEDUP_REMOVED lines=21> */
.L_x_3751:
[----:B------:R-:W-:Y:S05]  /*5940*/  BSYNC.RECONVERGENT B0 ;  /* 0x0000000000007941 */ /* 0x000fea0003800200 */
.L_x_3750:
[----:B------:R-:W-:Y:S01]  /*5950*/  IMAD.SHL.U32 R0, R0, 0x200000, RZ ;  /* 0x0020000000007824 */ /* 0x000fe200078e00ff */
[----:B------:R-:W-:-:S04]  /*5960*/  LEA R3, R3, 0x37800000, 0x17 ;  /* 0x3780000003037811 */ /* 0x000fc800078eb8ff */
[----:B------:R-:W-:-:S05]  /*5970*/  LOP3.LUT R0, R3, R0, R7, 0xfe, !PT ;  /* 0x0000000003007212 */ /* 0x000fca00078efe07 */
[----:B------:R-:W-:-:S04]  /*5980*/  FMUL.FTZ R0, R0, 1 ;  /* 0x3f80000000007820 */ /* 0x000fc80000410000 */
[----:B------:R0:W1:Y:S02]  /*5990*/  F2F.F64.F32 R24, R0 ;  /* 0x0000000000187310 */ /* 0x0000640000201800 */
[----:B01----:R-:W-:Y:S05]  /*59a0*/  BRA `(.L_x_3733) ;  /* 0x0000000000a47947 */ /* 0x003fea0003800000 */
.L_x_3745:
        /* <DEDUP_REMOVED lines=17> */
[----:B-1--4-:R-:W-:Y:S05]  /*5ac0*/  BRA `(.L_x_3733) ;  /* 0x00000000005c7947 */ /* 0x012fea0003800000 */
.L_x_3732:
        /* <DEDUP_REMOVED lines=16> */
.L_x_3754:
[----:B------:R-:W-:Y:S01]  /*5bd0*/  CS2R R24, SRZ ;  /* 0x0000000000187805 */ /* 0x000fe2000001ff00 */
[----:B------:R-:W-:Y:S06]  /*5be0*/  BRA `(.L_x_3733) ;  /* 0x0000000000147947 */ /* 0x000fec0003800000 */
.L_x_3753:
[----:B------:R-:W4:Y:S02]  /*5bf0*/  LDG.E.64 R24, desc[UR36][R4.64] ;  /* 0x0000002404187981 */ /* 0x000f24000c1e1b00 */
[----:B----4-:R-:W1:Y:S02]  /*5c00*/  I2F.F64.U64 R24, R24 ;  /* 0x0000001800187312 */ /* 0x010e640000301800 */
[----:B-1----:R-:W-:Y:S05]  /*5c10*/  BRA `(.L_x_3733) ;  /* 0x0000000000087947 */ /* 0x002fea0003800000 */
.L_x_3752:
[----:B------:R-:W4:Y:S02]  /*5c20*/  LDG.E R4, desc[UR36][R4.64] ;  /* 0x0000002404047981 */ /* 0x000f24000c1e1900 */
[----:B----4-:R1:W4:Y:S02]  /*5c30*/  I2F.F64.U32 R24, R4 ;  /* 0x0000000400187312 */ /* 0x0103240000201800 */
.L_x_3733:
[----:B------:R-:W-:Y:S05]  /*5c40*/  BSYNC.RECONVERGENT B6 ;  /* 0x0000000000067941 */ /* 0x000fea0003800200 */
.L_x_3727:
[----:B------:R-:W-:-:S07]  /*5c50*/  VIADD R18, R18, 0x80 ;  /* 0x0000008012127836 */ /* 0x000fce0000000000 */
.L_x_3698:
[----:B------:R-:W-:Y:S05]  /*5c60*/  BSYNC.RECONVERGENT B7 ;  /* 0x0000000000077941 */ /* 0x000fea0003800200 */
.L_x_3697:
        /* <DEDUP_REMOVED lines=26> */
.L_x_3761:
[----:B------:R-:W4:Y:S02]  /*5e10*/  LDG.E.U8 R4, desc[UR36][R4.64] ;  /* 0x0000002404047981 */ /* 0x000f24000c1e1100 */
[----:B----4-:R0:W1:Y:S02]  /*5e20*/  I2F.F64.U16 R16, R4 ;  /* 0x0000000400107312 */ /* 0x0100640000101800 */
[----:B01----:R-:W-:Y:S05]  /*5e30*/  BRA `(.L_x_3763) ;  /* 0x0000000c00647947 */ /* 0x003fea0003800000 */
.L_x_3760:
        /* <DEDUP_REMOVED lines=9> */
.L_x_3765:
[----:B------:R-:W4:Y:S02]  /*5ed0*/  LDG.E R4, desc[UR36][R4.64] ;  /* 0x0000002404047981 */ /* 0x000f24000c1e1900 */
[----:B----4-:R0:W1:Y:S02]  /*5ee0*/  I2F.F64 R16, R4 ;  /* 0x0000000400107312 */ /* 0x0100640000201c00 */
[----:B01----:R-:W-:Y:S05]  /*5ef0*/  BRA `(.L_x_3763) ;  /* 0x0000000c00347947 */ /* 0x003fea0003800000 */
.L_x_3764:
[----:B------:R-:W4:Y:S02]  /*5f00*/  LDG.E.U16 R4, desc[UR36][R4.64] ;  /* 0x0000002404047981 */ /* 0x000f24000c1e1500 */
[----:B----4-:R0:W1:Y:S02]  /*5f10*/  I2F.F64.S16 R16, R4 ;  /* 0x0000000400107312 */ /* 0x0100640000101c00 */
[----:B01----:R-:W-:Y:S05]  /*5f20*/  BRA `(.L_x_3763) ;  /* 0x0000000c00287947 */ /* 0x003fea0003800000 */
.L_x_3759:
        /* <DEDUP_REMOVED lines=10> */
.L_x_3767:
[----:B------:R-:W4:Y:S02]  /*5fd0*/  LDG.E.U16 R0, desc[UR36][R4.64] ;  /* 0x0000002404007981 */ /* 0x000f24000c1e1500 */
[----:B----4-:R-:W-:-:S05]  /*5fe0*/  HADD2.F32 R0, -RZ, R0.H0_H0 ;  /* 0x20000000ff007230 */ /* 0x010fca0000004100 */
[----:B------:R-:W-:-:S04]  /*5ff0*/  FMUL.FTZ R0, R0, 1 ;  /* 0x3f80000000007820 */ /* 0x000fc80000410000 */
[----:B------:R1:W4:Y:S02]  /*6000*/  F2F.F64.F32 R16, R0 ;  /* 0x0000000000107310 */ /* 0x0003240000201800 */
[----:B-1--4-:R-:W-:Y:S05]  /*6010*/  BRA `(.L_x_3763) ;  /* 0x0000000800ec7947 */ /* 0x012fea0003800000 */
.L_x_3766:
        /* <DEDUP_REMOVED lines=10> */
.L_x_3769:
[----:B------:R-:W4:Y:S02]  /*60c0*/  LDG.E.U16 R4, desc[UR36][R4.64] ;  /* 0x0000002404047981 */ /* 0x000f24000c1e1500 */
[----:B----4-:R-:W-:-:S05]  /*60d0*/  HADD2.F32 R0, -RZ, R4.H0_H0 ;  /* 0x20000004ff007230 */ /* 0x010fca0000004100 */
[----:B------:R-:W-:-:S04]  /*60e0*/  FMUL.FTZ R0, R0, 1 ;  /* 0x3f80000000007820 */ /* 0x000fc80000410000 */
[----:B------:R1:W4:Y:S02]  /*60f0*/  F2F.F64.F32 R16, R0 ;  /* 0x0000000000107310 */ /* 0x0003240000201800 */
[----:B-1--4-:R-:W-:Y:S05]  /*6100*/  BRA `(.L_x_3763) ;  /* 0x0000000800b07947 */ /* 0x012fea0003800000 */
.L_x_3768:
[----:B------:R0:W5:Y:S01]  /*6110*/  LDG.E.64 R16, desc[UR36][R4.64] ;  /* 0x0000002404107981 */ /* 0x000162000c1e1b00 */
[----:B------:R-:W-:Y:S05]  /*6120*/  BRA `(.L_x_3763) ;  /* 0x0000000800a87947 */ /* 0x000fea0003800000 */
.L_x_3758:
        /* <DEDUP_REMOVED lines=13> */
.L_x_3772:
[----:B------:R1:W5:Y:S01]  /*6200*/  LDG.E.64 R16, desc[UR36][R4.64] ;  /* 0x0000002404107981 */ /* 0x000362000c1e1b00 */
[----:B------:R-:W-:Y:S05]  /*6210*/  BRA `(.L_x_3763) ;  /* 0x00000008006c7947 */ /* 0x000fea0003800000 */
.L_x_3771:
        /* <DEDUP_REMOVED lines=25> */
[----:B------:R4:W0:Y:S02]  /*63b0*/  F2F.F64.F32 R16, R3 ;  /* 0x0000000300107310 */ /* 0x0008240000201800 */
[----:B0---4-:R-:W-:Y:S05]  /*63c0*/  BRA `(.L_x_3763) ;  /* 0x0000000800007947 */ /* 0x011fea0003800000 */
.L_x_3774:
        /* <DEDUP_REMOVED lines=13> */
[----:B------:R4:W0:Y:S02]  /*64a0*/  F2F.F64.F32 R16, R0 ;  /* 0x0000000000107310 */ /* 0x0008240000201800 */
[----:B0---4-:R-:W-:Y:S05]  /*64b0*/  BRA `(.L_x_3763) ;  /* 0x0000000400c47947 */ /* 0x011fea0003800000 */
.L_x_3773:
[----:B------:R-:W4:Y:S02]  /*64c0*/  LDG.E.U16 R0, desc[UR36][R4.64] ;  /* 0x0000002404007981 */ /* 0x000f24000c1e1500 */
[----:B----4-:R-:W-:-:S04]  /*64d0*/  IMAD.U32 R0, R0, 0x10000, RZ ;  /* 0x0001000000007824 */ /* 0x010fc800078e00ff */
[----:B------:R-:W-:-:S04]  /*64e0*/  FMUL.FTZ R0, R0, 1 ;  /* 0x3f80000000007820 */ /* 0x000fc80000410000 */
[----:B------:R4:W0:Y:S02]  /*64f0*/  F2F.F64.F32 R16, R0 ;  /* 0x0000000000107310 */ /* 0x0008240000201800 */
[----:B0---4-:R-:W-:Y:S05]  /*6500*/  BRA `(.L_x_3763) ;  /* 0x0000000400b07947 */ /* 0x011fea0003800000 */
.L_x_3770:
        /* <DEDUP_REMOVED lines=11> */
.L_x_3777:
        /* <DEDUP_REMOVED lines=21> */
.L_x_3779:
[----:B------:R-:W-:Y:S05]  /*6710*/  BSYNC.RECONVERGENT B0 ;  /* 0x0000000000007941 */ /* 0x000fea0003800200 */
.L_x_3778:
[----:B------:R-:W-:Y:S01]  /*6720*/  IMAD.SHL.U32 R0, R0, 0x100000, RZ ;  /* 0x0010000000007824 */ /* 0x000fe200078e00ff */
[----:B------:R-:W-:-:S04]  /*6730*/  LEA R3, R3, 0x3b800000, 0x17 ;  /* 0x3b80000003037811 */ /* 0x000fc800078eb8ff */
[----:B------:R-:W-:-:S05]  /*6740*/  LOP3.LUT R0, R3, R0, R7, 0xfe, !PT ;  /* 0x0000000003007212 */ /* 0x000fca00078efe07 */
[----:B------:R-:W-:-:S04]  /*6750*/  FMUL.FTZ R0, R0, 1 ;  /* 0x3f80000000007820 */ /* 0x000fc80000410000 */
[----:B------:R0:W1:Y:S02]  /*6760*/  F2F.F64.F32 R16, R0 ;  /* 0x0000000000107310 */ /* 0x0000640000201800 */
[----:B01----:R-:W-:Y:S05]  /*6770*/  BRA `(.L_x_3763) ;  /* 0x0000000400147947 */ /* 0x003fea0003800000 */
.L_x_3776:
        /* <DEDUP_REMOVED lines=21> */
.L_x_3781:
[----:B------:R-:W-:Y:S05]  /*68d0*/  BSYNC.RECONVERGENT B0 ;  /* 0x0000000000007941 */ /* 0x000fea0003800200 */
.L_x_3780:
[----:B------:R-:W-:Y:S01]  /*68e0*/  IMAD.SHL.U32 R0, R0, 0x200000, RZ ;  /* 0x0020000000007824 */ /* 0x000fe200078e00ff */
[----:B------:R-:W-:-:S04]  /*68f0*/  LEA R3, R3, 0x37800000, 0x17 ;  /* 0x3780000003037811 */ /* 0x000fc800078eb8ff */
[----:B------:R-:W-:-:S05]  /*6900*/  LOP3.LUT R0, R3, R0, R7, 0xfe, !PT ;  /* 0x0000000003007212 */ /* 0x000fca00078efe07 */
[----:B------:R-:W-:-:S04]  /*6910*/  FMUL.FTZ R0, R0, 1 ;  /* 0x3f80000000007820 */ /* 0x000fc80000410000 */
[----:B------:R0:W1:Y:S02]  /*6920*/  F2F.F64.F32 R16, R0 ;  /* 0x0000000000107310 */ /* 0x0000640000201800 */
[----:B01----:R-:W-:Y:S05]  /*6930*/  BRA `(.L_x_3763) ;  /* 0x0000000000a47947 */ /* 0x003fea0003800000 */
.L_x_3775:
        /* <DEDUP_REMOVED lines=18> */
.L_x_3762:
        /* <DEDUP_REMOVED lines=16> */
.L_x_3784:
[----:B------:R-:W-:Y:S01]  /*6b60*/  CS2R R16, SRZ ;  /* 0x0000000000107805 */ /* 0x000fe2000001ff00 */
[----:B------:R-:W-:Y:S06]  /*6b70*/  BRA `(.L_x_3763) ;  /* 0x0000000000147947 */ /* 0x000fec0003800000 */
.L_x_3783:
[----:B------:R-:W4:Y:S02]  /*6b80*/  LDG.E.64 R16, desc[UR36][R4.64] ;  /* 0x0000002404107981 */ /* 0x000f24000c1e1b00 */
[----:B----4-:R-:W0:Y:S02]  /*6b90*/  I2F.F64.U64 R16, R16 ;  /* 0x0000001000107312 */ /* 0x010e240000301800 */
[----:B0-----:R-:W-:Y:S05]  /*6ba0*/  BRA `(.L_x_3763) ;  /* 0x0000000000087947 */ /* 0x001fea0003800000 */
.L_x_3782:
[----:B------:R-:W4:Y:S02]  /*6bb0*/  LDG.E R4, desc[UR36][R4.64] ;  /* 0x0000002404047981 */ /* 0x000f24000c1e1900 */
[----:B----4-:R4:W0:Y:S02]  /*6bc0*/  I2F.F64.U32 R16, R4 ;  /* 0x0000000400107312 */ /* 0x0108240000201800 */
.L_x_3763:
[----:B------:R-:W-:Y:S05]  /*6bd0*/  BSYNC.RECONVERGENT B6 ;  /* 0x0000000000067941 */ /* 0x000fea0003800200 */
.L_x_3757:
[----:B------:R-:W2:Y:S01]  /*6be0*/  LDCU.U8 UR6, c[0x0][0x3cd] ;  /* 0x000079a0ff0677ac */ /* 0x000ea20008000000 */
[----:B01--4-:R-:W0:Y:S01]  /*6bf0*/  LDC.64 R4, c[0x0][0x3c0] ;  /* 0x0000f000ff047b82 */ /* 0x013e220000000a00 */
        /* <DEDUP_REMOVED lines=18> */
.L_x_3788:
[----:B------:R-:W2:Y:S02]  /*6d20*/  LDG.E.U8 R4, desc[UR36][R4.64] ;  /* 0x0000002404047981 */ /* 0x000ea4000c1e1100 */
[----:B--2---:R0:W1:Y:S02]  /*6d30*/  I2F.F64.U16 R26, R4 ;  /* 0x00000004001a7312 */ /* 0x0040640000101800 */
[----:B01----:R-:W-:Y:S05]  /*6d40*/  BRA `(.L_x_3756) ;  /* 0x0000000c00587947 */ /* 0x003fea0003800000 */
.L_x_3787:
        /* <DEDUP_REMOVED lines=9> */
.L_x_3791:
[----:B------:R-:W2:Y:S02]  /*6de0*/  LDG.E R4, desc[UR36][R4.64] ;  /* 0x0000002404047981 */ /* 0x000ea4000c1e1900 */
[----:B--2---:R0:W1:Y:S02]  /*6df0*/  I2F.F64 R26, R4 ;  /* 0x00000004001a7312 */ /* 0x0040640000201c00 */
[----:B01----:R-:W-:Y:S05]  /*6e00*/  BRA `(.L_x_3756) ;  /* 0x0000000c00287947 */ /* 0x003fea0003800000 */
.L_x_3790:
[----:B------:R-:W2:Y:S02]  /*6e10*/  LDG.E.U16 R4, desc[UR36][R4.64] ;  /* 0x0000002404047981 */ /* 0x000ea4000c1e1500 */
[----:B--2---:R0:W1:Y:S02]  /*6e20*/  I2F.F64.S16 R26, R4 ;  /* 0x00000004001a7312 */ /* 0x0040640000101c00 */
[----:B01----:R-:W-:Y:S05]  /*6e30*/  BRA `(.L_x_3756) ;  /* 0x0000000c001c7947 */ /* 0x003fea0003800000 */
.L_x_3786:
        /* <DEDUP_REMOVED lines=10> */
.L_x_3793:
[----:B------:R-:W2:Y:S02]  /*6ee0*/  LDG.E.U16 R0, desc[UR36][R4.64] ;  /* 0x0000002404007981 */ /* 0x000ea4000c1e1500 */
[----:B--2---:R-:W-:-:S05]  /*6ef0*/  HADD2.F32 R0, -RZ, R0.H0_H0 ;  /* 0x20000000ff007230 */ /* 0x004fca0000004100 */
[----:B------:R-:W-:-:S04]  /*6f00*/  FMUL.FTZ R0, R0, 1 ;  /* 0x3f80000000007820 */ /* 0x000fc80000410000 */
[----:B------:R0:W1:Y:S02]  /*6f10*/  F2F.F64.F32 R26, R0 ;  /* 0x00000000001a7310 */ /* 0x0000640000201800 */
[----:B01----:R-:W-:Y:S05]  /*6f20*/  BRA `(.L_x_3756) ;  /* 0x0000000800e07947 */ /* 0x003fea0003800000 */
.L_x_3792:
        /* <DEDUP_REMOVED lines=10> */
.L_x_3795:
[----:B------:R-:W2:Y:S02]  /*6fd0*/  LDG.E.U16 R4, desc[UR36][R4.64] ;  /* 0x0000002404047981 */ /* 0x000ea4000c1e1500 */
[----:B--2---:R-:W-:-:S05]  /*6fe0*/  HADD2.F32 R0, -RZ, R4.H0_H0 ;  /* 0x20000004ff007230 */ /* 0x004fca0000004100 */
[----:B------:R-:W-:-:S04]  /*6ff0*/  FMUL.FTZ R0, R0, 1 ;  /* 0x3f80000000007820 */ /* 0x000fc80000410000 */
[----:B------:R0:W1:Y:S02]  /*7000*/  F2F.F64.F32 R26, R0 ;  /* 0x00000000001a7310 */ /* 0x0000640000201800 */
[----:B01----:R-:W-:Y:S05]  /*7010*/  BRA `(.L_x_3756) ;  /* 0x0000000800a47947 */ /* 0x003fea0003800000 */
.L_x_3794:
[----:B------:R0:W5:Y:S01]  /*7020*/  LDG.E.64 R26, desc[UR36][R4.64] ;  /* 0x00000024041a7981 */ /* 0x000162000c1e1b00 */
[----:B------:R-:W-:Y:S05]  /*7030*/  BRA `(.L_x_3756) ;  /* 0x00000008009c7947 */ /* 0x000fea0003800000 */
.L_x_3785:
        /* <DEDUP_REMOVED lines=13> */
.L_x_3798:
[----:B------:R0:W5:Y:S01]  /*7110*/  LDG.E.64 R26, desc[UR36][R4.64] ;  /* 0x00000024041a7981 */ /* 0x000162000c1e1b00 */
[----:B------:R-:W-:Y:S05]  /*7120*/  BRA `(.L_x_3756) ;  /* 0x0000000800607947 */ /* 0x000fea0003800000 */
.L_x_3797:
        /* <DEDUP_REMOVED lines=27> */
.L_x_3800:
        /* <DEDUP_REMOVED lines=15> */
.L_x_3799:
[----:B------:R-:W2:Y:S02]  /*73d0*/  LDG.E.U16 R0, desc[UR36][R4.64] ;  /* 0x0000002404007981 */ /* 0x000ea4000c1e1500 */
[----:B--2---:R-:W-:-:S04]  /*73e0*/  IMAD.U32 R0, R0, 0x10000, RZ ;  /* 0x0001000000007824 */ /* 0x004fc800078e00ff */
[----:B------:R-:W-:-:S04]  /*73f0*/  FMUL.FTZ R0, R0, 1 ;  /* 0x3f80000000007820 */ /* 0x000fc80000410000 */
[----:B------:R0:W1:Y:S02]  /*7400*/  F2F.F64.F32 R26, R0 ;  /* 0x00000000001a7310 */ /* 0x0000640000201800 */
[----:B01----:R-:W-:Y:S05]  /*7410*/  BRA `(.L_x_3756) ;  /* 0x0000000400a47947 */ /* 0x003fea0003800000 */
.L_x_3796:
        /* <DEDUP_REMOVED lines=9> */
[----:B--2---:R0:W1:Y:S02]  /*74b0*/  I2F.F64.U16 R26, R4 ;  /* 0x00000004001a7312 */ /* 0x0040640000101800 */
[----:B01----:R-:W-:Y:S05]  /*74c0*/  BRA `(.L_x_3756) ;  /* 0x0000000400787947 */ /* 0x003fea0003800000 */
.L_x_3803:
[----:B------:R-:W2:Y:S02]  /*74d0*/  LDG.E.U8 R4, desc[UR36][R4.64] ;  /* 0x0000002404047981 */ /* 0x000ea4000c1e1100 */
        /* <DEDUP_REMOVED lines=19> */
.L_x_3805:
[----:B------:R-:W-:Y:S05]  /*7610*/  BSYNC.RECONVERGENT B0 ;  /* 0x0000000000007941 */ /* 0x000fea0003800200 */
.L_x_3804:
[----:B------:R-:W-:Y:S01]  /*7620*/  IMAD.SHL.U32 R0, R0, 0x100000, RZ ;  /* 0x0010000000007824 */ /* 0x000fe200078e00ff */
[----:B------:R-:W-:-:S04]  /*7630*/  LEA R3, R3, 0x3b800000, 0x17 ;  /* 0x3b80000003037811 */ /* 0x000fc800078eb8ff */
[----:B------:R-:W-:-:S05]  /*7640*/  LOP3.LUT R0, R3, R0, R7, 0xfe, !PT ;  /* 0x0000000003007212 */ /* 0x000fca00078efe07 */
[----:B------:R-:W-:-:S04]  /*7650*/  FMUL.FTZ R0, R0, 1 ;  /* 0x3f80000000007820 */ /* 0x000fc80000410000 */
[----:B------:R0:W1:Y:S02]  /*7660*/  F2F.F64.F32 R26, R0 ;  /* 0x00000000001a7310 */ /* 0x0000640000201800 */
[----:B01----:R-:W-:Y:S05]  /*7670*/  BRA `(.L_x_3756) ;  /* 0x00000004000c7947 */ /* 0x003fea0003800000 */
.L_x_3802:
        /* <DEDUP_REMOVED lines=20> */
.L_x_3807:
[----:B------:R-:W-:Y:S05]  /*77c0*/  BSYNC.RECONVERGENT B0 ;  /* 0x0000000000007941 */ /* 0x000fea0003800200 */
.L_x_3806:
[----:B------:R-:W-:Y:S01]  /*77d0*/  IMAD.SHL.U32 R0, R0, 0x200000, RZ ;  /* 0x0020000000007824 */ /* 0x000fe200078e00ff */
[----:B------:R-:W-:-:S04]  /*77e0*/  LEA R3, R3, 0x37800000, 0x17 ;  /* 0x3780000003037811 */ /* 0x000fc800078eb8ff */
[----:B------:R-:W-:-:S05]  /*77f0*/  LOP3.LUT R0, R3, R0, R7, 0xfe, !PT ;  /* 0x0000000003007212 */ /* 0x000fca00078efe07 */
[----:B------:R-:W-:-:S04]  /*7800*/  FMUL.FTZ R0, R0, 1 ;  /* 0x3f80000000007820 */ /* 0x000fc80000410000 */
[----:B------:R0:W1:Y:S02]  /*7810*/  F2F.F64.F32 R26, R0 ;  /* 0x00000000001a7310 */ /* 0x0000640000201800 */
[----:B01----:R-:W-:Y:S05]  /*7820*/  BRA `(.L_x_3756) ;  /* 0x0000000000a07947 */ /* 0x003fea0003800000 */
.L_x_3801:
        /* <DEDUP_REMOVED lines=18> */
.L_x_3789:
[----:B------:R-:W-:Y:S01]  /*7950*/  MOV R14, 0x0 ;  /* 0x00000000000e7802 */ /* 0x000fe20000000f00 */
[----:B------:R-:W0:Y:S01]  /*7960*/  LDCU.64 UR4, c[0x4][0x128] ;  /* 0x01002500ff0477ac */ /* 0x000e220008000a00 */
[----:B------:R-:W-:Y:S02]  /*7970*/  IMAD.MOV.U32 R8, RZ, RZ, 0x4e ;  /* 0x0000004eff087424 */ /* 0x000fe400078e00ff */
[----:B------:R-:W-:Y:S01]  /*7980*/  IMAD.MOV.U32 R12, RZ, RZ, 0x1 ;  /* 0x00000001ff0c7424 */ /* 0x000fe200078e00ff */
[----:B------:R-:W1:Y:S01]  /*7990*/  LDCU.64 UR6, c[0x4][0x130] ;  /* 0x01002600ff0677ac */ /* 0x000e620008000a00 */
[----:B------:R-:W2:Y:S01]  /*79a0*/  LDC.64 R14, c[0x4][R14] ;  /* 0x010000000e0e7b82 */ /* 0x000ea20000000a00 */
        /* <DEDUP_REMOVED lines=10> */
.L_x_3810:
[----:B------:R-:W-:Y:S05]  /*7a50*/  BRA `(.L_x_3756) ;  /* 0x0000000000147947 */ /* 0x000fea0003800000 */
.L_x_3809:
[----:B------:R-:W2:Y:S02]  /*7a60*/  LDG.E.64 R26, desc[UR36][R4.64] ;  /* 0x00000024041a7981 */ /* 0x000ea4000c1e1b00 */
[----:B--2---:R-:W0:Y:S02]  /*7a70*/  I2F.F64.U64 R26, R26 ;  /* 0x0000001a001a7312 */ /* 0x004e240000301800 */
[----:B0-----:R-:W-:Y:S05]  /*7a80*/  BRA `(.L_x_3756) ;  /* 0x0000000000087947 */ /* 0x001fea0003800000 */
.L_x_3808:
[----:B------:R-:W2:Y:S02]  /*7a90*/  LDG.E R4, desc[UR36][R4.64] ;  /* 0x0000002404047981 */ /* 0x000ea4000c1e1900 */
[----:B--2---:R0:W1:Y:S02]  /*7aa0*/  I2F.F64.U32 R26, R4 ;  /* 0x00000004001a7312 */ /* 0x0040640000201800 */
.L_x_3756:
[----:B------:R-:W-:Y:S05]  /*7ab0*/  BSYNC.RECONVERGENT B7 ;  /* 0x0000000000077941 */ /* 0x000fea0003800200 */
.L_x_3755:
[----:B------:R-:W0:Y:S01]  /*7ac0*/  LDCU.U8 UR4, c[0x0][0x3a0] ;  /* 0x00007400ff0477ac */ /* 0x000e220008000000 */
[----:B------:R-:W-:Y:S01]  /*7ad0*/  BSSY.RECONVERGENT B0, `(.L_x_3811) ;  /* 0x00002c6000007945 */ /* 0x000fe20003800200 */
[----:B0-----:R-:W-:-:S09]  /*7ae0*/  UISETP.NE.AND UP0, UPT, UR4, URZ, UPT ;  /* 0x000000ff0400728c */ /* 0x001fd2000bf05270 */
[----:B------:R-:W-:Y:S05]  /*7af0*/  BRA.U UP0, `(.L_x_3812) ;  /* 0x0000002500387547 */ /* 0x000fea000b800000 */
[----:B------:R-:W-:Y:S01]  /*7b00*/  ISETP.GE.AND P0, PT, R2, R19, PT ;  /* 0x000000130200720c */ /* 0x000fe20003f06270 */
[----:B------:R-:W-:-:S12]  /*7b10*/  BSSY.RECONVERGENT B1, `(.L_x_3813) ;  /* 0x0000091000017945 */ /* 0x000fd80003800200 */
[----:B------:R-:W-:Y:S05]  /*7b20*/  @P0 BRA `(.L_x_3814) ;  /* 0x00000008003c0947 */ /* 0x000fea0003800000 */
[----:B--2--5:R-:W0:Y:S02]  /*7b30*/  DSETP.GTU.AND P1, PT, R34, RZ, PT ;  /* 0x000000ff2200722a */ /* 0x024e240003f2c000 */
[----:B0-----:R-:W-:Y:S05]  /*7b40*/  @P1 BRA `(.L_x_3815) ;  /* 0x00000008002c1947 */ /* 0x001fea0003800000 */
[----:B------:R-:W3:Y:S01]  /*7b50*/  LDCU.64 UR4, c[0x0][0x398] ;  /* 0x00007300ff0477ac */ /* 0x000ee20008000a00 */
[----:B-1--4-:R-:W-:Y:S01]  /*7b60*/  IMAD.MOV.U32 R4, RZ, RZ, 0x652b82fe ;  /* 0x652b82feff047424 */ /* 0x012fe200078e00ff */
[----:B------:R-:W-:Y:S01]  /*7b70*/  BSSY.RECONVERGENT B2, `(.L_x_3816) ;  /* 0x0000080000027945 */ /* 0x000fe20003800200 */
[----:B------:R-:W-:Y:S01]  /*7b80*/  IMAD.MOV.U32 R5, RZ, RZ, 0x3ff71547 ;  /* 0x3ff71547ff057424 */ /* 0x000fe200078e00ff */
[----:B---3--:R-:W-:-:S15]  /*7b90*/  DMUL R36, R36, UR4 ;  /* 0x0000000424247c28 */ /* 0x008fde0008000000 */
        /* <DEDUP_REMOVED lines=32> */
[----:B------:R-:W-:Y:S01]  /*7da0*/  UMOV UR5, 0x3e5ade15 ;  /* 0x3e5ade1500057882 */ /* 0x000fe20000000000 */
[----:B------:R-:W-:-:S15]  /*7db0*/  IMAD.MOV.U32 R9, RZ, RZ, 0x3e928af3 ;  /* 0x3e928af3ff097424 */ /* 0x000fde00078e00ff */
        /* <DEDUP_REMOVED lines=75> */
[----:B------:R-:W-:-:S04]  /*8270*/  @!P1 LEA.HI R0, R4, R4, RZ, 0x1 ;  /* 0x0000000404009211 */ /* 0x000fc800078f08ff */
[----:B------:R-:W-:-:S05]  /*8280*/  @!P1 SHF.R.S32.HI R5, RZ, 0x1, R0 ;  /* 0x00000001ff059819 */ /* 0x000fca0000011400 */
[----:B------:R-:W-:Y:S02]  /*8290*/  @!P1 IMAD.IADD R4, R4, 0x1, -R5 ;  /* 0x0000000104049824 */ /* 0x000fe400078e0a05 */
[----:B------:R-:W-:-:S03]  /*82a0*/  @!P1 IMAD R5, R5, 0x100000, R9 ;  /* 0x0010000005059824 */ /* 0x000fc600078e0209 */
[----:B------:R-:W-:Y:S01]  /*82b0*/  @!P1 LEA R9, R4, 0x3ff00000, 0x14 ;  /* 0x3ff0000004099811 */ /* 0x000fe200078ea0ff */
[----:B------:R-:W-:Y:S02]  /*82c0*/  @!P1 IMAD.MOV.U32 R4, RZ, RZ, R8 ;  /* 0x000000ffff049224 */ /* 0x000fe400078e0008 */
[----:B------:R-:W-:-:S15]  /*82d0*/  @!P1 IMAD.MOV.U32 R8, RZ, RZ, RZ ;  /* 0x000000ffff089224 */ /* 0x000fde00078e00ff */
[----:B------:R-:W-:-:S15]  /*82e0*/  NOP ;  /* 0x0000000000007918 */ /* 0x000fde0000000000 */
[----:B------:R-:W-:-:S05]  /*82f0*/  NOP ;  /* 0x0000000000007918 */ /* 0x000fca0000000000 */
[----:B------:R-:W0:Y:S02]  /*8300*/  DADD R6, R34, +INF ;  /* 0x7ff0000022067429 */ /* 0x000e240000000000 */
[----:B0-----:R-:W-:Y:S02]  /*8310*/  FSEL R6, R6, RZ, P2 ;  /* 0x000000ff06067208 */ /* 0x001fe40001000000 */
[----:B------:R-:W-:-:S15]  /*8320*/  FSEL R7, R7, RZ, P2 ;  /* 0x000000ff07077208 */ /* 0x000fde0001000000 */
[----:B------:R-:W-:-:S15]  /*8330*/  NOP ;  /* 0x0000000000007918 */ /* 0x000fde0000000000 */
[----:B------:R-:W-:-:S15]  /*8340*/  NOP ;  /* 0x0000000000007918 */ /* 0x000fde0000000000 */
[----:B------:R-:W-:-:S15]  /*8350*/  NOP ;  /* 0x0000000000007918 */ /* 0x000fde0000000000 */
[----:B------:R0:W1:Y:S02]  /*8360*/  @!P1 DMUL R6, R4, R8 ;  /* 0x0000000804069228 */ /* 0x0000640000000000 */
.L_x_3817:
[----:B------:R-:W-:Y:S05]  /*8370*/  BSYNC.RECONVERGENT B2 ;  /* 0x0000000000027941 */ /* 0x000fea0003800200 */
.L_x_3816:
[----:B------:R-:W2:Y:S02]  /*8380*/  LDCU.64 UR4, c[0x0][0x388] ;  /* 0x00007100ff0477ac */ /* 0x000ea40008000a00 */
[----:B--2---:R-:W0:-:S15]  /*8390*/  DMUL R36, R36, UR4 ;  /* 0x0000000424247c28 */ /* 0x004e1e0008000000 */
[----:B------:R-:W-:-:S15]  /*83a0*/  NOP ;  /* 0x0000000000007918 */ /* 0x000fde0000000000 */
[----:B------:R-:W-:-:S15]  /*83b0*/  NOP ;  /* 0x0000000000007918 */ /* 0x000fde0000000000 */
[----:B------:R-:W-:-:S15]  /*83c0*/  NOP ;  /* 0x0000000000007918 */ /* 0x000fde0000000000 */
[----:B------:R-:W-:-:S04]  /*83d0*/  NOP ;  /* 0x0000000000007918 */ /* 0x000fc80000000000 */
[----:B01----:R0:W1:Y:S02]  /*83e0*/  DMUL R4, R36, R6 ;  /* 0x0000000624047228 */ /* 0x0030640000000000 */
[----:B01----:R-:W-:Y:S05]  /*83f0*/  BRA `(.L_x_3814) ;  /* 0x0000000000087947 */ /* 0x003fea0003800000 */
.L_x_3815:
[----:B------:R-:W1:Y:S02]  /*8400*/  LDCU.64 UR4, c[0x0][0x390] ;  /* 0x00007200ff0477ac */ /* 0x000e640008000a00 */
[----:B-1-34-:R0:W1:Y:S02]  /*8410*/  DMUL R4, R36, UR4 ;  /* 0x0000000424047c28 */ /* 0x01a0640008000000 */
.L_x_3814:
[----:B------:R-:W-:Y:S05]  /*8420*/  BSYNC.RECONVERGENT B1 ;  /* 0x0000000000017941 */ /* 0x000fea0003800200 */
.L_x_3813:
[----:B------:R-:W-:Y:S01]  /*8430*/  VIADD R0, R2, 0x80 ;  /* 0x0000008002007836 */ /* 0x000fe20000000000 */
[----:B------:R-:W-:Y:S04]  /*8440*/  BSSY.RECONVERGENT B1, `(.L_x_3818) ;  /* 0x0000092000017945 */ /* 0x000fe80003800200 */
[----:B------:R-:W-:-:S13]  /*8450*/  ISETP.GE.AND P1, PT, R0, R19, PT ;  /* 0x000000130000720c */ /* 0x000fda0003f26270 */
[----:B------:R-:W-:Y:S05]  /*8460*/  @P1 BRA `(.L_x_3819) ;  /* 0x00000008003c1947 */ /* 0x000fea0003800000 */
[----:B-----5:R-:W0:Y:S02]  /*8470*/  DSETP.GTU.AND P1, PT, R28, RZ, PT ;  /* 0x000000ff1c00722a */ /* 0x020e240003f2c000 */
[----:B0-----:R-:W-:Y:S05]  /*8480*/  @P1 BRA `(.L_x_3820) ;  /* 0x00000008002c1947 */ /* 0x001fea0003800000 */
[----:B------:R-:W1:Y:S01]  /*8490*/  LDCU.64 UR4, c[0x0][0x398] ;  /* 0x00007300ff0477ac */ /* 0x000e620008000a00 */
[----:B------:R-:W-:Y:S01]  /*84a0*/  IMAD.MOV.U32 R6, RZ, RZ, 0x652b82fe ;  /* 0x652b82feff067424 */ /* 0x000fe200078e00ff */
[----:B------:R-:W-:Y:S01]  /*84b0*/  BSSY.RECONVERGENT B2, `(.L_x_3821) ;  /* 0x0000080000027945 */ /* 0x000fe20003800200 */
[----:B------:R-:W-:Y:S01]  /*84c0*/  IMAD.MOV.U32 R7, RZ, RZ, 0x3ff71547 ;  /* 0x3ff71547ff077424 */ /* 0x000fe200078e00ff */
        /* <DEDUP_REMOVED lines=126> */
.L_x_3822:
[----:B------:R-:W-:Y:S05]  /*8cb0*/  BSYNC.RECONVERGENT B2 ;  /* 0x0000000000027941 */ /* 0x000fea0003800200 */
.L_x_3821:
[----:B------:R-:W5:Y:S02]  /*8cc0*/  LDCU.64 UR4, c[0x0][0x388] ;  /* 0x00007100ff0477ac */ /* 0x000f640008000a00 */
[----:B-----5:R-:W1:-:S15]  /*8cd0*/  DMUL R32, R32, UR4 ;  /* 0x0000000420207c28 */ /* 0x020e5e0008000000 */
[----:B------:R-:W-:-:S15]  /*8ce0*/  NOP ;  /* 0x0000000000007918 */ /* 0x000fde0000000000 */
[----:B------:R-:W-:-:S15]  /*8cf0*/  NOP ;  /* 0x0000000000007918 */ /* 0x000fde0000000000 */
[----:B------:R-:W-:-:S15]  /*8d00*/  NOP ;  /* 0x0000000000007918 */ /* 0x000fde0000000000 */
[----:B------:R-:W-:-:S04]  /*8d10*/  NOP ;  /* 0x0000000000007918 */ /* 0x000fc80000000000 */
[----:B-1----:R1:W0:Y:S02]  /*8d20*/  DMUL R28, R32, R8 ;  /* 0x00000008201c7228 */ /* 0x0022240000000000 */
[----:B01----:R-:W-:Y:S05]  /*8d30*/  BRA `(.L_x_3819) ;  /* 0x0000000000087947 */ /* 0x003fea0003800000 */
.L_x_3820:
[----:B------:R-:W1:Y:S02]  /*8d40*/  LDCU.64 UR4, c[0x0][0x390] ;  /* 0x00007200ff0477ac */ /* 0x000e640008000a00 */
[----:B-1----:R0:W1:Y:S02]  /*8d50*/  DMUL R28, R32, UR4 ;  /* 0x00000004201c7c28 */ /* 0x0020640008000000 */
.L_x_3819:
[----:B------:R-:W-:Y:S05]  /*8d60*/  BSYNC.RECONVERGENT B1 ;  /* 0x0000000000017941 */ /* 0x000fea0003800200 */
.L_x_3818:
[----:B------:R-:W-:Y:S01]  /*8d70*/  VIADD R0, R2, 0x100 ;  /* 0x0000010002007836 */ /* 0x000fe20000000000 */
[----:B------:R-:W-:Y:S04]  /*8d80*/  BSSY.RECONVERGENT B1, `(.L_x_3823) ;  /* 0x0000092000017945 */ /* 0x000fe80003800200 */
[----:B------:R-:W-:-:S13]  /*8d90*/  ISETP.GE.AND P1, PT, R0, R19, PT ;  /* 0x000000130000720c */ /* 0x000fda0003f26270 */
[----:B------:R-:W-:Y:S05]  /*8da0*/  @P1 BRA `(.L_x_3824) ;  /* 0x00000008003c1947 */ /* 0x000fea0003800000 */
[----:B----45:R-:W4:Y:S02]  /*8db0*/  DSETP.GTU.AND P1, PT, R24, RZ, PT ;  /* 0x000000ff1800722a */ /* 0x030f240003f2c000 */
[----:B----4-:R-:W-:Y:S05]  /*8dc0*/  @P1 BRA `(.L_x_3825) ;  /* 0x00000008002c1947 */ /* 0x010fea0003800000 */
[----:B------:R-:W4:Y:S01]  /*8dd0*/  LDCU.64 UR4, c[0x0][0x398] ;  /* 0x00007300ff0477ac */ /* 0x000f220008000a00 */
[----:B------:R-:W-:Y:S01]  /*8de0*/  IMAD.MOV.U32 R6, RZ, RZ, 0x652b82fe ;  /* 0x652b82feff067424 */ /* 0x000fe200078e00ff */
[----:B------:R-:W-:Y:S01]  /*8df0*/  BSSY.RECONVERGENT B2, `(.L_x_3826) ;  /* 0x0000080000027945 */ /* 0x000fe20003800200 */
[----:B------:R-:W-:Y:S01]  /*8e00*/  IMAD.MOV.U32 R7, RZ, RZ, 0x3ff71547 ;  /* 0x3ff71547ff077424 */ /* 0x000fe200078e00ff */
[----:B----4-:R-:W-:-:S15]  /*8e10*/  DMUL R30, R30, UR4 ;  /* 0x000000041e1e7c28 */ /* 0x010fde0008000000 */
[----:B------:R-:W-:-:S15]  /*8e20*/  NOP ;  /* 0x0000000000007918 */ /* 0x000fde0000000000 */
[----:B------:R-:W-:-:S15]  /*8e30*/  NOP ;  /* 0x0000000000007918 */ /* 0x000fde0000000000 */
[----:B------:R-:W-:-:S15]  /*8e40*/  NOP ;  /* 0x0000000000007918 */ /* 0x000fde0000000000 */
[----:B------:R-:W-:-:S04]  /*8e50*/  NOP ;  /* 0x0000000000007918 */ /* 0x000fc80000000000 */
[----:B------:R-:W4:Y:S01]  /*8e60*/  DMUL R24, R24, UR4 ;  /* 0x0000000418187c28 */ /* 0x000f220008000000 */
[----:B------:R-:W-:Y:S01]  /*8e70*/  UMOV UR4, 0xfefa39ef ;  /* 0xfefa39ef00047882 */ /* 0x000fe20000000000 */
[----:B------:R-:W-:Y:S01]  /*8e80*/  UMOV UR5, 0x3fe62e42 ;  /* 0x3fe62e4200057882 */ /* 0x000fe20000000000 */
[----:B----4-:R-:W-:-:S15]  /*8e90*/  FSETP.GEU.FTZ.AND P1, PT, |R25|, 4.1917929649353027344, PT ;  /* 0x4086232b1900780b */ /* 0x010fde0003f3e200 */
[----:B------:R-:W-:-:S15]  /*8ea0*/  NOP ;  /* 0x0000000000007918 */ /* 0x000fde0000000000 */
[----:B------:R-:W-:-:S15]  /*8eb0*/  NOP ;  /* 0x0000000000007918 */ /* 0x000fde0000000000 */
[----:B------:R-:W-:-:S15]  /*8ec0*/  NOP ;  /* 0x0000000000007918 */ /* 0x000fde0000000000 */
[----:B------:R-:W-:-:S01]  /*8ed0*/  NOP ;  /* 0x0000000000007918 */ /* 0x000fc20000000000 */
[----:B------:R-:W4:-:S15]  /*8ee0*/  DFMA R6, R24, R6, 6.75539944105574400000e+15 ;  /* 0x433800001806742b */ /* 0x000f1e0000000006 */
[----:B------:R-:W-:-:S15]  /*8ef0*/  NOP ;  /* 0x0000000000007918 */ /* 0x000fde0000000000 */
[----:B------:R-:W-:-:S15]  /*8f00*/  NOP ;  /* 0x0000000000007918 */ /* 0x000fde0000000000 */
[----:B------:R-:W-:-:S15]  /*8f10*/  NOP ;  /* 0x0000000000007918 */ /* 0x000fde0000000000 */
[----:B------:R-:W-:-:S04]  /*8f20*/  NOP ;  /* 0x0000000000007918 */ /* 0x000fc80000000000 */
[----:B----4-:R-:W4:-:S15]  /*8f30*/  DADD R8, R6, -6.75539944105574400000e+15 ;  /* 0xc338000006087429 */ /* 0x010f1e0000000000 */
[----:B------:R-:W-:-:S15]  /*8f40*/  NOP ;  /* 0x0000000000007918 */ /* 0x000fde0000000000 */
[----:B------:R-:W-:-:S15]  /*8f50*/  NOP ;  /* 0x0000000000007918 */ /* 0x000fde0000000000 */
[----:B------:R-:W-:-:S15]  /*8f60*/  NOP ;  /* 0x0000000000007918 */ /* 0x000fde0000000000 */
[----:B------:R-:W-:-:S04]  /*8f70*/  NOP ;  /* 0x0000000000007918 */ /* 0x000fc80000000000 */
[----:B----4-:R-:W4:Y:S01]  /*8f80*/  DFMA R10, R8, -UR4, R24 ;  /* 0x80000004080a7c2b */ /* 0x010f220008000018 */
[----:B------:R-:W-:Y:S01]  /*8f90*/  UMOV UR4, 0x3b39803f ;  /* 0x3b39803f00047882 */ /* 0x000fe20000000000 */
[----:B------:R-:W-:-:S15]  /*8fa0*/  UMOV UR5, 0x3c7abc9e ;  /* 0x3c7abc9e00057882 */ /* 0x000fde0000000000 */
[----:B------:R-:W-:-:S15]  /*8fb0*/  NOP ;  /* 0x0000000000007918 */ /* 0x000fde0000000000 */
[----:B------:R-:W-:-:S15]  /*8fc0*/  NOP ;  /* 0x0000000000007918 */ /* 0x000fde0000000000 */
[----:B------:R-:W-:-:S15]  /*8fd0*/  NOP ;  /* 0x0000000000007918 */ /* 0x000fde0000000000 */
[----:B------:R-:W-:-:S02]  /*8fe0*/  NOP ;  /* 0x0000000000007918 */ /* 0x000fc40000000000 */
[----:B----4-:R4:W5:Y:S01]  /*8ff0*/  DFMA R8, R8, -UR4, R10 ;  /* 0x8000000408087c2b */ /* 0x010962000800000a */
[----:B------:R-:W-:Y:S01]  /*9000*/  UMOV UR4, 0x69ce2bdf ;  /* 0x69ce2bdf00047882 */ /* 0x000fe20000000000 */
[----:B----4-:R-:W-:Y:S01]  /*9010*/  IMAD.MOV.U32 R10, RZ, RZ, -0x35dec16 ;  /* 0xfca213eaff0a7424 */ /* 0x010fe200078e00ff */
[----:B------:R-:W-:Y:S01]  /*9020*/  UMOV UR5, 0x3e5ade15 ;  /* 0x3e5ade1500057882 */ /* 0x000fe20000000000 */
[----:B------:R-:W-:-:S15]  /*9030*/  IMAD.MOV.U32 R11, RZ, RZ, 0x3e928af3 ;  /* 0x3e928af3ff0b7424 */ /* 0x000fde00078e00ff */
[----:B------:R-:W-:-:S15]  /*9040*/  NOP ;  /* 0x0000000000007918 */ /* 0x000fde0000000000 */
[----:B------:R-:W-:-:S15]  /*9050*/  NOP ;  /* 0x0000000000007918 */ /* 0x000fde0000000000 */
[----:B------:R-:W-:-:S15]  /*9060*/  NOP ;  /* 0x0000000000007918 */ /* 0x000fde0000000000 */
[----:B-----5:R-:W4:Y:S01]  /*9070*/  DFMA R10, R8, UR4, R10 ;  /* 0x00000004080a7c2b */ /* 0x020f22000800000a */
[----:B------:R-:W-:Y:S01]  /*9080*/  UMOV UR4, 0x62401315 ;  /* 0x6240131500047882 */ /* 0x000fe20000000000 */
[----:B------:R-:W-:-:S15]  /*9090*/  UMOV UR5, 0x3ec71dee ;  /* 0x3ec71dee00057882 */ /* 0x000fde0000000000 */
[----:B------:R-:W-:-:S15]  /*90a0*/  NOP ;  /* 0x0000000000007918 */ /* 0x000fde0000000000 */
[----:B------:R-:W-:-:S15]  /*90b0*/  NOP ;  /* 0x0000000000007918 */ /* 0x000fde0000000000 */
[----:B------:R-:W-:-:S15]  /*90c0*/  NOP ;  /* 0x0000000000007918 */ /* 0x000fde0000000000 */
[----:B------:R-:W-:-:S02]  /*90d0*/  NOP ;  /* 0x0000000000007918 */ /* 0x000fc40000000000 */
[----:B----4-:R-:W4:Y:S01]  /*90e0*/  DFMA R10, R8, R10, UR4 ;  /* 0x00000004080a7e2b */ /* 0x010f22000800000a */
        /* <DEDUP_REMOVED lines=48> */
[----:B----4-:R-:W4:-:S15]  /*93f0*/  DFMA R10, R8, R10, UR4 ;  /* 0x00000004080a7e2b */ /* 0x010f1e000800000a */
[----:B------:R-:W-:-:S15]  /*9400*/  NOP ;  /* 0x0000000000007918 */ /* 0x000fde0000000000 */
[----:B------:R-:W-:-:S15]  /*9410*/  NOP ;  /* 0x0000000000007918 */ /* 0x000fde0000000000 */
[----:B------:R-:W-:-:S15]  /*9420*/  NOP ;  /* 0x0000000000007918 */ /* 0x000fde0000000000 */
[----:B------:R-:W-:-:S04]  /*9430*/  NOP ;  /* 0x0000000000007918 */ /* 0x000fc80000000000 */
[----:B----4-:R-:W4:-:S15]  /*9440*/  DFMA R10, R8, R10, 1 ;  /* 0x3ff00000080a742b */ /* 0x010f1e000000000a */
[----:B------:R-:W-:-:S15]  /*9450*/  NOP ;  /* 0x0000000000007918 */ /* 0x000fde0000000000 */
[----:B------:R-:W-:-:S15]  /*9460*/  NOP ;  /* 0x0000000000007918 */ /* 0x000fde0000000000 */
[----:B------:R-:W-:-:S15]  /*9470*/  NOP ;  /* 0x0000000000007918 */ /* 0x000fde0000000000 */
[----:B------:R-:W-:-:S04]  /*9480*/  NOP ;  /* 0x0000000000007918 */ /* 0x000fc80000000000 */
[----:B----4-:R-:W4:Y:S02]  /*9490*/  DFMA R10, R8, R10, 1 ;  /* 0x3ff00000080a742b */ /* 0x010f24000000000a */
[----:B----4-:R-:W-:Y:S02]  /*94a0*/  IMAD R9, R6, 0x100000, R11 ;  /* 0x0010000006097824 */ /* 0x010fe400078e020b */
        /* <DEDUP_REMOVED lines=13> */
[----:B------:R-:W4:Y:S02]  /*9580*/  DADD R8, R24, +INF ;  /* 0x7ff0000018087429 */ /* 0x000f240000000000 */
[----:B----4-:R-:W-:Y:S02]  /*9590*/  FSEL R8, R8, RZ, P2 ;  /* 0x000000ff08087208 */ /* 0x010fe40001000000 */
[----:B------:R-:W-:-:S15]  /*95a0*/  FSEL R9, R9, RZ, P2 ;  /* 0x000000ff09097208 */ /* 0x000fde0001000000 */
[----:B------:R-:W-:-:S15]  /*95b0*/  NOP ;  /* 0x0000000000007918 */ /* 0x000fde0000000000 */
[----:B------:R-:W-:-:S15]  /*95c0*/  NOP ;  /* 0x0000000000007918 */ /* 0x000fde0000000000 */
[----:B------:R-:W-:-:S15]  /*95d0*/  NOP ;  /* 0x0000000000007918 */ /* 0x000fde0000000000 */
[----:B------:R4:W0:Y:S02]  /*95e0*/  @!P1 DMUL R8, R6, R10 ;  /* 0x0000000a06089228 */ /* 0x0008240000000000 */
.L_x_3827:
[----:B------:R-:W-:Y:S05]  /*95f0*/  BSYNC.RECONVERGENT B2 ;  /* 0x0000000000027941 */ /* 0x000fea0003800200 */
.L_x_3826:
[----:B------:R-:W5:Y:S02]  /*9600*/  LDCU.64 UR4, c[0x0][0x388] ;  /* 0x00007100ff0477ac */ /* 0x000f640008000a00 */
[----:B-----5:R-:W0:-:S15]  /*9610*/  DMUL R30, R30, UR4 ;  /* 0x000000041e1e7c28 */ /* 0x020e1e0008000000 */
[----:B------:R-:W-:-:S15]  /*9620*/  NOP ;  /* 0x0000000000007918 */ /* 0x000fde0000000000 */
[----:B------:R-:W-:-:S15]  /*9630*/  NOP ;  /* 0x0000000000007918 */ /* 0x000fde0000000000 */
[----:B------:R-:W-:-:S15]  /*9640*/  NOP ;  /* 0x0000000000007918 */ /* 0x000fde0000000000 */
[----:B------:R-:W-:-:S04]  /*9650*/  NOP ;  /* 0x0000000000007918 */ /* 0x000fc80000000000 */
[----:B0-----:R0:W0:Y:S02]  /*9660*/  DMUL R24, R30, R8 ;  /* 0x000000081e187228 */ /* 0x0010240000000000 */
[----:B0-----:R-:W-:Y:S05]  /*9670*/  BRA `(.L_x_3824) ;  /* 0x0000000000087947 */ /* 0x001fea0003800000 */
.L_x_3825:
[----:B------:R-:W4:Y:S02]  /*9680*/  LDCU.64 UR4, c[0x0][0x390] ;  /* 0x00007200ff0477ac */ /* 0x000f240008000a00 */
[----:B----4-:R4:W0:Y:S02]  /*9690*/  DMUL R24, R30, UR4 ;  /* 0x000000041e187c28 */ /* 0x0108240008000000 */
.L_x_3824:
[----:B------:R-:W-:Y:S05]  /*96a0*/  BSYNC.RECONVERGENT B1 ;  /* 0x0000000000017941 */ /* 0x000fea0003800200 */
.L_x_3823:
[----:B------:R-:W-:-:S05]  /*96b0*/  VIADD R0, R2, 0x180 ;  /* 0x0000018002007836 */ /* 0x000fca0000000000 */
[----:B------:R-:W-:-:S13]  /*96c0*/  ISETP.GE.AND P1, PT, R0, R19, PT ;  /* 0x000000130000720c */ /* 0x000fda0003f26270 */
[----:B------:R-:W-:Y:S05]  /*96d0*/  @P1 BRA `(.L_x_3828) ;  /* 0x0000001000141947 */ /* 0x000fea0003800000 */
[----:B-1---5:R-:W1:Y:S02]  /*96e0*/  DSETP.GTU.AND P1, PT, R26, RZ, PT ;  /* 0x000000ff1a00722a */ /* 0x022e640003f2c000 */
[----:B-1----:R-:W-:Y:S05]  /*96f0*/  @P1 BRA `(.L_x_3829) ;  /* 0x00000008002c1947 */ /* 0x002fea0003800000 */
[----:B------:R-:W1:Y:S01]  /*9700*/  LDCU.64 UR4, c[0x0][0x398] ;  /* 0x00007300ff0477ac */ /* 0x000e620008000a00 */
[----:B----4-:R-:W-:Y:S01]  /*9710*/  IMAD.MOV.U32 R6, RZ, RZ, 0x652b82fe ;  /* 0x652b82feff067424 */ /* 0x010fe200078e00ff */
[----:B------:R-:W-:Y:S01]  /*9720*/  BSSY.RECONVERGENT B1, `(.L_x_3830) ;  /* 0x0000086000017945 */ /* 0x000fe20003800200 */
[----:B------:R-:W-:Y:S01]  /*9730*/  IMAD.MOV.U32 R7, RZ, RZ, 0x3ff71547 ;  /* 0x3ff71547ff077424 */ /* 0x000fe200078e00ff */
[----:B-1----:R-:W-:-:S15]  /*9740*/  DMUL R16, R16, UR4 ;  /* 0x0000000410107c28 */ /* 0x002fde0008000000 */
[----:B------:R-:W-:-:S15]  /*9750*/  NOP ;  /* 0x0000000000007918 */ /* 0x000fde0000000000 */
[----:B------:R-:W-:-:S15]  /*9760*/  NOP ;  /* 0x0000000000007918 */ /* 0x000fde0000000000 */
[----:B------:R-:W-:-:S15]  /*9770*/  NOP ;  /* 0x0000000000007918 */ /* 0x000fde0000000000 */
[----:B------:R-:W-:-:S04]  /*9780*/  NOP ;  /* 0x0000000000007918 */ /* 0x000fc80000000000 */
[----:B------:R-:W1:Y:S01]  /*9790*/  DMUL R26, R26, UR4 ;  /* 0x000000041a1a7c28 */ /* 0x000e620008000000 */
[----:B------:R-:W4:Y:S01]  /*97a0*/  LDCU.64 UR4, c[0x0][0x388] ;  /* 0x00007100ff0477ac */ /* 0x000f220008000a00 */
[----:B-1----:R-:W-:-:S15]  /*97b0*/  FSETP.GEU.FTZ.AND P1, PT, |R27|, 4.1917929649353027344, PT ;  /* 0x4086232b1b00780b */ /* 0x002fde0003f3e200 */
[----:B------:R-:W-:-:S15]  /*97c0*/  NOP ;  /* 0x0000000000007918 */ /* 0x000fde0000000000 */
[----:B------:R-:W-:-:S15]  /*97d0*/  NOP ;  /* 0x0000000000007918 */ /* 0x000fde0000000000 */
[----:B------:R-:W-:-:S15]  /*97e0*/  NOP ;  /* 0x0000000000007918 */ /* 0x000fde0000000000 */
[----:B------:R-:W-:-:S02]  /*97f0*/  NOP ;  /* 0x0000000000007918 */ /* 0x000fc40000000000 */
[----:B----4-:R-:W-:Y:S01]  /*9800*/  DMUL R16, R16, UR4 ;  /* 0x0000000410107c28 */ /* 0x010fe20008000000 */
[----:B------:R-:W-:Y:S01]  /*9810*/  UMOV UR4, 0xfefa39ef ;  /* 0xfefa39ef00047882 */ /* 0x000fe20000000000 */
[----:B------:R-:W-:-:S15]  /*9820*/  UMOV UR5, 0x3fe62e42 ;  /* 0x3fe62e4200057882 */ /* 0x000fde0000000000 */
[----:B------:R-:W-:-:S15]  /*9830*/  NOP ;  /* 0x0000000000007918 */ /* 0x000fde0000000000 */
[----:B------:R-:W-:-:S15]  /*9840*/  NOP ;  /* 0x0000000000007918 */ /* 0x000fde0000000000 */
[----:B------:R-:W-:-:S15]  /*9850*/  NOP ;  /* 0x0000000000007918 */ /* 0x000fde0000000000 */
[----:B------:R-:W-:-:S02]  /*9860*/  NOP ;  /* 0x0000000000007918 */ /* 0x000fc40000000000 */
[----:B------:R-:W1:-:S15]  /*9870*/  DFMA R6, R26, R6, 6.75539944105574400000e+15 ;  /* 0x433800001a06742b */ /* 0x000e5e0000000006 */
[----:B------:R-:W-:-:S15]  /*9880*/  NOP ;  /* 0x0000000000007918 */ /* 0x000fde0000000000 */
[----:B------:R-:W-:-:S15]  /*9890*/  NOP ;  /* 0x0000000000007918 */ /* 0x000fde0000000000 */
[----:B------:R-:W-:-:S15]  /*98a0*/  NOP ;  /* 0x0000000000007918 */ /* 0x000fde0000000000 */
[----:B------:R-:W-:-:S04]  /*98b0*/  NOP ;  /* 0x0000000000007918 */ /* 0x000fc80000000000 */
[----:B-1----:R-:W1:-:S15]  /*98c0*/  DADD R8, R6, -6.75539944105574400000e+15 ;  /* 0xc338000006087429 */ /* 0x002e5e0000000000 */
[----:B------:R-:W-:-:S15]  /*98d0*/  NOP ;  /* 0x0000000000007918 */ /* 0x000fde0000000000 */
[----:B------:R-:W-:-:S15]  /*98e0*/  NOP ;  /* 0x0000000000007918 */ /* 0x000fde0000000000 */
[----:B------:R-:W-:-:S15]  /*98f0*/  NOP ;  /* 0x0000000000007918 */ /* 0x000fde0000000000 */
[----:B------:R-:W-:-:S04]  /*9900*/  NOP ;  /* 0x0000000000007918 */ /* 0x000fc80000000000 */
[----:B-1----:R-:W1:Y:S01]  /*9910*/  DFMA R10, R8, -UR4, R26 ;  /* 0x80000004080a7c2b */ /* 0x002e62000800001a */
[----:B------:R-:W-:Y:S01]  /*9920*/  UMOV UR4, 0x3b39803f ;  /* 0x3b39803f00047882 */ /* 0x000fe20000000000 */
[----:B------:R-:W-:-:S15]  /*9930*/  UMOV UR5, 0x3c7abc9e ;  /* 0x3c7abc9e00057882 */ /* 0x000fde0000000000 */
[----:B------:R-:W-:-:S15]  /*9940*/  NOP ;  /* 0x0000000000007918 */ /* 0x000fde0000000000 */
[----:B------:R-:W-:-:S15]  /*9950*/  NOP ;  /* 0x0000000000007918 */ /* 0x000fde0000000000 */
[----:B------:R-:W-:-:S15]  /*9960*/  NOP ;  /* 0x0000000000007918 */ /* 0x000fde0000000000 */
[----:B------:R-:W-:-:S02]  /*9970*/  NOP ;  /* 0x0000000000007918 */ /* 0x000fc40000000000 */
[----:B-1----:R1:W4:Y:S01]  /*9980*/  DFMA R8, R8, -UR4, R10 ;  /* 0x8000000408087c2b */ /* 0x002322000800000a */
[----:B------:R-:W-:Y:S01]  /*9990*/  UMOV UR4, 0x69ce2bdf ;  /* 0x69ce2bdf00047882 */ /* 0x000fe20000000000 */
[----:B-1----:R-:W-:Y:S01]  /*99a0*/  IMAD.MOV.U32 R10, RZ, RZ, -0x35dec16 ;  /* 0xfca213eaff0a7424 */ /* 0x002fe200078e00ff */
[----:B------:R-:W-:Y:S01]  /*99b0*/  UMOV UR5, 0x3e5ade15 ;  /* 0x3e5ade1500057882 */ /* 0x000fe20000000000 */
[----:B------:R-:W-:-:S15]  /*99c0*/  IMAD.MOV.U32 R11, RZ, RZ, 0x3e928af3 ;  /* 0x3e928af3ff0b7424 */ /* 0x000fde00078e00ff */
[----:B------:R-:W-:-:S15]  /*99d0*/  NOP ;  /* 0x0000000000007918 */ /* 0x000fde0000000000 */
[----:B------:R-:W-:-:S15]  /*99e0*/  NOP ;  /* 0x0000000000007918 */ /* 0x000fde0000000000 */
[----:B------:R-:W-:-:S15]  /*99f0*/  NOP ;  /* 0x0000000000007918 */ /* 0x000fde0000000000 */
[----:B----4-:R-:W1:Y:S01]  /*9a00*/  DFMA R10, R8, UR4, R10 ;  /* 0x00000004080a7c2b */ /* 0x010e62000800000a */
[----:B------:R-:W-:Y:S01]  /*9a10*/  UMOV UR4, 0x62401315 ;  /* 0x6240131500047882 */ /* 0x000fe20000000000 */
[----:B------:R-:W-:-:S15]  /*9a20*/  UMOV UR5, 0x3ec71dee ;  /* 0x3ec71dee00057882 */ /* 0x000fde0000000000 */
[----:B------:R-:W-:-:S15]  /*9a30*/  NOP ;  /* 0x0000000000007918 */ /* 0x000fde0000000000 */
[----:B------:R-:W-:-:S15]  /*9a40*/  NOP ;  /* 0x0000000000007918 */ /* 0x000fde0000000000 */
[----:B------:R-:W-:-:S15]  /*9a50*/  NOP ;  /* 0x0000000000007918 */ /* 0x000fde0000000000 */
[----:B------:R-:W-:-:S02]  /*9a60*/  NOP ;  /* 0x0000000000007918 */ /* 0x000fc40000000000 */
[----:B-1----:R-:W1:Y:S01]  /*9a70*/  DFMA R10, R8, R10, UR4 ;  /* 0x00000004080a7e2b */ /* 0x002e62000800000a */
        /* <DEDUP_REMOVED lines=48> */
[----:B-1----:R-:W1:-:S15]  /*9d80*/  DFMA R10, R8, R10, UR4 ;  /* 0x00000004080a7e2b */ /* 0x002e5e000800000a */
[----:B------:R-:W-:-:S15]  /*9d90*/  NOP ;  /* 0x0000000000007918 */ /* 0x000fde0000000000 */
[----:B------:R-:W-:-:S15]  /*9da0*/  NOP ;  /* 0x0000000000007918 */ /* 0x000fde0000000000 */
[----:B------:R-:W-:-:S15]  /*9db0*/  NOP ;  /* 0x0000000000007918 */ /* 0x000fde0000000000 */
[----:B------:R-:W-:-:S04]  /*9dc0*/  NOP ;  /* 0x0000000000007918 */ /* 0x000fc80000000000 */
[----:B-1----:R-:W1:-:S15]  /*9dd0*/  DFMA R10, R8, R10, 1 ;  /* 0x3ff00000080a742b */ /* 0x002e5e000000000a */
[----:B------:R-:W-:-:S15]  /*9de0*/  NOP ;  /* 0x0000000000007918 */ /* 0x000fde0000000000 */
[----:B------:R-:W-:-:S15]  /*9df0*/  NOP ;  /* 0x0000000000007918 */ /* 0x000fde0000000000 */
[----:B------:R-:W-:-:S15]  /*9e00*/  NOP ;  /* 0x0000000000007918 */ /* 0x000fde0000000000 */
[----:B------:R-:W-:-:S04]  /*9e10*/  NOP ;  /* 0x0000000000007918 */ /* 0x000fc80000000000 */
[----:B-1----:R-:W1:Y:S02]  /*9e20*/  DFMA R10, R8, R10, 1 ;  /* 0x3ff00000080a742b */ /* 0x002e64000000000a */
[----:B-1----:R-:W-:Y:S02]  /*9e30*/  IMAD R9, R6, 0x100000, R11 ;  /* 0x0010000006097824 */ /* 0x002fe400078e020b */
        /* <DEDUP_REMOVED lines=13> */
[----:B------:R-:W1:Y:S02]  /*9f10*/  DADD R8, R26, +INF ;  /* 0x7ff000001a087429 */ /* 0x000e640000000000 */
[----:B-1----:R-:W-:Y:S02]  /*9f20*/  FSEL R8, R8, RZ, P2 ;  /* 0x000000ff08087208 */ /* 0x002fe40001000000 */
[----:B------:R-:W-:-:S15]  /*9f30*/  FSEL R9, R9, RZ, P2 ;  /* 0x000000ff09097208 */ /* 0x000fde0001000000 */
[----:B------:R-:W-:-:S15]  /*9f40*/  NOP ;  /* 0x0000000000007918 */ /* 0x000fde0000000000 */
[----:B------:R-:W-:-:S15]  /*9f50*/  NOP ;  /* 0x0000000000007918 */ /* 0x000fde0000000000 */
[----:B------:R-:W-:-:S15]  /*9f60*/  NOP ;  /* 0x0000000000007918 */ /* 0x000fde0000000000 */
[----:B------:R1:W4:Y:S02]  /*9f70*/  @!P1 DMUL R8, R6, R10 ;  /* 0x0000000a06089228 */ /* 0x0003240000000000 */
.L_x_3831:
[----:B------:R-:W-:Y:S05]  /*9f80*/  BSYNC.RECONVERGENT B1 ;  /* 0x0000000000017941 */ /* 0x000fea0003800200 */
.L_x_3830:
[----:B----4-:R4:W0:Y:S02]  /*9f90*/  DMUL R16, R16, R8 ;  /* 0x0000000810107228 */ /* 0x0108240000000000 */
[----:B0---4-:R-:W-:Y:S05]  /*9fa0*/  BRA `(.L_x_3828) ;  /* 0x0000000400e07947 */ /* 0x011fea0003800000 */
.L_x_3829:
[----:B------:R-:W1:Y:S02]  /*9fb0*/  LDCU.64 UR4, c[0x0][0x390] ;  /* 0x00007200ff0477ac */ /* 0x000e640008000a00 */
[----:B-1----:R-:W1:Y:S02]  /*9fc0*/  DMUL R16, R16, UR4 ;  /* 0x0000000410107c28 */ /* 0x002e640008000000 */
[----:B-1----:R-:W-:Y:S05]  /*9fd0*/  BRA `(.L_x_3828) ;  /* 0x0000000400d47947 */ /* 0x002fea0003800000 */
.L_x_3812:
[CC--:B------:R-:W-:Y:S01]  /*9fe0*/  ISETP.GE.AND P0, PT, R2.reuse, R19.reuse, PT ;  /* 0x000000130200720c */ /* 0x0c0fe20003f06270 */
[C---:B------:R-:W-:Y:S01]  /*9ff0*/  VIADD R0, R2.reuse, 0x80 ;  /* 0x0000008002007836 */ /* 0x040fe20000000000 */
[----:B------:R-:W-:Y:S01]  /*a000*/  BSSY.RECONVERGENT B1, `(.L_x_3832) ;  /* 0x0000020000017945 */ /* 0x000fe20003800200 */
[C---:B-1--4-:R-:W-:Y:S02]  /*a010*/  VIADD R4, R2.reuse, 0x100 ;  /* 0x0000010002047836 */ /* 0x052fe40000000000 */
[----:B------:R-:W-:Y:S01]  /*a020*/  VIADD R6, R2, 0x180 ;  /* 0x0000018002067836 */ /* 0x000fe20000000000 */
[-C--:B------:R-:W-:Y:S02]  /*a030*/  ISETP.GE.AND P4, PT, R0, R19.reuse, PT ;  /* 0x000000130000720c */ /* 0x080fe40003f86270 */
[-C--:B------:R-:W-:Y:S02]  /*a040*/  ISETP.GE.AND P1, PT, R4, R19.reuse, PT ;  /* 0x000000130400720c */ /* 0x080fe40003f26270 */
[----:B------:R-:W-:-:S03]  /*a050*/  ISETP.GE.AND P2, PT, R6, R19, PT ;  /* 0x000000130600720c */ /* 0x000fc60003f46270 */
[----:B------:R-:W-:Y:S10]  /*a060*/  @P0 BRA `(.L_x_3833) ;  /* 0x0000000000640947 */ /* 0x000ff40003800000 */
[----:B------:R-:W3:Y:S01]  /*a070*/  LDCU.128 UR4, c[0x0][0x390] ;  /* 0x00007200ff0477ac */ /* 0x000ee20008000c00 */
[----:B--2--5:R-:W-:-:S15]  /*a080*/  DSETP.GTU.AND P3, PT, R34, RZ, PT ;  /* 0x000000ff2200722a */ /* 0x024fde0003f6c000 */
[----:B------:R-:W-:-:S15]  /*a090*/  NOP ;  /* 0x0000000000007918 */ /* 0x000fde0000000000 */
[----:B------:R-:W-:-:S15]  /*a0a0*/  NOP ;  /* 0x0000000000007918 */ /* 0x000fde0000000000 */
[----:B------:R-:W-:-:S15]  /*a0b0*/  NOP ;  /* 0x0000000000007918 */ /* 0x000fde0000000000 */
[----:B------:R-:W-:-:S04]  /*a0c0*/  NOP ;  /* 0x0000000000007918 */ /* 0x000fc80000000000 */
[----:B---3--:R-:W-:-:S15]  /*a0d0*/  DMUL R4, R36, UR6 ;  /* 0x0000000624047c28 */ /* 0x008fde0008000000 */
[----:B------:R-:W-:-:S15]  /*a0e0*/  NOP ;  /* 0x0000000000007918 */ /* 0x000fde0000000000 */
[----:B------:R-:W-:-:S15]  /*a0f0*/  NOP ;  /* 0x0000000000007918 */ /* 0x000fde0000000000 */
[----:B------:R-:W-:-:S15]  /*a100*/  NOP ;  /* 0x0000000000007918 */ /* 0x000fde0000000000 */
[----:B------:R-:W-:-:S04]  /*a110*/  NOP ;  /* 0x0000000000007918 */ /* 0x000fc80000000000 */
[----:B------:R-:W-:Y:S01]  /*a120*/  DMUL R36, R36, UR4 ;  /* 0x0000000424247c28 */ /* 0x000fe20008000000 */
[----:B------:R-:W0:-:S15]  /*a130*/  LDCU.64 UR4, c[0x0][0x388] ;  /* 0x00007100ff0477ac */ /* 0x000e1e0008000a00 */
[----:B------:R-:W-:-:S15]  /*a140*/  NOP ;  /* 0x0000000000007918 */ /* 0x000fde0000000000 */
[----:B------:R-:W-:-:S15]  /*a150*/  NOP ;  /* 0x0000000000007918 */ /* 0x000fde0000000000 */
[----:B------:R-:W-:-:S15]  /*a160*/  NOP ;  /* 0x0000000000007918 */ /* 0x000fde0000000000 */
[----:B------:R-:W-:-:S03]  /*a170*/  NOP ;  /* 0x0000000000007918 */ /* 0x000fc60000000000 */
[----:B0-----:R-:W0:-:S15]  /*a180*/  DADD R34, R34, UR4 ;  /* 0x0000000422227e29 */ /* 0x001e1e0008000000 */
[----:B------:R-:W-:-:S15]  /*a190*/  NOP ;  /* 0x0000000000007918 */ /* 0x000fde0000000000 */
[----:B------:R-:W-:-:S15]  /*a1a0*/  NOP ;  /* 0x0000000000007918 */ /* 0x000fde0000000000 */
[----:B------:R-:W-:-:S15]  /*a1b0*/  NOP ;  /* 0x0000000000007918 */ /* 0x000fde0000000000 */
[----:B------:R-:W-:-:S04]  /*a1c0*/  NOP ;  /* 0x0000000000007918 */ /* 0x000fc80000000000 */
[----:B0-----:R-:W0:Y:S02]  /*a1d0*/  DMUL R34, R34, R4 ;  /* 0x0000000422227228 */ /* 0x001e240000000000 */
[----:B0-----:R-:W-:Y:S02]  /*a1e0*/  FSEL R4, R36, R34, P3 ;  /* 0x0000002224047208 */ /* 0x001fe40001800000 */
[----:B------:R-:W-:-:S07]  /*a1f0*/  FSEL R5, R37, R35, P3 ;  /* 0x0000002325057208 */ /* 0x000fce0001800000 */
.L_x_3833:
[----:B------:R-:W-:Y:S05]  /*a200*/  BSYNC.RECONVERGENT B1 ;  /* 0x0000000000017941 */ /* 0x000fea0003800200 */
.L_x_3832:
[----:B------:R-:W-:Y:S04]  /*a210*/  BSSY.RECONVERGENT B1, `(.L_x_3834) ;  /* 0x000001b000017945 */ /* 0x000fe80003800200 */
[----:B------:R-:W-:Y:S05]  /*a220*/  @P4 BRA `(.L_x_3835) ;  /* 0x0000000000644947 */ /* 0x000fea0003800000 */
[----:B------:R-:W0:Y:S01]  /*a230*/  LDCU.128 UR4, c[0x0][0x390] ;  /* 0x00007200ff0477ac */ /* 0x000e220008000c00 */
[----:B-----5:R-:W-:-:S15]  /*a240*/  DSETP.GTU.AND P3, PT, R28, RZ, PT ;  /* 0x000000ff1c00722a */ /* 0x020fde0003f6c000 */
[----:B------:R-:W-:-:S15]  /*a250*/  NOP ;  /* 0x0000000000007918 */ /* 0x000fde0000000000 */
[----:B------:R-:W-:-:S15]  /*a260*/  NOP ;  /* 0x0000000000007918 */ /* 0x000fde0000000000 */
[----:B------:R-:W-:-:S15]  /*a270*/  NOP ;  /* 0x0000000000007918 */ /* 0x000fde0000000000 */
[----:B------:R-:W-:-:S04]  /*a280*/  NOP ;  /* 0x0000000000007918 */ /* 0x000fc80000000000 */
[----:B0-----:R-:W-:-:S15]  /*a290*/  DMUL R6, R32, UR6 ;  /* 0x0000000620067c28 */ /* 0x001fde0008000000 */
        /* <DEDUP_REMOVED lines=18> */
.L_x_3835:
[----:B------:R-:W-:Y:S05]  /*a3c0*/  BSYNC.RECONVERGENT B1 ;  /* 0x0000000000017941 */ /* 0x000fea0003800200 */
.L_x_3834:
        /* <DEDUP_REMOVED lines=27> */
.L_x_3837:
[----:B------:R-:W-:Y:S05]  /*a580*/  BSYNC.RECONVERGENT B1 ;  /* 0x0000000000017941 */ /* 0x000fea0003800200 */
.L_x_3836:
        /* <DEDUP_REMOVED lines=26> */
.L_x_3828:
[----:B------:R-:W-:Y:S05]  /*a730*/  BSYNC.RECONVERGENT B0 ;  /* 0x0000000000007941 */ /* 0x000fea0003800200 */
.L_x_3811:
[----:B------:R-:W0:Y:S01]  /*a740*/  LDC.U8 R18, c[0x0][0x3d8] ;  /* 0x0000f600ff127b82 */ /* 0x000e220000000000 */
[----:B------:R-:W-:Y:S04]  /*a750*/  BSSY.RECONVERGENT B6, `(.L_x_3838) ;  /* 0x000013b000067945 */ /* 0x000fe80003800200 */
[----:B------:R-:W-:Y:S05]  /*a760*/  @P0 BRA `(.L_x_3839) ;  /* 0x0000001000e40947 */ /* 0x000fea0003800000 */
[----:B------:R-:W2:Y:S01]  /*a770*/  LDCU UR4, c[0x0][0x3dc] ;  /* 0x00007b80ff0477ac */ /* 0x000ea20008000800 */
[----:B------:R-:W3:Y:S01]  /*a780*/  LDC.64 R8, c[0x0][0x3b0] ;  /* 0x0000ec00ff087b82 */ /* 0x000ee20000000a00 */
[----:B------:R-:W-:Y:S01]  /*a790*/  IMAD R0, R23, 0x200, R2 ;  /* 0x0000020017007824 */ /* 0x000fe200078e0202 */
[----:B01--4-:R-:W-:-:S03]  /*a7a0*/  PRMT R6, R18, 0x9910, RZ ;  /* 0x0000991012067816 */ /* 0x013fc600000000ff */
[----:B--2---:R-:W-:Y:S02]  /*a7b0*/  IMAD R3, R0, UR4, RZ ;  /* 0x0000000400037c24 */ /* 0x004fe4000f8e02ff */
        /* <DEDUP_REMOVED lines=13> */
[----:B------:R-:W0:Y:S02]  /*a890*/  F2I.F64.TRUNC R5, R4 ;  /* 0x0000000400057311 */ /* 0x000e24000030d100 */
[----:B0-----:R0:W-:Y:S01]  /*a8a0*/  STG.E.U8 desc[UR36][R8.64], R5 ;  /* 0x0000000508007986 */ /* 0x0011e2000c101124 */
[----:B------:R-:W-:Y:S05]  /*a8b0*/  BRA `(.L_x_3845) ;  /* 0x00000010008c7947 */ /* 0x000fea0003800000 */
.L_x_3843:
[----:B------:R-:W0:Y:S02]  /*a8c0*/  F2I.S64.F64.TRUNC R4, R4 ;  /* 0x0000000400047311 */ /* 0x000e24000030d900 */
[----:B0-----:R-:W-:-:S05]  /*a8d0*/  IMAD.MOV.U32 R3, RZ, RZ, R4 ;  /* 0x000000ffff037224 */ /* 0x001fca00078e0004 */
[----:B------:R0:W-:Y:S01]  /*a8e0*/  STG.E.U8 desc[UR36][R8.64], R3 ;  /* 0x0000000308007986 */ /* 0x0001e2000c101124 */
[----:B------:R-:W-:Y:S05]  /*a8f0*/  BRA `(.L_x_3845) ;  /* 0x00000010007c7947 */ /* 0x000fea0003800000 */
.L_x_3842:
[----:B------:R-:W-:-:S13]  /*a900*/  ISETP.NE.AND P0, PT, R0, 0x2, PT ;  /* 0x000000020000780c */ /* 0x000fda0003f05270 */
[----:B------:R-:W-:Y:S05]  /*a910*/  @!P0 BRA `(.L_x_3846) ;  /* 0x0000000000288947 */ /* 0x000fea0003800000 */
[----:B------:R-:W-:-:S13]  /*a920*/  ISETP.NE.AND P0, PT, R0, 0x3, PT ;  /* 0x000000030000780c */ /* 0x000fda0003f05270 */
[----:B------:R-:W-:Y:S05]  /*a930*/  @!P0 BRA `(.L_x_3847) ;  /* 0x0000000000148947 */ /* 0x000fea0003800000 */
[----:B------:R-:W-:-:S13]  /*a940*/  ISETP.NE.AND P0, PT, R0, 0x4, PT ;  /* 0x000000040000780c */ /* 0x000fda0003f05270 */
[----:B------:R-:W-:Y:S05]  /*a950*/  @P0 BRA `(.L_x_3844) ;  /* 0x0000000c00ac0947 */ /* 0x000fea0003800000 */
[----:B------:R-:W0:Y:S02]  /*a960*/  F2I.S64.F64.TRUNC R4, R4 ;  /* 0x0000000400047311 */ /* 0x000e24000030d900 */
[----:B0-----:R0:W-:Y:S01]  /*a970*/  STG.E.64 desc[UR36][R8.64], R4 ;  /* 0x0000000408007986 */ /* 0x0011e2000c101b24 */
[----:B------:R-:W-:Y:S05]  /*a980*/  BRA `(.L_x_3845) ;  /* 0x0000001000587947 */ /* 0x000fea0003800000 */
.L_x_3847:
[----:B------:R-:W0:Y:S02]  /*a990*/  F2I.F64.TRUNC R5, R4 ;  /* 0x0000000400057311 */ /* 0x000e24000030d100 */
[----:B0-----:R0:W-:Y:S01]  /*a9a0*/  STG.E desc[UR36][R8.64], R5 ;  /* 0x0000000508007986 */ /* 0x0011e2000c101924 */
[----:B------:R-:W-:Y:S05]  /*a9b0*/  BRA `(.L_x_3845) ;  /* 0x00000010004c7947 */ /* 0x000fea0003800000 */
.L_x_3846:
[----:B------:R-:W0:Y:S02]  /*a9c0*/  F2I.F64.TRUNC R5, R4 ;  /* 0x0000000400057311 */ /* 0x000e24000030d100 */
[----:B0-----:R0:W-:Y:S01]  /*a9d0*/  STG.E.U16 desc[UR36][R8.64], R5 ;  /* 0x0000000508007986 */ /* 0x0011e2000c101524 */
[----:B------:R-:W-:Y:S05]  /*a9e0*/  BRA `(.L_x_3845) ;  /* 0x0000001000407947 */ /* 0x000fea0003800000 */
.L_x_3841:
[----:B------:R-:W-:-:S13]  /*a9f0*/  ISETP.GT.AND P0, PT, R0, 0x6, PT ;  /* 0x000000060000780c */ /* 0x000fda0003f04270 */
[----:B------:R-:W-:Y:S05]  /*aa00*/  @P0 BRA `(.L_x_3848) ;  /* 0x00000000006c0947 */ /* 0x000fea0003800000 */
[----:B------:R-:W-:-:S13]  /*aa10*/  ISETP.NE.AND P0, PT, R0, 0x5, PT ;  /* 0x000000050000780c */ /* 0x000fda0003f05270 */
[----:B------:R-:W-:Y:S05]  /*aa20*/  @!P0 BRA `(.L_x_3849) ;  /* 0x0000000000348947 */ /* 0x000fea0003800000 */
[----:B------:R-:W-:-:S13]  /*aa30*/  ISETP.NE.AND P0, PT, R0, 0x6, PT ;  /* 0x000000060000780c */ /* 0x000fda0003f05270 */
[----:B------:R-:W-:Y:S05]  /*aa40*/  @P0 BRA `(.L_x_3844) ;  /* 0x0000000c00700947 */ /* 0x000fea0003800000 */
[----:B------:R-:W-:Y:S01]  /*aa50*/  UMOV UR4, 0xf0000000 ;  /* 0xf000000000047882 */ /* 0x000fe20000000000 */
[----:B------:R-:W-:Y:S01]  /*aa60*/  UMOV UR5, 0x380fffff ;  /* 0x380fffff00057882 */ /* 0x000fe20000000000 */
[----:B------:R-:W0:-:S15]  /*aa70*/  F2F.F32.F64 R3, R4 ;  /* 0x0000000400037310 */ /* 0x000e1e0000301000 */
[----:B------:R-:W-:-:S15]  /*aa80*/  NOP ;  /* 0x0000000000007918 */ /* 0x000fde0000000000 */
[----:B------:R-:W-:-:S15]  /*aa90*/  NOP ;  /* 0x0000000000007918 */ /* 0x000fde0000000000 */
[----:B------:R-:W-:-:S15]  /*aaa0*/  NOP ;  /* 0x0000000000007918 */ /* 0x000fde0000000000 */
[----:B------:R-:W-:-:S04]  /*aab0*/  NOP ;  /* 0x0000000000007918 */ /* 0x000fc80000000000 */
[----:B------:R-:W0:Y:S02]  /*aac0*/  DSETP.GEU.AND P0, PT, |R4|, UR4, PT ;  /* 0x0000000404007e2a */ /* 0x000e24000bf0e200 */
[----:B0-----:R-:W-:-:S05]  /*aad0*/  @!P0 FMUL R3, R3, 1.175494350822287508e-38 ;  /* 0x0080000003038820 */ /* 0x001fca0000400000 */
[----:B------:R1:W-:Y:S01]  /*aae0*/  STG.E desc[UR36][R8.64], R3 ;  /* 0x0000000308007986 */ /* 0x0003e2000c101924 */
[----:B------:R-:W-:Y:S05]  /*aaf0*/  BRA `(.L_x_3845) ;  /* 0x0000000c00fc7947 */ /* 0x000fea0003800000 */
.L_x_3849:
        /* <DEDUP_REMOVED lines=9> */
[----:B------:R-:W-:-:S05]  /*ab90*/  F2FP.F16.F32.PACK_AB R0, RZ, R0 ;  /* 0x00000000ff00723e */ /* 0x000fca00000000ff */
[----:B------:R0:W-:Y:S01]  /*aba0*/  STG.E.U16 desc[UR36][R8.64], R0 ;  /* 0x0000000008007986 */ /* 0x0001e2000c101524 */
[----:B------:R-:W-:Y:S05]  /*abb0*/  BRA `(.L_x_3845) ;  /* 0x0000000c00cc7947 */ /* 0x000fea0003800000 */
.L_x_3848:
[----:B------:R-:W-:-:S13]  /*abc0*/  ISETP.NE.AND P0, PT, R0, 0x7, PT ;  /* 0x000000070000780c */ /* 0x000fda0003f05270 */
[----:B------:R-:W-:Y:S05]  /*abd0*/  @!P0 BRA `(.L_x_3850) ;  /* 0x0000000000748947 */ /* 0x000fea0003800000 */
        /* <DEDUP_REMOVED lines=11> */
[----:B------:R-:W0:Y:S01]  /*ac90*/  DSETP.GEU.AND P0, PT, |R4|, UR4, PT ;  /* 0x0000000404007e2a */ /* 0x000e22000bf0e200 */
[----:B------:R-:W-:Y:S02]  /*aca0*/  IMAD.MOV.U32 R7, RZ, RZ, RZ ;  /* 0x000000ffff077224 */ /* 0x000fe400078e00ff */
[----:B0-----:R-:W-:-:S05]  /*acb0*/  @!P0 FMUL R6, R6, 1.175494350822287508e-38 ;  /* 0x0080000006068820 */ /* 0x001fca0000400000 */
[----:B------:R3:W-:Y:S01]  /*acc0*/  STG.E.64 desc[UR36][R8.64], R6 ;  /* 0x0000000608007986 */ /* 0x0007e2000c101b24 */
[----:B------:R-:W-:Y:S05]  /*acd0*/  BRA `(.L_x_3845) ;  /* 0x0000000c00847947 */ /* 0x000fea0003800000 */
.L_x_3851:
        /* <DEDUP_REMOVED lines=9> */
[----:B------:R-:W-:-:S04]  /*ad70*/  F2FP.F16.F32.PACK_AB R3, RZ, R0 ;  /* 0x00000000ff03723e */ /* 0x000fc800000000ff */
[----:B------:R-:W-:-:S05]  /*ad80*/  PRMT R3, R3, 0x5410, RZ ;  /* 0x0000541003037816 */ /* 0x000fca00000000ff */
[----:B------:R2:W-:Y:S01]  /*ad90*/  STG.E desc[UR36][R8.64], R3 ;  /* 0x0000000308007986 */ /* 0x0005e2000c101924 */
[----:B------:R-:W-:Y:S05]  /*ada0*/  BRA `(.L_x_3845) ;  /* 0x0000000c00507947 */ /* 0x000fea0003800000 */
.L_x_3850:
[----:B------:R4:W-:Y:S01]  /*adb0*/  STG.E.64 desc[UR36][R8.64], R4 ;  /* 0x0000000408007986 */ /* 0x0009e2000c101b24 */
[----:B------:R-:W-:Y:S05]  /*adc0*/  BRA `(.L_x_3845) ;  /* 0x0000000c00487947 */ /* 0x000fea0003800000 */
.L_x_3840:
        /* <DEDUP_REMOVED lines=8> */
[----:B------:R-:W0:Y:S02]  /*ae50*/  DSETP.NEU.AND P0, PT, R4, RZ, PT ;  /* 0x000000ff0400722a */ /* 0x000e240003f0d000 */
[----:B0-----:R-:W-:-:S05]  /*ae60*/  SEL R3, RZ, 0x1, !P0 ;  /* 0x00000001ff037807 */ /* 0x001fca0004000000 */
[----:B------:R0:W-:Y:S01]  /*ae70*/  STG.E.U8 desc[UR36][R8.64], R3 ;  /* 0x0000000308007986 */ /* 0x0001e2000c101124 */
[----:B------:R-:W-:Y:S05]  /*ae80*/  BRA `(.L_x_3845) ;  /* 0x0000000c00187947 */ /* 0x000fea0003800000 */
.L_x_3854:
[----:B------:R-:W-:-:S05]  /*ae90*/  CS2R R6, SRZ ;  /* 0x0000000000067805 */ /* 0x000fca000001ff00 */
[----:B------:R0:W-:Y:S01]  /*aea0*/  STG.E.128 desc[UR36][R8.64], R4 ;  /* 0x0000000408007986 */ /* 0x0001e2000c101d24 */
[----:B------:R-:W-:Y:S05]  /*aeb0*/  BRA `(.L_x_3845) ;  /* 0x0000000c000c7947 */ /* 0x000fea0003800000 */
.L_x_3853:
        /* <DEDUP_REMOVED lines=14> */
[----:B------:R-:W-:Y:S01]  /*afa0*/  BSSY.RECONVERGENT B0, `(.L_x_3857) ;  /* 0x000000d000007945 */ /* 0x000fe20003800200 */
[----:B0-----:R-:W-:Y:S01]  /*afb0*/  @!P0 FMUL R10, R10, 1.175494350822287508e-38 ;  /* 0x008000000a0a8820 */ /* 0x001fe20000400000 */
        /* <DEDUP_REMOVED lines=11> */
.L_x_3858:
[----:B------:R-:W-:Y:S05]  /*b070*/  BSYNC.RECONVERGENT B0 ;  /* 0x0000000000007941 */ /* 0x000fea0003800200 */
.L_x_3857:
[----:B------:R-:W-:-:S05]  /*b080*/  LOP3.LUT R7, R0, 0x80, R7, 0xf8, !PT ;  /* 0x0000008000077812 */ /* 0x000fca00078ef807 */
[----:B------:R0:W-:Y:S01]  /*b090*/  STG.E.U8 desc[UR36][R8.64], R7 ;  /* 0x0000000708007986 */ /* 0x0001e2000c101124 */
[----:B------:R-:W-:Y:S05]  /*b0a0*/  BRA `(.L_x_3845) ;  /* 0x0000000800907947 */ /* 0x000fea0003800000 */
.L_x_3856:
        /* <DEDUP_REMOVED lines=9> */
[----:B0-----:R-:W-:-:S05]  /*b140*/  @!P0 FMUL R10, R10, 1.175494350822287508e-38 ;  /* 0x008000000a0a8820 */ /* 0x001fca0000400000 */
        /* <DEDUP_REMOVED lines=13> */
.L_x_3860:
[----:B------:R-:W-:Y:S05]  /*b220*/  BSYNC.RECONVERGENT B0 ;  /* 0x0000000000007941 */ /* 0x000fea0003800200 */
.L_x_3859:
[----:B------:R-:W-:-:S05]  /*b230*/  LOP3.LUT R7, R0, 0x80, R7, 0xf8, !PT ;  /* 0x0000008000077812 */ /* 0x000fca00078ef807 */
[----:B------:R0:W-:Y:S01]  /*b240*/  STG.E.U8 desc[UR36][R8.64], R7 ;  /* 0x0000000708007986 */ /* 0x0001e2000c101124 */
[----:B------:R-:W-:Y:S05]  /*b250*/  BRA `(.L_x_3845) ;  /* 0x0000000800247947 */ /* 0x000fea0003800000 */
.L_x_3855:
        /* <DEDUP_REMOVED lines=9> */
[----:B------:R-:W-:-:S05]  /*b2f0*/  F2FP.BF16.F32.PACK_AB R0, RZ, R0 ;  /* 0x00000000ff00723e */ /* 0x000fca00000010ff */
[----:B------:R0:W-:Y:S01]  /*b300*/  STG.E.U16 desc[UR36][R8.64], R0 ;  /* 0x0000000008007986 */ /* 0x0001e2000c101524 */
[----:B------:R-:W-:Y:S05]  /*b310*/  BRA `(.L_x_3845) ;  /* 0x0000000400f47947 */ /* 0x000fea0003800000 */
.L_x_3852:
        /* <DEDUP_REMOVED lines=8> */
[----:B------:R-:W0:Y:S02]  /*b3a0*/  F2I.U32.F64.TRUNC R5, R4 ;  /* 0x0000000400057311 */ /* 0x000e24000030d000 */
[----:B0-----:R0:W-:Y:S01]  /*b3b0*/  STG.E.U16 desc[UR36][R8.64], R5 ;  /* 0x0000000508007986 */ /* 0x0011e2000c101524 */
[----:B------:R-:W-:Y:S05]  /*b3c0*/  BRA `(.L_x_3845) ;  /* 0x0000000400c87947 */ /* 0x000fea0003800000 */
.L_x_3863:
        /* <DEDUP_REMOVED lines=21> */
.L_x_3866:
[----:B------:R-:W-:-:S04]  /*b520*/  SHF.R.U32.HI R0, RZ, 0x14, R7 ;  /* 0x00000014ff007819 */ /* 0x000fc80000011607 */
[----:B------:R-:W-:-:S04]  /*b530*/  LOP3.LUT R0, R0, 0x1, RZ, 0xc0, !PT ;  /* 0x0000000100007812 */ /* 0x000fc800078ec0ff */
[----:B------:R-:W-:-:S04]  /*b540*/  IADD3 R0, PT, PT, R7, 0x487ffff, R0 ;  /* 0x0487ffff07007810 */ /* 0x000fc80007ffe000 */
[----:B------:R-:W-:-:S04]  /*b550*/  SHF.R.U32.HI R0, RZ, 0x14, R0 ;  /* 0x00000014ff007819 */ /* 0x000fc80000011600 */
[----:B------:R-:W-:-:S07]  /*b560*/  LOP3.LUT R3, R0, 0xff, RZ, 0xc0, !PT ;  /* 0x000000ff00037812 */ /* 0x000fce00078ec0ff */
.L_x_3867:
[----:B------:R-:W-:-:S04]  /*b570*/  SHF.R.U32.HI R0, RZ, 0x18, R7 ;  /* 0x00000018ff007819 */ /* 0x000fc80000011607 */
[----:B------:R-:W-:-:S07]  /*b580*/  LOP3.LUT R0, R3, 0x80, R0, 0xf8, !PT ;  /* 0x0000008003007812 */ /* 0x000fce00078ef800 */
.L_x_3865:
[----:B------:R-:W-:Y:S05]  /*b590*/  BSYNC.RECONVERGENT B0 ;  /* 0x0000000000007941 */ /* 0x000fea0003800200 */
.L_x_3864:
[----:B------:R0:W-:Y:S01]  /*b5a0*/  STG.E.U8 desc[UR36][R8.64], R0 ;  /* 0x0000000008007986 */ /* 0x0001e2000c101124 */
[----:B------:R-:W-:Y:S05]  /*b5b0*/  BRA `(.L_x_3845) ;  /* 0x00000004004c7947 */ /* 0x000fea0003800000 */
.L_x_3862:
        /* <DEDUP_REMOVED lines=21> */
.L_x_3870:
[----:B------:R-:W-:-:S04]  /*b710*/  SHF.R.U32.HI R0, RZ, 0x15, R7 ;  /* 0x00000015ff007819 */ /* 0x000fc80000011607 */
[----:B------:R-:W-:-:S04]  /*b720*/  LOP3.LUT R0, R0, 0x1, RZ, 0xc0, !PT ;  /* 0x0000000100007812 */ /* 0x000fc800078ec0ff */
[----:B------:R-:W-:-:S04]  /*b730*/  IADD3 R0, PT, PT, R7, 0x88fffff, R0 ;  /* 0x088fffff07007810 */ /* 0x000fc80007ffe000 */
[----:B------:R-:W-:-:S04]  /*b740*/  SHF.R.U32.HI R0, RZ, 0x15, R0 ;  /* 0x00000015ff007819 */ /* 0x000fc80000011600 */
[----:B------:R-:W-:-:S07]  /*b750*/  LOP3.LUT R3, R0, 0xff, RZ, 0xc0, !PT ;  /* 0x000000ff00037812 */ /* 0x000fce00078ec0ff */
.L_x_3871:
[----:B------:R-:W-:-:S04]  /*b760*/  SHF.R.U32.HI R0, RZ, 0x18, R7 ;  /* 0x00000018ff007819 */ /* 0x000fc80000011607 */
[----:B------:R-:W-:-:S07]  /*b770*/  LOP3.LUT R0, R3, 0x80, R0, 0xf8, !PT ;  /* 0x0000008003007812 */ /* 0x000fce00078ef800 */
.L_x_3869:
[----:B------:R-:W-:Y:S05]  /*b780*/  BSYNC.RECONVERGENT B0 ;  /* 0x0000000000007941 */ /* 0x000fea0003800200 */
.L_x_3868:
[----:B------:R0:W-:Y:S01]  /*b790*/  STG.E.U8 desc[UR36][R8.64], R0 ;  /* 0x0000000008007986 */ /* 0x0001e2000c101124 */
[----:B------:R-:W-:Y:S05]  /*b7a0*/  BRA `(.L_x_3845) ;  /* 0x0000000000d07947 */ /* 0x000fea0003800000 */
.L_x_3861:
[----:B------:R-:W-:-:S13]  /*b7b0*/  ISETP.NE.AND P0, PT, R0, 0x1c, PT ;  /* 0x0000001c0000780c */ /* 0x000fda0003f05270 */
[----:B------:R-:W-:Y:S05]  /*b7c0*/  @!P0 BRA `(.L_x_3872) ;  /* 0x0000000000c08947 */ /* 0x000fea0003800000 */
[----:B------:R-:W-:-:S13]  /*b7d0*/  ISETP.NE.AND P0, PT, R0, 0x1d, PT ;  /* 0x0000001d0000780c */ /* 0x000fda0003f05270 */
[----:B------:R-:W-:Y:S05]  /*b7e0*/  @!P0 BRA `(.L_x_3873) ;  /* 0x0000000000ac8947 */ /* 0x000fea0003800000 */
[----:B------:R-:W-:-:S13]  /*b7f0*/  ISETP.NE.AND P0, PT, R0, 0x2c, PT ;  /* 0x0000002c0000780c */ /* 0x000fda0003f05270 */
[----:B------:R-:W-:Y:S05]  /*b800*/  @!P0 BRA `(.L_x_3874) ;  /* 0x0000000000448947 */ /* 0x000fea0003800000 */
.L_x_3844:
        /* <DEDUP_REMOVED lines=16> */
.L_x_3875:
[----:B------:R-:W-:Y:S05]  /*b910*/  BRA `(.L_x_3845) ;  /* 0x0000000000747947 */ /* 0x000fea0003800000 */
.L_x_3874:
        /* <DEDUP_REMOVED lines=24> */
.L_x_3873:
[----:B------:R-:W0:Y:S02]  /*baa0*/  F2I.U64.F64.TRUNC R4, R4 ;  /* 0x0000000400047311 */ /* 0x000e24000030d800 */
[----:B0-----:R0:W-:Y:S01]  /*bab0*/  STG.E.64 desc[UR36][R8.64], R4 ;  /* 0x0000000408007986 */ /* 0x0011e2000c101b24 */
[----:B------:R-:W-:Y:S05]  /*bac0*/  BRA `(.L_x_3845) ;  /* 0x0000000000087947 */ /* 0x000fea0003800000 */
.L_x_3872:
[----:B------:R-:W0:Y:S02]  /*bad0*/  F2I.U32.F64.TRUNC R5, R4 ;  /* 0x0000000400057311 */ /* 0x000e24000030d000 */
[----:B0-----:R0:W-:Y:S02]  /*bae0*/  STG.E desc[UR36][R8.64], R5 ;  /* 0x0000000508007986 */ /* 0x0011e4000c101924 */
.L_x_3845:
[----:B------:R-:W-:-:S07]  /*baf0*/  VIADD R2, R2, 0x80 ;  /* 0x0000008002027836 */ /* 0x000fce0000000000 */
.L_x_3839:
[----:B------:R-:W-:Y:S05]  /*bb00*/  BSYNC.RECONVERGENT B6 ;  /* 0x0000000000067941 */ /* 0x000fea0003800200 */
.L_x_3838:
[----:B------:R-:W-:Y:S01]  /*bb10*/  ISETP.GE.AND P0, PT, R2, R19, PT ;  /* 0x000000130200720c */ /* 0x000fe20003f06270 */
[----:B------:R-:W-:-:S12]  /*bb20*/  BSSY.RECONVERGENT B6, `(.L_x_3876) ;  /* 0x0000278000067945 */ /* 0x000fd80003800200 */
[----:B------:R-:W-:Y:S05]  /*bb30*/  @P0 BRA `(.L_x_3877) ;  /* 0x0000002400d80947 */ /* 0x000fea0003800000 */
[----:B------:R-:W2:Y:S01]  /*bb40*/  LDCU UR4, c[0x0][0x3dc] ;  /* 0x00007b80ff0477ac */ /* 0x000ea20008000800 */
[----:B01--4-:R-:W0:Y:S01]  /*bb50*/  LDC.64 R4, c[0x0][0x3b0] ;  /* 0x0000ec00ff047b82 */ /* 0x013e220000000a00 */
[----:B------:R-:W-:Y:S01]  /*bb60*/  IMAD R0, R23, 0x200, R2 ;  /* 0x0000020017007824 */ /* 0x000fe200078e0202 */
[----:B---3--:R-:W-:-:S03]  /*bb70*/  PRMT R6, R18, 0x9910, RZ ;  /* 0x0000991012067816 */ /* 0x008fc600000000ff */
[----:B--2---:R-:W-:Y:S02]  /*bb80*/  IMAD R3, R0, UR4, RZ ;  /* 0x0000000400037c24 */ /* 0x004fe4000f8e02ff */
        /* <DEDUP_REMOVED lines=13> */
[----:B-----5:R-:W0:Y:S02]  /*bc60*/  F2I.F64.TRUNC R29, R28 ;  /* 0x0000001c001d7311 */ /* 0x020e24000030d100 */
[----:B0-----:R0:W-:Y:S01]  /*bc70*/  STG.E.U8 desc[UR36][R4.64], R29 ;  /* 0x0000001d04007986 */ /* 0x0011e2000c101124 */
[----:B------:R-:W-:Y:S05]  /*bc80*/  BRA `(.L_x_3883) ;  /* 0x0000001000907947 */ /* 0x000fea0003800000 */
.L_x_3881:
[----:B-----5:R-:W0:Y:S02]  /*bc90*/  F2I.S64.F64.TRUNC R28, R28 ;  /* 0x0000001c001c7311 */ /* 0x020e24000030d900 */
[----:B0-----:R-:W-:-:S05]  /*bca0*/  IMAD.MOV.U32 R3, RZ, RZ, R28 ;  /* 0x000000ffff037224 */ /* 0x001fca00078e001c */
[----:B------:R0:W-:Y:S01]  /*bcb0*/  STG.E.U8 desc[UR36][R4.64], R3 ;  /* 0x0000000304007986 */ /* 0x0001e2000c101124 */
[----:B------:R-:W-:Y:S05]  /*bcc0*/  BRA `(.L_x_3883) ;  /* 0x0000001000807947 */ /* 0x000fea0003800000 */
.L_x_3880:
[----:B------:R-:W-:-:S13]  /*bcd0*/  ISETP.NE.AND P0, PT, R0, 0x2, PT ;  /* 0x000000020000780c */ /* 0x000fda0003f05270 */
[----:B------:R-:W-:Y:S05]  /*bce0*/  @!P0 BRA `(.L_x_3884) ;  /* 0x0000000000288947 */ /* 0x000fea0003800000 */
[----:B------:R-:W-:-:S13]  /*bcf0*/  ISETP.NE.AND P0, PT, R0, 0x3, PT ;  /* 0x000000030000780c */ /* 0x000fda0003f05270 */
[----:B------:R-:W-:Y:S05]  /*bd00*/  @!P0 BRA `(.L_x_3885) ;  /* 0x0000000000148947 */ /* 0x000fea0003800000 */
[----:B------:R-:W-:-:S13]  /*bd10*/  ISETP.NE.AND P0, PT, R0, 0x4, PT ;  /* 0x000000040000780c */ /* 0x000fda0003f05270 */
[----:B------:R-:W-:Y:S05]  /*bd20*/  @P0 BRA `(.L_x_3882) ;  /* 0x0000000c00240947 */ /* 0x000fea0003800000 */
[----:B-----5:R-:W0:Y:S02]  /*bd30*/  F2I.S64.F64.TRUNC R28, R28 ;  /* 0x0000001c001c7311 */ /* 0x020e24000030d900 */
[----:B0-----:R0:W-:Y:S01]  /*bd40*/  STG.E.64 desc[UR36][R4.64], R28 ;  /* 0x0000001c04007986 */ /* 0x0011e2000c101b24 */
[----:B------:R-:W-:Y:S05]  /*bd50*/  BRA `(.L_x_3883) ;  /* 0x00000010005c7947 */ /* 0x000fea0003800000 */
.L_x_3885:
[----:B-----5:R-:W0:Y:S02]  /*bd60*/  F2I.F64.TRUNC R29, R28 ;  /* 0x0000001c001d7311 */ /* 0x020e24000030d100 */
[----:B0-----:R0:W-:Y:S01]  /*bd70*/  STG.E desc[UR36][R4.64], R29 ;  /* 0x0000001d04007986 */ /* 0x0011e2000c101924 */
[----:B------:R-:W-:Y:S05]  /*bd80*/  BRA `(.L_x_3883) ;  /* 0x0000001000507947 */ /* 0x000fea0003800000 */
.L_x_3884:
[----:B-----5:R-:W0:Y:S02]  /*bd90*/  F2I.F64.TRUNC R29, R28 ;  /* 0x0000001c001d7311 */ /* 0x020e24000030d100 */
[----:B0-----:R0:W-:Y:S01]  /*bda0*/  STG.E.U16 desc[UR36][R4.64], R29 ;  /* 0x0000001d04007986 */ /* 0x0011e2000c101524 */
[----:B------:R-:W-:Y:S05]  /*bdb0*/  BRA `(.L_x_3883) ;  /* 0x0000001000447947 */ /* 0x000fea0003800000 */
.L_x_3879:
        /* <DEDUP_REMOVED lines=8> */
[----:B-----5:R-:W0:-:S15]  /*be40*/  F2F.F32.F64 R3, R28 ;  /* 0x0000001c00037310 */ /* 0x020e1e0000301000 */
        /* <DEDUP_REMOVED lines=8> */
.L_x_3887:
        /* <DEDUP_REMOVED lines=12> */
.L_x_3886:
        /* <DEDUP_REMOVED lines=18> */
.L_x_3889:
        /* <DEDUP_REMOVED lines=13> */
.L_x_3888:
[----:B-----5:R0:W-:Y:S01]  /*c180*/  STG.E.64 desc[UR36][R4.64], R28 ;  /* 0x0000001c04007986 */ /* 0x0201e2000c101b24 */
[----:B------:R-:W-:Y:S05]  /*c190*/  BRA `(.L_x_3883) ;  /* 0x0000000c004c7947 */ /* 0x000fea0003800000 */
.L_x_3878:
        /* <DEDUP_REMOVED lines=10> */
[----:B-----5:R-:W0:Y:S02]  /*c240*/  F2I.U32.F64.TRUNC R29, R28 ;  /* 0x0000001c001d7311 */ /* 0x020e24000030d000 */
[----:B0-----:R0:W-:Y:S01]  /*c250*/  STG.E.U16 desc[UR36][R4.64], R29 ;  /* 0x0000001d04007986 */ /* 0x0011e2000c101524 */
[----:B------:R-:W-:Y:S05]  /*c260*/  BRA `(.L_x_3883) ;  /* 0x0000000c00187947 */ /* 0x000fea0003800000 */
.L_x_3893:
        /* <DEDUP_REMOVED lines=26> */
.L_x_3896:
[----:B------:R-:W-:-:S04]  /*c410*/  SHF.R.U32.HI R3, RZ, 0x18, R7 ;  /* 0x00000018ff037819 */ /* 0x000fc80000011607 */
[----:B------:R-:W-:-:S07]  /*c420*/  LOP3.LUT R0, R0, 0x80, R3, 0xf8, !PT ;  /* 0x0000008000007812 */ /* 0x000fce00078ef803 */
.L_x_3895:
[----:B------:R-:W-:Y:S05]  /*c430*/  BSYNC.RECONVERGENT B0 ;  /* 0x0000000000007941 */ /* 0x000fea0003800200 */
.L_x_3894:
[----:B------:R0:W-:Y:S01]  /*c440*/  STG.E.U8 desc[UR36][R4.64], R0 ;  /* 0x0000000004007986 */ /* 0x0001e2000c101124 */
[----:B------:R-:W-:Y:S05]  /*c450*/  BRA `(.L_x_3883) ;  /* 0x00000008009c7947 */ /* 0x000fea0003800000 */
.L_x_3892:
        /* <DEDUP_REMOVED lines=26> */
.L_x_3899:
[----:B------:R-:W-:-:S04]  /*c600*/  SHF.R.U32.HI R3, RZ, 0x18, R7 ;  /* 0x00000018ff037819 */ /* 0x000fc80000011607 */
[----:B------:R-:W-:-:S07]  /*c610*/  LOP3.LUT R0, R0, 0x80, R3, 0xf8, !PT ;  /* 0x0000008000007812 */ /* 0x000fce00078ef803 */
.L_x_3898:
[----:B------:R-:W-:Y:S05]  /*c620*/  BSYNC.RECONVERGENT B0 ;  /* 0x0000000000007941 */ /* 0x000fea0003800200 */
.L_x_3897:
[----:B------:R0:W-:Y:S01]  /*c630*/  STG.E.U8 desc[UR36][R4.64], R0 ;  /* 0x0000000004007986 */ /* 0x0001e2000c101124 */
[----:B------:R-:W-:Y:S05]  /*c640*/  BRA `(.L_x_3883) ;  /* 0x0000000800207947 */ /* 0x000fea0003800000 */
.L_x_3891:
        /* <DEDUP_REMOVED lines=30> */
.L_x_3901:
[----:B-----5:R-:W0:Y:S02]  /*c830*/  F2I.U64.F64.TRUNC R28, R28 ;  /* 0x0000001c001c7311 */ /* 0x020e24000030d800 */
[----:B0-----:R0:W-:Y:S01]  /*c840*/  STG.E.64 desc[UR36][R4.64], R28 ;  /* 0x0000001c04007986 */ /* 0x0011e2000c101b24 */
[----:B------:R-:W-:Y:S05]  /*c850*/  BRA `(.L_x_3883) ;  /* 0x00000004009c7947 */ /* 0x000fea0003800000 */
.L_x_3900:
[----:B-----5:R-:W0:Y:S02]  /*c860*/  F2I.U32.F64.TRUNC R29, R28 ;  /* 0x0000001c001d7311 */ /* 0x020e24000030d000 */
[----:B0-----:R0:W-:Y:S01]  /*c870*/  STG.E desc[UR36][R4.64], R29 ;  /* 0x0000001d04007986 */ /* 0x0011e2000c101924 */
[----:B------:R-:W-:Y:S05]  /*c880*/  BRA `(.L_x_3883) ;  /* 0x0000000400907947 */ /* 0x000fea0003800000 */
.L_x_3890:
[----:B------:R-:W-:-:S13]  /*c890*/  ISETP.GT.AND P0, PT, R0, 0xe, PT ;  /* 0x0000000e0000780c */ /* 0x000fda0003f04270 */
[----:B------:R-:W-:Y:S05]  /*c8a0*/  @P0 BRA `(.L_x_3902) ;  /* 0x00000000002c0947 */ /* 0x000fea0003800000 */
[----:B------:R-:W-:-:S13]  /*c8b0*/  ISETP.NE.AND P0, PT, R0, 0xa, PT ;  /* 0x0000000a0000780c */ /* 0x000fda0003f05270 */
[----:B------:R-:W-:Y:S05]  /*c8c0*/  @!P0 BRA `(.L_x_3903) ;  /* 0x0000000000188947 */ /* 0x000fea0003800000 */
[----:B------:R-:W-:-:S13]  /*c8d0*/  ISETP.NE.AND P0, PT, R0, 0xb, PT ;  /* 0x0000000b0000780c */ /* 0x000fda0003f05270 */
[----:B------:R-:W-:Y:S05]  /*c8e0*/  @P0 BRA `(.L_x_3882) ;  /* 0x0000000000340947 */ /* 0x000fea0003800000 */
[----:B-----5:R-:W0:Y:S02]  /*c8f0*/  DSETP.NEU.AND P0, PT, R28, RZ, PT ;  /* 0x000000ff1c00722a */ /* 0x020e240003f0d000 */
[----:B0-----:R-:W-:-:S05]  /*c900*/  SEL R3, RZ, 0x1, !P0 ;  /* 0x00000001ff037807 */ /* 0x001fca0004000000 */
[----:B------:R0:W-:Y:S01]  /*c910*/  STG.E.U8 desc[UR36][R4.64], R3 ;  /* 0x0000000304007986 */ /* 0x0001e2000c101124 */
[----:B------:R-:W-:Y:S05]  /*c920*/  BRA `(.L_x_3883) ;  /* 0x0000000400687947 */ /* 0x000fea0003800000 */
.L_x_3903:
[----:B-----5:R-:W-:-:S05]  /*c930*/  CS2R R30, SRZ ;  /* 0x00000000001e7805 */ /* 0x020fca000001ff00 */
[----:B------:R0:W-:Y:S01]  /*c940*/  STG.E.128 desc[UR36][R4.64], R28 ;  /* 0x0000001c04007986 */ /* 0x0001e2000c101d24 */
[----:B------:R-:W-:Y:S05]  /*c950*/  BRA `(.L_x_3883) ;  /* 0x00000004005c7947 */ /* 0x000fea0003800000 */
.L_x_3902:
[----:B------:R-:W-:-:S13]  /*c960*/  ISETP.NE.AND P0, PT, R0, 0xf, PT ;  /* 0x0000000f0000780c */ /* 0x000fda0003f05270 */
[----:B------:R-:W-:Y:S05]  /*c970*/  @!P0 BRA `(.L_x_3904) ;  /* 0x0000000400288947 */ /* 0x000fea0003800000 */
[----:B------:R-:W-:-:S13]  /*c980*/  ISETP.NE.AND P0, PT, R0, 0x17, PT ;  /* 0x000000170000780c */ /* 0x000fda0003f05270 */
[----:B------:R-:W-:Y:S05]  /*c990*/  @!P0 BRA `(.L_x_3905) ;  /* 0x0000000000b08947 */ /* 0x000fea0003800000 */
[----:B------:R-:W-:-:S13]  /*c9a0*/  ISETP.NE.AND P0, PT, R0, 0x18, PT ;  /* 0x000000180000780c */ /* 0x000fda0003f05270 */
[----:B------:R-:W-:Y:S05]  /*c9b0*/  @!P0 BRA `(.L_x_3906) ;  /* 0x0000000000448947 */ /* 0x000fea0003800000 */
.L_x_3882:
        /* <DEDUP_REMOVED lines=16> */
.L_x_3907:
[----:B------:R-:W-:Y:S05]  /*cac0*/  BRA `(.L_x_3883) ;  /* 0x0000000400007947 */ /* 0x000fea0003800000 */
.L_x_3906:
        /* <DEDUP_REMOVED lines=21> */
.L_x_3909:
[----:B------:R-:W-:Y:S05]  /*cc20*/  BSYNC.RECONVERGENT B0 ;  /* 0x0000000000007941 */ /* 0x000fea0003800200 */
.L_x_3908:
[----:B------:R-:W-:-:S05]  /*cc30*/  LOP3.LUT R3, R0, 0x80, R3, 0xf8, !PT ;  /* 0x0000008000037812 */ /* 0x000fca00078ef803 */
[----:B------:R0:W-:Y:S01]  /*cc40*/  STG.E.U8 desc[UR36][R4.64], R3 ;  /* 0x0000000304007986 */ /* 0x0001e2000c101124 */
[----:B------:R-:W-:Y:S05]  /*cc50*/  BRA `(.L_x_3883) ;  /* 0x00000000009c7947 */ /* 0x000fea0003800000 */
.L_x_3905:
        /* <DEDUP_REMOVED lines=9> */
[----:B0-----:R-:W-:-:S05]  /*ccf0*/  @!P0 FMUL R7, R7, 1.175494350822287508e-38 ;  /* 0x0080000007078820 */ /* 0x001fca0000400000 */
        /* <DEDUP_REMOVED lines=10> */
.L_x_3911:
[----:B------:R-:W-:Y:S01]  /*cda0*/  IMAD.MOV.U32 R0, RZ, RZ, 0x7f ;  /* 0x0000007fff007424 */ /* 0x000fe200078e00ff */
[----:B------:R-:W-:-:S04]  /*cdb0*/  ISETP.GT.U32.AND P0, PT, R3, 0x7f800000, PT ;  /* 0x7f8000000300780c */ /* 0x000fc80003f04070 */
[----:B------:R-:W-:-:S09]  /*cdc0*/  SEL R0, R0, 0x7c, P0 ;  /* 0x0000007c00007807 */ /* 0x000fd20000000000 */
.L_x_3912:
[----:B------:R-:W-:Y:S05]  /*cdd0*/  BSYNC.RECONVERGENT B0 ;  /* 0x0000000000007941 */ /* 0x000fea0003800200 */
.L_x_3910:
[----:B------:R-:W-:-:S04]  /*cde0*/  SHF.R.U32.HI R3, RZ, 0x18, R7 ;  /* 0x00000018ff037819 */ /* 0x000fc80000011607 */
[----:B------:R-:W-:-:S05]  /*cdf0*/  LOP3.LUT R3, R0, 0x80, R3, 0xf8, !PT ;  /* 0x0000008000037812 */ /* 0x000fca00078ef803 */
[----:B------:R0:W-:Y:S01]  /*ce00*/  STG.E.U8 desc[UR36][R4.64], R3 ;  /* 0x0000000304007986 */ /* 0x0001e2000c101124 */
[----:B------:R-:W-:Y:S05]  /*ce10*/  BRA `(.L_x_3883) ;  /* 0x00000000002c7947 */ /* 0x000fea0003800000 */
.L_x_3904:
        /* <DEDUP_REMOVED lines=9> */
[----:B------:R-:W-:-:S05]  /*ceb0*/  F2FP.BF16.F32.PACK_AB R0, RZ, R0 ;  /* 0x00000000ff00723e */ /* 0x000fca00000010ff */
[----:B------:R0:W-:Y:S02]  /*cec0*/  STG.E.U16 desc[UR36][R4.64], R0 ;  /* 0x0000000004007986 */ /* 0x0001e4000c101524 */
.L_x_3883:
        /* <DEDUP_REMOVED lines=24> */
.L_x_3916:
[----:B------:R-:W0:Y:S02]  /*d050*/  F2I.S64.F64.TRUNC R24, R24 ;  /* 0x0000001800187311 */ /* 0x000e24000030d900 */
[----:B0-----:R-:W-:-:S05]  /*d060*/  IMAD.MOV.U32 R3, RZ, RZ, R24 ;  /* 0x000000ffff037224 */ /* 0x001fca00078e0018 */
[----:B------:R0:W-:Y:S01]  /*d070*/  STG.E.U8 desc[UR36][R4.64], R3 ;  /* 0x0000000304007986 */ /* 0x0001e2000c101124 */
[----:B------:R-:W-:Y:S05]  /*d080*/  BRA `(.L_x_3918) ;  /* 0x0000001000807947 */ /* 0x000fea0003800000 */
.L_x_3915:
        /* <DEDUP_REMOVED lines=9> */
.L_x_3920:
[----:B------:R-:W0:Y:S02]  /*d120*/  F2I.F64.TRUNC R25, R24 ;  /* 0x0000001800197311 */ /* 0x000e24000030d100 */
[----:B0-----:R0:W-:Y:S01]  /*d130*/  STG.E desc[UR36][R4.64], R25 ;  /* 0x0000001904007986 */ /* 0x0011e2000c101924 */
[----:B------:R-:W-:Y:S05]  /*d140*/  BRA `(.L_x_3918) ;  /* 0x0000001000507947 */ /* 0x000fea0003800000 */
.L_x_3919:
[----:B------:R-:W0:Y:S02]  /*d150*/  F2I.F64.TRUNC R25, R24 ;  /* 0x0000001800197311 */ /* 0x000e24000030d100 */
[----:B0-----:R0:W-:Y:S01]  /*d160*/  STG.E.U16 desc[UR36][R4.64], R25 ;  /* 0x0000001904007986 */ /* 0x0011e2000c101524 */
[----:B------:R-:W-:Y:S05]  /*d170*/  BRA `(.L_x_3918) ;  /* 0x0000001000447947 */ /* 0x000fea0003800000 */
.L_x_3914:
        /* <DEDUP_REMOVED lines=17> */
.L_x_3922:
        /* <DEDUP_REMOVED lines=12> */
.L_x_3921:
        /* <DEDUP_REMOVED lines=18> */
.L_x_3924:
        /* <DEDUP_REMOVED lines=13> */
.L_x_3923:
[----:B------:R4:W-:Y:S01]  /*d540*/  STG.E.64 desc[UR36][R4.64], R24 ;  /* 0x0000001804007986 */ /* 0x0009e2000c101b24 */
[----:B------:R-:W-:Y:S05]  /*d550*/  BRA `(.L_x_3918) ;  /* 0x0000000c004c7947 */ /* 0x000fea0003800000 */
.L_x_3913:
        /* <DEDUP_REMOVED lines=13> */
.L_x_3928:
        /* <DEDUP_REMOVED lines=26> */
.L_x_3931:
[----:B------:R-:W-:-:S04]  /*d7d0*/  SHF.R.U32.HI R3, RZ, 0x18, R7 ;  /* 0x00000018ff037819 */ /* 0x000fc80000011607 */
[----:B------:R-:W-:-:S07]  /*d7e0*/  LOP3.LUT R0, R0, 0x80, R3, 0xf8, !PT ;  /* 0x0000008000007812 */ /* 0x000fce00078ef803 */
.L_x_3930:
[----:B------:R-:W-:Y:S05]  /*d7f0*/  BSYNC.RECONVERGENT B0 ;  /* 0x0000000000007941 */ /* 0x000fea0003800200 */
.L_x_3929:
[----:B------:R0:W-:Y:S01]  /*d800*/  STG.E.U8 desc[UR36][R4.64], R0 ;  /* 0x0000000004007986 */ /* 0x0001e2000c101124 */
[----:B------:R-:W-:Y:S05]  /*d810*/  BRA `(.L_x_3918) ;  /* 0x00000008009c7947 */ /* 0x000fea0003800000 */
.L_x_3927:
        /* <DEDUP_REMOVED lines=26> */
.L_x_3934:
[----:B------:R-:W-:-:S04]  /*d9c0*/  SHF.R.U32.HI R3, RZ, 0x18, R7 ;  /* 0x00000018ff037819 */ /* 0x000fc80000011607 */
[----:B------:R-:W-:-:S07]  /*d9d0*/  LOP3.LUT R0, R0, 0x80, R3, 0xf8, !PT ;  /* 0x0000008000007812 */ /* 0x000fce00078ef803 */
.L_x_3933:
[----:B------:R-:W-:Y:S05]  /*d9e0*/  BSYNC.RECONVERGENT B0 ;  /* 0x0000000000007941 */ /* 0x000fea0003800200 */
.L_x_3932:
[----:B------:R0:W-:Y:S01]  /*d9f0*/  STG.E.U8 desc[UR36][R4.64], R0 ;  /* 0x0000000004007986 */ /* 0x0001e2000c101124 */
[----:B------:R-:W-:Y:S05]  /*da00*/  BRA `(.L_x_3918) ;  /* 0x0000000800207947 */ /* 0x000fea0003800000 */
.L_x_3926:
        /* <DEDUP_REMOVED lines=30> */
.L_x_3936:
[----:B------:R-:W0:Y:S02]  /*dbf0*/  F2I.U64.F64.TRUNC R24, R24 ;  /* 0x0000001800187311 */ /* 0x000e24000030d800 */
[----:B0-----:R0:W-:Y:S01]  /*dc00*/  STG.E.64 desc[UR36][R4.64], R24 ;  /* 0x0000001804007986 */ /* 0x0011e2000c101b24 */
[----:B------:R-:W-:Y:S05]  /*dc10*/  BRA `(.L_x_3918) ;  /* 0x00000004009c7947 */ /* 0x000fea0003800000 */
.L_x_3935:
[----:B------:R-:W0:Y:S02]  /*dc20*/  F2I.U32.F64.TRUNC R25, R24 ;  /* 0x0000001800197311 */ /* 0x000e24000030d000 */
[----:B0-----:R0:W-:Y:S01]  /*dc30*/  STG.E desc[UR36][R4.64], R25 ;  /* 0x0000001904007986 */ /* 0x0011e2000c101924 */
[----:B------:R-:W-:Y:S05]  /*dc40*/  BRA `(.L_x_3918) ;  /* 0x0000000400907947 */ /* 0x000fea0003800000 */
.L_x_3925:
        /* <DEDUP_REMOVED lines=10> */
.L_x_3938:
[----:B------:R-:W-:-:S05]  /*dcf0*/  CS2R R26, SRZ ;  /* 0x00000000001a7805 */ /* 0x000fca000001ff00 */
[----:B------:R0:W-:Y:S01]  /*dd00*/  STG.E.128 desc[UR36][R4.64], R24 ;  /* 0x0000001804007986 */ /* 0x0001e2000c101d24 */
[----:B------:R-:W-:Y:S05]  /*dd10*/  BRA `(.L_x_3918) ;  /* 0x00000004005c7947 */ /* 0x000fea0003800000 */
.L_x_3937:
[----:B------:R-:W-:-:S13]  /*dd20*/  ISETP.NE.AND P0, PT, R0, 0xf, PT ;  /* 0x0000000f0000780c */ /* 0x000fda0003f05270 */
[----:B------:R-:W-:Y:S05]  /*dd30*/  @!P0 BRA `(.L_x_3939) ;  /* 0x0000000400288947 */ /* 0x000fea0003800000 */
[----:B------:R-:W-:-:S13]  /*dd40*/  ISETP.NE.AND P0, PT, R0, 0x17, PT ;  /* 0x000000170000780c */ /* 0x000fda0003f05270 */
[----:B------:R-:W-:Y:S05]  /*dd50*/  @!P0 BRA `(.L_x_3940) ;  /* 0x0000000000b08947 */ /* 0x000fea0003800000 */
[----:B------:R-:W-:-:S13]  /*dd60*/  ISETP.NE.AND P0, PT, R0, 0x18, PT ;  /* 0x000000180000780c */ /* 0x000fda0003f05270 */
[----:B------:R-:W-:Y:S05]  /*dd70*/  @!P0 BRA `(.L_x_3941) ;  /* 0x0000000000448947 */ /* 0x000fea0003800000 */
.L_x_3917:
        /* <DEDUP_REMOVED lines=16> */
.L_x_3942:
[----:B------:R-:W-:Y:S05]  /*de80*/  BRA `(.L_x_3918) ;  /* 0x0000000400007947 */ /* 0x000fea0003800000 */
.L_x_3941:
        /* <DEDUP_REMOVED lines=21> */
.L_x_3944:
[----:B------:R-:W-:Y:S05]  /*dfe0*/  BSYNC.RECONVERGENT B0 ;  /* 0x0000000000007941 */ /* 0x000fea0003800200 */
.L_x_3943:
[----:B------:R-:W-:-:S05]  /*dff0*/  LOP3.LUT R3, R0, 0x80, R3, 0xf8, !PT ;  /* 0x0000008000037812 */ /* 0x000fca00078ef803 */
[----:B------:R0:W-:Y:S01]  /*e000*/  STG.E.U8 desc[UR36][R4.64], R3 ;  /* 0x0000000304007986 */ /* 0x0001e2000c101124 */
[----:B------:R-:W-:Y:S05]  /*e010*/  BRA `(.L_x_3918) ;  /* 0x00000000009c7947 */ /* 0x000fea0003800000 */
.L_x_3940:
        /* <DEDUP_REMOVED lines=20> */
.L_x_3946:
[----:B------:R-:W-:Y:S01]  /*e160*/  IMAD.MOV.U32 R0, RZ, RZ, 0x7f ;  /* 0x0000007fff007424 */ /* 0x000fe200078e00ff */
[----:B------:R-:W-:-:S04]  /*e170*/  ISETP.GT.U32.AND P0, PT, R3, 0x7f800000, PT ;  /* 0x7f8000000300780c */ /* 0x000fc80003f04070 */
[----:B------:R-:W-:-:S09]  /*e180*/  SEL R0, R0, 0x7c, P0 ;  /* 0x0000007c00007807 */ /* 0x000fd20000000000 */
.L_x_3947:
[----:B------:R-:W-:Y:S05]  /*e190*/  BSYNC.RECONVERGENT B0 ;  /* 0x0000000000007941 */ /* 0x000fea0003800200 */
.L_x_3945:
[----:B------:R-:W-:-:S04]  /*e1a0*/  SHF.R.U32.HI R3, RZ, 0x18, R7 ;  /* 0x00000018ff037819 */ /* 0x000fc80000011607 */
[----:B------:R-:W-:-:S05]  /*e1b0*/  LOP3.LUT R3, R0, 0x80, R3, 0xf8, !PT ;  /* 0x0000008000037812 */ /* 0x000fca00078ef803 */
[----:B------:R0:W-:Y:S01]  /*e1c0*/  STG.E.U8 desc[UR36][R4.64], R3 ;  /* 0x0000000304007986 */ /* 0x0001e2000c101124 */
[----:B------:R-:W-:Y:S05]  /*e1d0*/  BRA `(.L_x_3918) ;  /* 0x00000000002c7947 */ /* 0x000fea0003800000 */
.L_x_3939:
        /* <DEDUP_REMOVED lines=11> */
.L_x_3918:
[----:B------:R-:W-:-:S07]  /*e290*/  VIADD R2, R2, 0x80 ;  /* 0x0000008002027836 */ /* 0x000fce0000000000 */
.L_x_3877:
[----:B------:R-:W-:Y:S05]  /*e2a0*/  BSYNC.RECONVERGENT B6 ;  /* 0x0000000000067941 */ /* 0x000fea0003800200 */
.L_x_3876:
        /* <DEDUP_REMOVED lines=20> */
[----:B0-----:R-:W-:Y:S01]  /*e3f0*/  STG.E.U8 desc[UR36][R2.64], R17 ;  /* 0x0000001102007986 */ /* 0x001fe2000c101124 */
[----:B------:R-:W-:Y:S05]  /*e400*/  EXIT ;  /* 0x000000000000794d */ /* 0x000fea0003800000 */
.L_x_3951:
[----:B-----5:R-:W0:Y:S02]  /*e410*/  F2I.S64.F64.TRUNC R16, R16 ;  /* 0x0000001000107311 */ /* 0x020e24000030d900 */
[----:B0-----:R-:W-:-:S05]  /*e420*/  IMAD.MOV.U32 R5, RZ, RZ, R16 ;  /* 0x000000ffff057224 */ /* 0x001fca00078e0010 */
[----:B------:R-:W-:Y:S01]  /*e430*/  STG.E.U8 desc[UR36][R2.64], R5 ;  /* 0x0000000502007986 */ /* 0x000fe2000c101124 */
[----:B------:R-:W-:Y:S05]  /*e440*/  EXIT ;  /* 0x000000000000794d */ /* 0x000fea0003800000 */
.L_x_3950:
[----:B------:R-:W-:-:S13]  /*e450*/  ISETP.NE.AND P0, PT, R0, 0x2, PT ;  /* 0x000000020000780c */ /* 0x000fda0003f05270 */
[----:B------:R-:W-:Y:S05]  /*e460*/  @!P0 BRA `(.L_x_3953) ;  /* 0x0000000000288947 */ /* 0x000fea0003800000 */
[----:B------:R-:W-:-:S13]  /*e470*/  ISETP.NE.AND P0, PT, R0, 0x3, PT ;  /* 0x000000030000780c */ /* 0x000fda0003f05270 */
[----:B------:R-:W-:Y:S05]  /*e480*/  @!P0 BRA `(.L_x_3954) ;  /* 0x0000000000148947 */ /* 0x000fea0003800000 */
[----:B------:R-:W-:-:S13]  /*e490*/  ISETP.NE.AND P0, PT, R0, 0x4, PT ;  /* 0x000000040000780c */ /* 0x000fda0003f05270 */
[----:B------:R-:W-:Y:S05]  /*e4a0*/  @P0 BRA `(.L_x_3952) ;  /* 0x0000000c00240947 */ /* 0x000fea0003800000 */
[----:B-----5:R-:W0:Y:S02]  /*e4b0*/  F2I.S64.F64.TRUNC R16, R16 ;  /* 0x0000001000107311 */ /* 0x020e24000030d900 */
[----:B0-----:R-:W-:Y:S01]  /*e4c0*/  STG.E.64 desc[UR36][R2.64], R16 ;  /* 0x0000001002007986 */ /* 0x001fe2000c101b24 */
[----:B------:R-:W-:Y:S05]  /*e4d0*/  EXIT ;  /* 0x000000000000794d */ /* 0x000fea0003800000 */
.L_x_3954:
[----:B-----5:R-:W0:Y:S02]  /*e4e0*/  F2I.F64.TRUNC R17, R16 ;  /* 0x0000001000117311 */ /* 0x020e24000030d100 */
[----:B0-----:R-:W-:Y:S01]  /*e4f0*/  STG.E desc[UR36][R2.64], R17 ;  /* 0x0000001102007986 */ /* 0x001fe2000c101924 */
[----:B------:R-:W-:Y:S05]  /*e500*/  EXIT ;  /* 0x000000000000794d */ /* 0x000fea0003800000 */
.L_x_3953:
[----:B-----5:R-:W0:Y:S02]  /*e510*/  F2I.F64.TRUNC R17, R16 ;  /* 0x0000001000117311 */ /* 0x020e24000030d100 */
[----:B0-----:R-:W-:Y:S01]  /*e520*/  STG.E.U16 desc[UR36][R2.64], R17 ;  /* 0x0000001102007986 */ /* 0x001fe2000c101524 */
[----:B------:R-:W-:Y:S05]  /*e530*/  EXIT ;  /* 0x000000000000794d */ /* 0x000fea0003800000 */
.L_x_3949:
        /* <DEDUP_REMOVED lines=15> */
[----:B------:R-:W-:Y:S01]  /*e630*/  STG.E desc[UR36][R2.64], R5 ;  /* 0x0000000502007986 */ /* 0x000fe2000c101924 */
[----:B------:R-:W-:Y:S05]  /*e640*/  EXIT ;  /* 0x000000000000794d */ /* 0x000fea0003800000 */
.L_x_3956:
        /* <DEDUP_REMOVED lines=10> */
[----:B------:R-:W-:Y:S01]  /*e6f0*/  STG.E.U16 desc[UR36][R2.64], R0 ;  /* 0x0000000002007986 */ /* 0x000fe2000c101524 */
[----:B------:R-:W-:Y:S05]  /*e700*/  EXIT ;  /* 0x000000000000794d */ /* 0x000fea0003800000 */
.L_x_3955:
        /* <DEDUP_REMOVED lines=16> */
[----:B------:R-:W-:Y:S01]  /*e810*/  STG.E.64 desc[UR36][R2.64], R4 ;  /* 0x0000000402007986 */ /* 0x000fe2000c101b24 */
[----:B------:R-:W-:Y:S05]  /*e820*/  EXIT ;  /* 0x000000000000794d */ /* 0x000fea0003800000 */
.L_x_3958:
        /* <DEDUP_REMOVED lines=11> */
[----:B------:R-:W-:Y:S01]  /*e8e0*/  STG.E desc[UR36][R2.64], R5 ;  /* 0x0000000502007986 */ /* 0x000fe2000c101924 */
[----:B------:R-:W-:Y:S05]  /*e8f0*/  EXIT ;  /* 0x000000000000794d */ /* 0x000fea0003800000 */
.L_x_3957:
[----:B-----5:R-:W-:Y:S01]  /*e900*/  STG.E.64 desc[UR36][R2.64], R16 ;  /* 0x0000001002007986 */ /* 0x020fe2000c101b24 */
[----:B------:R-:W-:Y:S05]  /*e910*/  EXIT ;  /* 0x000000000000794d */ /* 0x000fea0003800000 */
.L_x_3948:
        /* <DEDUP_REMOVED lines=11> */
[----:B0-----:R-:W-:Y:S01]  /*e9d0*/  STG.E.U16 desc[UR36][R2.64], R17 ;  /* 0x0000001102007986 */ /* 0x001fe2000c101524 */
[----:B------:R-:W-:Y:S05]  /*e9e0*/  EXIT ;  /* 0x000000000000794d */ /* 0x000fea0003800000 */
.L_x_3962:
        /* <DEDUP_REMOVED lines=26> */
.L_x_3965:
[----:B------:R-:W-:-:S04]  /*eb90*/  SHF.R.U32.HI R5, RZ, 0x18, R5 ;  /* 0x00000018ff057819 */ /* 0x000fc80000011605 */
[----:B------:R-:W-:-:S07]  /*eba0*/  LOP3.LUT R0, R0, 0x80, R5, 0xf8, !PT ;  /* 0x0000008000007812 */ /* 0x000fce00078ef805 */
.L_x_3964:
[----:B------:R-:W-:Y:S05]  /*ebb0*/  BSYNC.RECONVERGENT B0 ;  /* 0x0000000000007941 */ /* 0x000fea0003800200 */
.L_x_3963:
[----:B------:R-:W-:Y:S01]  /*ebc0*/  STG.E.U8 desc[UR36][R2.64], R0 ;  /* 0x0000000002007986 */ /* 0x000fe2000c101124 */
[----:B------:R-:W-:Y:S05]  /*ebd0*/  EXIT ;  /* 0x000000000000794d */ /* 0x000fea0003800000 */
.L_x_3961:
        /* <DEDUP_REMOVED lines=26> */
.L_x_3968:
[----:B------:R-:W-:-:S04]  /*ed80*/  SHF.R.U32.HI R5, RZ, 0x18, R5 ;  /* 0x00000018ff057819 */ /* 0x000fc80000011605 */
[----:B------:R-:W-:-:S07]  /*ed90*/  LOP3.LUT R0, R0, 0x80, R5, 0xf8, !PT ;  /* 0x0000008000007812 */ /* 0x000fce00078ef805 */
.L_x_3967:
[----:B------:R-:W-:Y:S05]  /*eda0*/  BSYNC.RECONVERGENT B0 ;  /* 0x0000000000007941 */ /* 0x000fea0003800200 */
.L_x_3966:
[----:B------:R-:W-:Y:S01]  /*edb0*/  STG.E.U8 desc[UR36][R2.64], R0 ;  /* 0x0000000002007986 */ /* 0x000fe2000c101124 */
[----:B------:R-:W-:Y:S05]  /*edc0*/  EXIT ;  /* 0x000000000000794d */ /* 0x000fea0003800000 */
.L_x_3960:
        /* <DEDUP_REMOVED lines=30> */
.L_x_3970:
[----:B-----5:R-:W0:Y:S02]  /*efb0*/  F2I.U64.F64.TRUNC R16, R16 ;  /* 0x0000001000107311 */ /* 0x020e24000030d800 */
[----:B0-----:R-:W-:Y:S01]  /*efc0*/  STG.E.64 desc[UR36][R2.64], R16 ;  /* 0x0000001002007986 */ /* 0x001fe2000c101b24 */
[----:B------:R-:W-:Y:S05]  /*efd0*/  EXIT ;  /* 0x000000000000794d */ /* 0x000fea0003800000 */
.L_x_3969:
[----:B-----5:R-:W0:Y:S02]  /*efe0*/  F2I.U32.F64.TRUNC R17, R16 ;  /* 0x0000001000117311 */ /* 0x020e24000030d000 */
[----:B0-----:R-:W-:Y:S01]  /*eff0*/  STG.E desc[UR36][R2.64], R17 ;  /* 0x0000001102007986 */ /* 0x001fe2000c101924 */
[----:B------:R-:W-:Y:S05]  /*f000*/  EXIT ;  /* 0x000000000000794d */ /* 0x000fea0003800000 */
.L_x_3959:
        /* <DEDUP_REMOVED lines=8> */
[----:B------:R-:W-:Y:S01]  /*f090*/  STG.E.U8 desc[UR36][R2.64], R5 ;  /* 0x0000000502007986 */ /* 0x000fe2000c101124 */
[----:B------:R-:W-:Y:S05]  /*f0a0*/  EXIT ;  /* 0x000000000000794d */ /* 0x000fea0003800000 */
.L_x_3972:
[----:B------:R-:W-:-:S05]  /*f0b0*/  CS2R R18, SRZ ;  /* 0x0000000000127805 */ /* 0x000fca000001ff00 */
[----:B-----5:R-:W-:Y:S01]  /*f0c0*/  STG.E.128 desc[UR36][R2.64], R16 ;  /* 0x0000001002007986 */ /* 0x020fe2000c101d24 */
[----:B------:R-:W-:Y:S05]  /*f0d0*/  EXIT ;  /* 0x000000000000794d */ /* 0x000fea0003800000 */
.L_x_3971:
[----:B------:R-:W-:-:S13]  /*f0e0*/  ISETP.NE.AND P0, PT, R0, 0xf, PT ;  /* 0x0000000f0000780c */ /* 0x000fda0003f05270 */
[----:B------:R-:W-:Y:S05]  /*f0f0*/  @!P0 BRA `(.L_x_3973) ;  /* 0x0000000400288947 */ /* 0x000fea0003800000 */
[----:B------:R-:W-:-:S13]  /*f100*/  ISETP.NE.AND P0, PT, R0, 0x17, PT ;  /* 0x000000170000780c */ /* 0x000fda0003f05270 */
[----:B------:R-:W-:Y:S05]  /*f110*/  @!P0 BRA `(.L_x_3974) ;  /* 0x0000000000b08947 */ /* 0x000fea0003800000 */
[----:B------:R-:W-:-:S13]  /*f120*/  ISETP.NE.AND P0, PT, R0, 0x18, PT ;  /* 0x000000180000780c */ /* 0x000fda0003f05270 */
[----:B------:R-:W-:Y:S05]  /*f130*/  @!P0 BRA `(.L_x_3975) ;  /* 0x0000000000448947 */ /* 0x000fea0003800000 */
.L_x_3952:
        /* <DEDUP_REMOVED lines=15> */
[----:B--2--5:R-:W-:Y:S05]  /*f230*/  CALL.ABS.NOINC R2 ;  /* 0x0000000002007343 */ /* 0x024fea0003c00000 */
.L_x_3976:
[----:B------:R-:W-:Y:S05]  /*f240*/  EXIT ;  /* 0x000000000000794d */ /* 0x000fea0003800000 */
.L_x_3975:
        /* <DEDUP_REMOVED lines=21> */
.L_x_3978:
[----:B------:R-:W-:Y:S05]  /*f3a0*/  BSYNC.RECONVERGENT B0 ;  /* 0x0000000000007941 */ /* 0x000fea0003800200 */
.L_x_3977:
[----:B------:R-:W-:-:S05]  /*f3b0*/  LOP3.LUT R5, R0, 0x80, R5, 0xf8, !PT ;  /* 0x0000008000057812 */ /* 0x000fca00078ef805 */
[----:B------:R-:W-:Y:S01]  /*f3c0*/  STG.E.U8 desc[UR36][R2.64], R5 ;  /* 0x0000000502007986 */ /* 0x000fe2000c101124 */
[----:B------:R-:W-:Y:S05]  /*f3d0*/  EXIT ;  /* 0x000000000000794d */ /* 0x000fea0003800000 */
.L_x_3974:
        /* <DEDUP_REMOVED lines=20> */
.L_x_3980:
[----:B------:R-:W-:Y:S01]  /*f520*/  IMAD.MOV.U32 R0, RZ, RZ, 0x7f ;  /* 0x0000007fff007424 */ /* 0x000fe200078e00ff */
[----:B------:R-:W-:-:S04]  /*f530*/  ISETP.GT.U32.AND P0, PT, R4, 0x7f800000, PT ;  /* 0x7f8000000400780c */ /* 0x000fc80003f04070 */
[----:B------:R-:W-:-:S09]  /*f540*/  SEL R0, R0, 0x7c, P0 ;  /* 0x0000007c00007807 */ /* 0x000fd20000000000 */
.L_x_3981:
[----:B------:R-:W-:Y:S05]  /*f550*/  BSYNC.RECONVERGENT B0 ;  /* 0x0000000000007941 */ /* 0x000fea0003800200 */
.L_x_3979:
[----:B------:R-:W-:-:S04]  /*f560*/  SHF.R.U32.HI R5, RZ, 0x18, R5 ;  /* 0x00000018ff057819 */ /* 0x000fc80000011605 */
[----:B------:R-:W-:-:S05]  /*f570*/  LOP3.LUT R5, R0, 0x80, R5, 0xf8, !PT ;  /* 0x0000008000057812 */ /* 0x000fca00078ef805 */
[----:B------:R-:W-:Y:S01]  /*f580*/  STG.E.U8 desc[UR36][R2.64], R5 ;  /* 0x0000000502007986 */ /* 0x000fe2000c101124 */
[----:B------:R-:W-:Y:S05]  /*f590*/  EXIT ;  /* 0x000000000000794d */ /* 0x000fea0003800000 */
.L_x_3973:
        /* <DEDUP_REMOVED lines=10> */
[----:B------:R-:W-:Y:S01]  /*f640*/  STG.E.U16 desc[UR36][R2.64], R0 ;  /* 0x0000000002007986 */ /* 0x000fe2000c101524 */
[----:B------:R-:W-:Y:S05]  /*f650*/  EXIT ;  /* 0x000000000000794d */ /* 0x000fea0003800000 */
.L_x_3982:
        /* <DEDUP_REMOVED lines=10> */
.L_x_7359:


//--------------------- .text._ZN2at6native18elementwise_kernelILi128ELi2EZNS0_22gpu_kernel_impl_nocastIZZZNS0_60_GLOBAL__N__171e0b9f_22_ActivationEluKernel_cu_1520ed90_290019elu_backward_kernelERNS_18TensorIteratorBaseERKN3c106ScalarES9_S9_bENKUlvE_clEvENKUlvE_clEvEUlddE_EEvS5_RKT_EUliE_EEviT1_ --------------------------
	.section	.text._ZN2at6native18elementwise_kernelILi128ELi2EZNS0_22gpu_kernel_impl_nocastIZZZNS0_60_GLOBAL__N__171e0b9f_22_ActivationEluKernel_cu_1520ed90_290019elu_backward_kernelERNS_18TensorIteratorBaseERKN3c106ScalarES9_S9_bENKUlvE_clEvENKUlvE_clEvEUlddE_EEvS5_RKT_EUliE_EEviT1_,"ax",@progbits
	.align	128
        .global         _ZN2at6native18elementwise_kernelILi128ELi2EZNS0_22gpu_kernel_impl_nocastIZZZNS0_60_GLOBAL__N__171e0b9f_22_ActivationEluKernel_cu_1520ed90_290019elu_backward_kernelERNS_18TensorIteratorBaseERKN3c106ScalarES9_S9_bENKUlvE_clEvENKUlvE_clEvEUlddE_EEvS5_RKT_EUliE_EEviT1_
        .type           _ZN2at6native18elementwise_kernelILi128ELi2EZNS0_22gpu_kernel_impl_nocastIZZZNS0_60_GLOBAL__N__171e0b9f_22_ActivationEluKernel_cu_1520ed90_290019elu_backward_kernelERNS_18TensorIteratorBaseERKN3c106ScalarES9_S9_bENKUlvE_clEvENKUlvE_clEvEUlddE_EEvS5_RKT_EUliE_EEviT1_,@function
        .size           _ZN2at6native18elementwise_kernelILi128ELi2EZNS0_22gpu_kernel_impl_nocastIZZZNS0_60_GLOBAL__N__171e0b9f_22_ActivationEluKernel_cu_1520ed90_290019elu_backward_kernelERNS_18TensorIteratorBaseERKN3c106ScalarES9_S9_bENKUlvE_clEvENKUlvE_clEvEUlddE_EEvS5_RKT_EUliE_EEviT1_,(.L_x_7360 - _ZN2at6native18elementwise_kernelILi128ELi2EZNS0_22gpu_kernel_impl_nocastIZZZNS0_60_GLOBAL__N__171e0b9f_22_ActivationEluKernel_cu_1520ed90_290019elu_backward_kernelERNS_18TensorIteratorBaseERKN3c106ScalarES9_S9_bENKUlvE_clEvENKUlvE_clEvEUlddE_EEvS5_RKT_EUliE_EEviT1_)
        .other          _ZN2at6native18elementwise_kernelILi128ELi2EZNS0_22gpu_kernel_impl_nocastIZZZNS0_60_GLOBAL__N__171e0b9f_22_ActivationEluKernel_cu_1520ed90_290019elu_backward_kernelERNS_18TensorIteratorBaseERKN3c106ScalarES9_S9_bENKUlvE_clEvENKUlvE_clEvEUlddE_EEvS5_RKT_EUliE_EEviT1_,@"STO_CUDA_ENTRY STV_DEFAULT"
_ZN2at6native18elementwise_kernelILi128ELi2EZNS0_22gpu_kernel_impl_nocastIZZZNS0_60_GLOBAL__N__171e0b9f_22_ActivationEluKernel_cu_1520ed90_290019elu_backward_kernelERNS_18TensorIteratorBaseERKN3c106ScalarES9_S9_bENKUlvE_clEvENKUlvE_clEvEUlddE_EEvS5_RKT_EUliE_EEviT1_:
.text._ZN2at6native18elementwise_kernelILi128ELi2EZNS0_22gpu_kernel_impl_nocastIZZZNS0_60_GLOBAL__N__171e0b9f_22_ActivationEluKernel_cu_1520ed90_290019elu_backward_kernelERNS_18TensorIteratorBaseERKN3c106ScalarES9_S9_bENKUlvE_clEvENKUlvE_clEvEUlddE_EEvS5_RKT_EUliE_EEviT1_:
[----:B------:R-:W-:Y:S01]  /*0000*/  LDC R1, c[0x0][0x37c] ;  /* 0x0000df00ff017b82 */ /* 0x000fe20000000800 */
[----:B------:R-:W0:Y:S07]  /*0010*/  S2R R3, SR_TID.X ;  /* 0x0000000000037919 */ /* 0x000e2e0000002100 */
[----:B------:R-:W1:Y:S01]  /*0020*/  S2UR UR4, SR_CTAID.X ;  /* 0x00000000000479c3 */ /* 0x000e620000002500 */
[----:B------:R-:W2:Y:S01]  /*0030*/  LDCU.U8 UR5, c[0x0][0x618] ;  /* 0x0000c300ff0577ac */ /* 0x000ea20008000000 */
[----:B------:R-:W3:Y:S01]  /*0040*/  LDCU.64 UR6, c[0x0][0x358] ;  /* 0x00006b00ff0677ac */ /* 0x000ee20008000a00 */
[----:B--2---:R-:W-:-:S02]  /*0050*/  UISETP.NE.AND UP0, UPT, UR5, URZ, UPT ;  /* 0x000000ff0500728c */ /* 0x004fc4000bf05270 */
[----:B-1----:R-:W-:-:S06]  /*0060*/  USHF.L.U32 UR4, UR4, 0x8, URZ ;  /* 0x0000000804047899 */ /* 0x002fcc00080006ff */
[----:B0-----:R-:W-:Y:S01]  /*0070*/  LOP3.LUT R3, R3, UR4, RZ, 0xfc, !PT ;  /* 0x0000000403037c12 */ /* 0x001fe2000f8efcff */
[----:B---3--:R-:W-:Y:S06]  /*0080*/  BRA.U UP0, `(.L_x_3983) ;  /* 0x0000005100b07547 */ /* 0x008fec000b800000 */
[----:B------:R-:W0:Y:S02]  /*0090*/  LDC R2, c[0x0][0x388] ;  /* 0x0000e200ff027b82 */ /* 0x000e240000000800 */
[----:B0-----:R-:W-:-:S13]  /*00a0*/  ISETP.NE.AND P0, PT, R2, RZ, PT ;  /* 0x000000ff0200720c */ /* 0x001fda0003f05270 */
[----:B------:R-:W-:Y:S05]  /*00b0*/  @P0 BRA `(.L_x_3984) ;  /* 0x0000001000b40947 */ /* 0x000fea0003800000 */
[----:B------:R-:W0:Y:S01]  /*00c0*/  LDCU UR4, c[0x0][0x380] ;  /* 0x00007000ff0477ac */ /* 0x000e220008000800 */
[----:B------:R-:W-:Y:S01]  /*00d0*/  BSSY.RECONVERGENT B0, `(.L_x_3985) ;  /* 0x0000095000007945 */ /* 0x000fe20003800200 */
[----:B0-----:R-:W-:-:S13]  /*00e0*/  ISETP.GE.AND P0, PT, R3, UR4, PT ;  /* 0x0000000403007c0c */ /* 0x001fda000bf06270 */
[----:B------:R-:W-:Y:S05]  /*00f0*/  @P0 BRA `(.L_x_3986) ;  /* 0x0000000800480947 */ /* 0x000fea0003800000 */
[----:B------:R-:W0:Y:S08]  /*0100*/  LDC.64 R6, c[0x0][0x5f8] ;  /* 0x00017e00ff067b82 */ /* 0x000e300000000a00 */
[----:B------:R-:W1:Y:S01]  /*0110*/  LDC.64 R4, c[0x0][0x5f0] ;  /* 0x00017c00ff047b82 */ /* 0x000e620000000a00 */
[----:B0-----:R-:W2:Y:S04]  /*0120*/  LDG.E.64 R6, desc[UR6][R6.64] ;  /* 0x0000000606067981 */ /* 0x001ea8000c1e1b00 */
[----:B-1----:R-:W5:Y:S01]  /*0130*/  LDG.E.64 R4, desc[UR6][R4.64] ;  /* 0x0000000604047981 */ /* 0x002f62000c1e1b00 */
[----:B--2---:R-:W0:Y:S02]  /*0140*/  DSETP.GTU.AND P0, PT, R6, RZ, PT ;  /* 0x000000ff0600722a */ /* 0x004e240003f0c000 */
[----:B0-----:R-:W-:Y:S05]  /*0150*/  @P0 BRA `(.L_x_3987) ;  /* 0x00000008001c0947 */ /* 0x001fea0003800000 */
[----:B------:R-:W0:Y:S02]  /*0160*/  LDCU.64 UR8, c[0x0][0x610] ;  /* 0x0000c200ff0877ac */ /* 0x000e240008000a00 */
[----:B0----5:R-:W-:-:S15]  /*0170*/  DMUL R8, R4, UR8 ;  /* 0x0000000804087c28 */ /* 0x021fde0008000000 */
[----:B------:R-:W-:-:S15]  /*0180*/  NOP ;  /* 0x0000000000007918 */ /* 0x000fde0000000000 */
[----:B------:R-:W-:-:S15]  /*0190*/  NOP ;  /* 0x0000000000007918 */ /* 0x000fde0000000000 */
[----:B------:R-:W-:-:S15]  /*01a0*/  NOP ;  /* 0x0000000000007918 */ /* 0x000fde0000000000 */
[----:B------:R-:W-:-:S04]  /*01b0*/  NOP ;  /* 0x0000000000007918 */ /* 0x000fc80000000000 */
[----:B------:R0:W1:Y:S01]  /*01c0*/  DMUL R4, R6, UR8 ;  /* 0x0000000806047c28 */ /* 0x0000620008000000 */
[----:B------:R-:W2:Y:S01]  /*01d0*/  LDCU.64 UR8, c[0x0][0x600] ;  /* 0x0000c000ff0877ac */ /* 0x000ea20008000a00 */
[----:B0-----:R-:W-:Y:S02]  /*01e0*/  MOV R6, 0x652b82fe ;  /* 0x652b82fe00067802 */ /* 0x001fe40000000f00 */
[----:B------:R-:W-:Y:S02]  /*01f0*/  MOV R7, 0x3ff71547 ;  /* 0x3ff7154700077802 */ /* 0x000fe40000000f00 */
[----:B-1----:R-:W-:-:S15]  /*0200*/  FSETP.GEU.FTZ.AND P0, PT, |R5|, 4.1917929649353027344, PT ;  /* 0x4086232b0500780b */ /* 0x002fde0003f1e200 */
[----:B------:R-:W-:-:S15]  /*0210*/  NOP ;  /* 0x0000000000007918 */ /* 0x000fde0000000000 */
[----:B------:R-:W-:-:S15]  /*0220*/  NOP ;  /* 0x0000000000007918 */ /* 0x000fde0000000000 */
[----:B------:R-:W-:-:S13]  /*0230*/  NOP ;  /* 0x0000000000007918 */ /* 0x000fda0000000000 */
[----:B--2---:R-:W-:Y:S01]  /*0240*/  DMUL R8, R8, UR8 ;  /* 0x0000000808087c28 */ /* 0x004fe20008000000 */
[----:B------:R-:W-:Y:S01]  /*0250*/  UMOV UR8, 0xfefa39ef ;  /* 0xfefa39ef00087882 */ /* 0x000fe20000000000 */
[----:B------:R-:W-:-:S15]  /*0260*/  UMOV UR9, 0x3fe62e42 ;  /* 0x3fe62e4200097882 */ /* 0x000fde0000000000 */
[----:B------:R-:W-:-:S15]  /*0270*/  NOP ;  /* 0x0000000000007918 */ /* 0x000fde0000000000 */
[----:B------:R-:W-:-:S15]  /*0280*/  NOP ;  /* 0x0000000000007918 */ /* 0x000fde0000000000 */
[----:B------:R-:W-:-:S15]  /*0290*/  NOP ;  /* 0x0000000000007918 */ /* 0x000fde0000000000 */
[----:B------:R-:W-:-:S02]  /*02a0*/  NOP ;  /* 0x0000000000007918 */ /* 0x000fc40000000000 */
        /* <DEDUP_REMOVED lines=19> */
[----:B0-----:R-:W-:Y:S01]  /*03e0*/  MOV R12, 0xfca213ea ;  /* 0xfca213ea000c7802 */ /* 0x001fe20000000f00 */
[----:B------:R-:W-:Y:S01]  /*03f0*/  UMOV UR9, 0x3e5ade15 ;  /* 0x3e5ade1500097882 */ /* 0x000fe20000000000 */
[----:B------:R-:W-:-:S15]  /*0400*/  MOV R13, 0x3e928af3 ;  /* 0x3e928af3000d7802 */ /* 0x000fde0000000f00 */
        /* <DEDUP_REMOVED lines=70> */
[----:B0-----:R-:W-:Y:S02]  /*0870*/  LEA R11, R6, R13, 0x14 ;  /* 0x0000000d060b7211 */ /* 0x001fe400078ea0ff */
[----:B------:R-:W-:Y:S01]  /*0880*/  MOV R10, R12 ;  /* 0x0000000c000a7202 */ /* 0x000fe20000000f00 */
[----:B------:R-:W-:Y:S06]  /*0890*/  @!P0 BRA `(.L_x_3988) ;  /* 0x0000000000448947 */ /* 0x000fec0003800000 */
[----:B------:R-:W-:Y:S01]  /*08a0*/  FSETP.GEU.FTZ.AND P0, PT, |R5|, 4.2275390625, PT ;  /* 0x408748000500780b */ /* 0x000fe20003f1e200 */
[----:B------:R-:W-:-:S15]  /*08b0*/  DSETP.GEU.AND P1, PT, R4, RZ, PT ;  /* 0x000000ff0400722a */ /* 0x000fde0003f2e000 */
[----:B------:R-:W-:-:S15]  /*08c0*/  NOP ;  /* 0x0000000000007918 */ /* 0x000fde0000000000 */
[----:B------:R-:W-:-:S15]  /*08d0*/  NOP ;  /* 0x0000000000007918 */ /* 0x000fde0000000000 */
[----:B------:R-:W-:-:S15]  /*08e0*/  NOP ;  /* 0x0000000000007918 */ /* 0x000fde0000000000 */
[----:B------:R-:W-:-:S04]  /*08f0*/  NOP ;  /* 0x0000000000007918 */ /* 0x000fc80000000000 */
[----:B------:R-:W0:Y:S02]  /*0900*/  DADD R4, R4, +INF ;  /* 0x7ff0000004047429 */ /* 0x000e240000000000 */
[----:B0-----:R-:W-:Y:S02]  /*0910*/  FSEL R10, R4, RZ, P1 ;  /* 0x000000ff040a7208 */ /* 0x001fe40000800000 */
[----:B------:R-:W-:Y:S01]  /*0920*/  FSEL R11, R5, RZ, P1 ;  /* 0x000000ff050b7208 */ /* 0x000fe20000800000 */
[----:B------:R-:W-:Y:S06]  /*0930*/  @P0 BRA `(.L_x_3988) ;  /* 0x00000000001c0947 */ /* 0x000fec0003800000 */
[----:B------:R-:W-:Y:S02]  /*0940*/  LEA.HI R0, R6, R6, RZ, 0x1 ;  /* 0x0000000606007211 */ /* 0x000fe400078f08ff */
[----:B------:R-:W-:Y:S02]  /*0950*/  MOV R10, RZ ;  /* 0x000000ff000a7202 */ /* 0x000fe40000000f00 */
[----:B------:R-:W-:-:S04]  /*0960*/  SHF.R.S32.HI R5, RZ, 0x1, R0 ;  /* 0x00000001ff057819 */ /* 0x000fc80000011400 */
[----:B------:R-:W-:Y:S02]  /*0970*/  IADD3 R6, PT, PT, R6, -R5, RZ ;  /* 0x8000000506067210 */ /* 0x000fe40007ffe0ff */
[----:B------:R-:W-:Y:S02]  /*0980*/  LEA R13, R5, R13, 0x14 ;  /* 0x0000000d050d7211 */ /* 0x000fe400078ea0ff */
[----:B------:R-:W-:-:S06]  /*0990*/  LEA R11, R6, 0x3ff00000, 0x14 ;  /* 0x3ff00000060b7811 */ /* 0x000fcc00078ea0ff */
[----:B------:R0:W1:Y:S02]  /*09a0*/  DMUL R10, R12, R10 ;  /* 0x0000000a0c0a7228 */ /* 0x0000640000000000 */
.L_x_3988:
[----:B-1----:R1:W2:Y:S02]  /*09b0*/  DMUL R4, R8, R10 ;  /* 0x0000000a08047228 */ /* 0x0022a40000000000 */
[----:B-12---:R-:W-:Y:S05]  /*09c0*/  BRA `(.L_x_3989) ;  /* 0x0000000000087947 */ /* 0x006fea0003800000 */
.L_x_3987:
[----:B------:R-:W0:Y:S02]  /*09d0*/  LDCU.64 UR8, c[0x0][0x608] ;  /* 0x0000c100ff0877ac */ /* 0x000e240008000a00 */
[----:B0----5:R-:W0:Y:S02]  /*09e0*/  DMUL R4, R4, UR8 ;  /* 0x0000000804047c28 */ /* 0x021e240008000000 */
.L_x_3989:
[----:B------:R-:W0:Y:S01]  /*09f0*/  LDC.64 R6, c[0x0][0x5e8] ;  /* 0x00017a00ff067b82 */ /* 0x000e220000000a00 */
[----:B------:R-:W-:Y:S01]  /*0a00*/  IADD3 R3, PT, PT, R3, 0x80, RZ ;  /* 0x0000008003037810 */ /* 0x000fe20007ffe0ff */
[----:B0-----:R0:W-:Y:S06]  /*0a10*/  STG.E.64 desc[UR6][R6.64], R4 ;  /* 0x0000000406007986 */ /* 0x0011ec000c101b06 */
.L_x_3986:
[----:B------:R-:W-:Y:S05]  /*0a20*/  BSYNC.RECONVERGENT B0 ;  /* 0x0000000000007941 */ /* 0x000fea0003800200 */
.L_x_3985:
[----:B------:R-:W-:-:S13]  /*0a30*/  ISETP.GE.AND P0, PT, R3, UR4, PT ;  /* 0x0000000403007c0c */ /* 0x000fda000bf06270 */
[----:B------:R-:W-:Y:S05]  /*0a40*/  @P0 EXIT ;  /* 0x000000000000094d */ /* 0x000fea0003800000 */
[----:B0-----:R-:W0:Y:S08]  /*0a50*/  LDC.64 R4, c[0x0][0x5f8] ;  /* 0x00017e00ff047b82 */ /* 0x001e300000000a00 */
[----:B------:R-:W1:Y:S01]  /*0a60*/  LDC.64 R2, c[0x0][0x5f0] ;  /* 0x00017c00ff027b82 */ /* 0x000e620000000a00 */
[----:B0-----:R-:W2:Y:S04]  /*0a70*/  LDG.E.64 R4, desc[UR6][R4.64] ;  /* 0x0000000604047981 */ /* 0x001ea8000c1e1b00 */
[----:B-1----:R-:W5:Y:S01]  /*0a80*/  LDG.E.64 R2, desc[UR6][R2.64] ;  /* 0x0000000602027981 */ /* 0x002f62000c1e1b00 */
[----:B--2---:R-:W0:Y:S02]  /*0a90*/  DSETP.GTU.AND P0, PT, R4, RZ, PT ;  /* 0x000000ff0400722a */ /* 0x004e240003f0c000 */
[----:B0-----:R-:W-:Y:S05]  /*0aa0*/  @P0 BRA `(.L_x_3990) ;  /* 0x0000000800240947 */ /* 0x001fea0003800000 */
[----:B------:R-:W0:Y:S01]  /*0ab0*/  LDCU.64 UR4, c[0x0][0x610] ;  /* 0x0000c200ff0477ac */ /* 0x000e220008000a00 */
[----:B------:R-:W1:Y:S01]  /*0ac0*/  LDC.64 R12, c[0x0][0x5e8] ;  /* 0x00017a00ff0c7b82 */ /* 0x000e620000000a00 */
[----:B0----5:R-:W-:-:S15]  /*0ad0*/  DMUL R6, R2, UR4 ;  /* 0x0000000402067c28 */ /* 0x021fde0008000000 */
[----:B------:R-:W-:-:S15]  /*0ae0*/  NOP ;  /* 0x0000000000007918 */ /* 0x000fde0000000000 */
[----:B------:R-:W-:-:S15]  /*0af0*/  NOP ;  /* 0x0000000000007918 */ /* 0x000fde0000000000 */
[----:B------:R-:W-:-:S15]  /*0b00*/  NOP ;  /* 0x0000000000007918 */ /* 0x000fde0000000000 */
[----:B------:R-:W-:-:S04]  /*0b10*/  NOP ;  /* 0x0000000000007918 */ /* 0x000fc80000000000 */
[----:B------:R-:W0:Y:S01]  /*0b20*/  DMUL R2, R4, UR4 ;  /* 0x0000000404027c28 */ /* 0x000e220008000000 */
[----:B------:R-:W2:Y:S01]  /*0b30*/  LDCU.64 UR4, c[0x0][0x600] ;  /* 0x0000c000ff0477ac */ /* 0x000ea20008000a00 */
[----:B0-----:R-:W-:-:S15]  /*0b40*/  FSETP.GEU.FTZ.AND P0, PT, |R3|, 4.1917929649353027344, PT ;  /* 0x4086232b0300780b */ /* 0x001fde0003f1e200 */
[----:B------:R-:W-:-:S15]  /*0b50*/  NOP ;  /* 0x0000000000007918 */ /* 0x000fde0000000000 */
[----:B------:R-:W-:-:S15]  /*0b60*/  NOP ;  /* 0x0000000000007918 */ /* 0x000fde0000000000 */
[----:B------:R-:W-:-:S15]  /*0b70*/  NOP ;  /* 0x0000000000007918 */ /* 0x000fde0000000000 */
[----:B------:R-:W-:-:S02]  /*0b80*/  NOP ;  /* 0x0000000000007918 */ /* 0x000fc40000000000 */
[----:B--2---:R0:W-:Y:S01]  /*0b90*/  DMUL R4, R6, UR4 ;  /* 0x0000000406047c28 */ /* 0x0041e20008000000 */
[----:B------:R-:W-:Y:S01]  /*0ba0*/  UMOV UR4, 0xfefa39ef ;  /* 0xfefa39ef00047882 */ /* 0x000fe20000000000 */
[----:B0-----:R-:W-:Y:S01]  /*0bb0*/  MOV R6, 0x652b82fe ;  /* 0x652b82fe00067802 */ /* 0x001fe20000000f00 */
[----:B------:R-:W-:Y:S01]  /*0bc0*/  UMOV UR5, 0x3fe62e42 ;  /* 0x3fe62e4200057882 */ /* 0x000fe20000000000 */
[----:B------:R-:W-:-:S15]  /*0bd0*/  MOV R7, 0x3ff71547 ;  /* 0x3ff7154700077802 */ /* 0x000fde0000000f00 */
[----:B------:R-:W-:-:S15]  /*0be0*/  NOP ;  /* 0x0000000000007918 */ /* 0x000fde0000000000 */
[----:B------:R-:W-:-:S15]  /*0bf0*/  NOP ;  /* 0x0000000000007918 */ /* 0x000fde0000000000 */
[----:B------:R-:W-:-:S15]  /*0c00*/  NOP ;  /* 0x0000000000007918 */ /* 0x000fde0000000000 */
        /* <DEDUP_REMOVED lines=19> */
[----:B0-----:R-:W-:Y:S01]  /*0d40*/  MOV R10, 0xfca213ea ;  /* 0xfca213ea000a7802 */ /* 0x001fe20000000f00 */
[----:B------:R-:W-:Y:S01]  /*0d50*/  UMOV UR5, 0x3e5ade15 ;  /* 0x3e5ade1500057882 */ /* 0x000fe20000000000 */
[----:B------:R-:W-:-:S15]  /*0d60*/  MOV R11, 0x3e928af3 ;  /* 0x3e928af3000b7802 */ /* 0x000fde0000000f00 */
        /* <DEDUP_REMOVED lines=72> */
[----:B-1----:R-:W-:Y:S06]  /*11f0*/  @!P0 BRA `(.L_x_3991) ;  /* 0x0000000000448947 */ /* 0x002fec0003800000 */
        /* <DEDUP_REMOVED lines=17> */
.L_x_3991:
[----:B-1----:R-:W1:Y:S02]  /*1310*/  DMUL R4, R4, R8 ;  /* 0x0000000804047228 */ /* 0x002e640000000000 */
[----:B-1----:R-:W-:Y:S01]  /*1320*/  STG.E.64 desc[UR6][R12.64], R4 ;  /* 0x000000040c007986 */ /* 0x002fe2000c101b06 */
[----:B------:R-:W-:Y:S05]  /*1330*/  EXIT ;  /* 0x000000000000794d */ /* 0x000fea0003800000 */
.L_x_3990:
[----:B------:R-:W0:Y:S01]  /*1340*/  LDC.64 R4, c[0x0][0x5e8] ;  /* 0x00017a00ff047b82 */ /* 0x000e220000000a00 */
[----:B------:R-:W1:Y:S02]  /*1350*/  LDCU.64 UR4, c[0x0][0x608] ;  /* 0x0000c100ff0477ac */ /* 0x000e640008000a00 */
[----:B-1---5:R-:W0:Y:S02]  /*1360*/  DMUL R2, R2, UR4 ;  /* 0x0000000402027c28 */ /* 0x022e240008000000 */
[----:B0-----:R-:W-:Y:S01]  /*1370*/  STG.E.64 desc[UR6][R4.64], R2 ;  /* 0x0000000204007986 */ /* 0x001fe2000c101b06 */
[----:B------:R-:W-:Y:S05]  /*1380*/  EXIT ;  /* 0x000000000000794d */ /* 0x000fea0003800000 */
.L_x_3984:
[----:B------:R-:W0:Y:S01]  /*1390*/  LDCU UR4, c[0x0][0x380] ;  /* 0x00007000ff0477ac */ /* 0x000e220008000800 */
[----:B------:R-:W-:Y:S01]  /*13a0*/  IADD3 R2, PT, PT, R2, -0x1, RZ ;  /* 0xffffffff02027810 */ /* 0x000fe20007ffe0ff */
[----:B------:R-:W-:Y:S03]  /*13b0*/  BSSY.RECONVERGENT B0, `(.L_x_3992) ;  /* 0x00001ff000007945 */ /* 0x000fe60003800200 */
[----:B------:R-:W-:-:S04]  /*13c0*/  VIMNMX.U32 R0, PT, PT, R2, 0x18, PT ;  /* 0x0000001802007848 */ /* 0x000fc80003fe0000 */
[----:B------:R-:W-:Y:S02]  /*13d0*/  IADD3 R0, PT, PT, R0, 0x1, RZ ;  /* 0x0000000100007810 */ /* 0x000fe40007ffe0ff */
[----:B0-----:R-:W-:-:S13]  /*13e0*/  ISETP.GE.AND P0, PT, R3, UR4, PT ;  /* 0x0000000403007c0c */ /* 0x001fda000bf06270 */
[----:B------:R-:W-:Y:S05]  /*13f0*/  @P0 BRA `(.L_x_3993) ;  /* 0x0000001c00e80947 */ /* 0x000fea0003800000 */
[----:B------:R-:W0:Y:S01]  /*1400*/  LDCU.64 UR8, c[0x0][0x390] ;  /* 0x00007200ff0877ac */ /* 0x000e220008000a00 */
[----:B------:R-:W-:Y:S02]  /*1410*/  MOV R4, RZ ;  /* 0x000000ff00047202 */ /* 0x000fe40000000f00 */
        /* <DEDUP_REMOVED lines=42> */
[----:B------:R-:W-:Y:S01]  /*16c0*/  IMAD.MOV.U32 R8, RZ, RZ, RZ ;  /* 0x000000ffff087224 */ /* 0x000fe200078e00ff */
        /* <DEDUP_REMOVED lines=181> */
[----:B------:R-:W-:Y:S01]  /*2220*/  IMAD.MOV.U32 R10, RZ, RZ, RZ ;  /* 0x000000ffff0a7224 */ /* 0x000fe200078e00ff */
        /* <DEDUP_REMOVED lines=98> */
[----:B------:R-:W-:Y:S01]  /*2850*/  MOV R8, RZ ;  /* 0x000000ff00087202 */ /* 0x000fe20000000f00 */
        /* <DEDUP_REMOVED lines=22> */
.L_x_3994:
[----:B------:R-:W0:Y:S02]  /*29c0*/  LDCU.128 UR8, c[0x0][0x5f0] ;  /* 0x0000be00ff0877ac */ /* 0x000e240008000c00 */
[----:B0-----:R-:W-:Y:S02]  /*29d0*/  IADD3 R8, P1, PT, R6, UR10, RZ ;  /* 0x0000000a06087c10 */ /* 0x001fe4000ff3e0ff */
[----:B------:R-:W-:Y:S02]  /*29e0*/  IADD3 R6, P0, PT, R4, UR8, RZ ;  /* 0x0000000804067c10 */ /* 0x000fe4000ff1e0ff */
[----:B------:R-:W-:Y:S02]  /*29f0*/  IADD3.X R9, PT, PT, RZ, UR11, RZ, P1, !PT ;  /* 0x0000000bff097c10 */ /* 0x000fe40008ffe4ff */
[----:B------:R-:W-:-:S04]  /*2a00*/  IADD3.X R7, PT, PT, RZ, UR9, RZ, P0, !PT ;  /* 0x00000009ff077c10 */ /* 0x000fc800087fe4ff */
[----:B------:R-:W2:Y:S04]  /*2a10*/  LDG.E.64 R8, desc[UR6][R8.64] ;  /* 0x0000000608087981 */ /* 0x000ea8000c1e1b00 */
[----:B------:R-:W5:Y:S01]  /*2a20*/  LDG.E.64 R6, desc[UR6][R6.64] ;  /* 0x0000000606067981 */ /* 0x000f62000c1e1b00 */
[----:B------:R-:W-:Y:S01]  /*2a30*/  BSSY.RECONVERGENT B1, `(.L_x_3995) ;  /* 0x0000091000017945 */ /* 0x000fe20003800200 */
[----:B--2---:R-:W0:Y:S03]  /*2a40*/  DSETP.GTU.AND P0, PT, R8, RZ, PT ;  /* 0x000000ff0800722a */ /* 0x004e260003f0c000 */
[----:B0-----:R-:W-:Y:S05]  /*2a50*/  @P0 BRA `(.L_x_3996) ;  /* 0x0000000800300947 */ /* 0x001fea0003800000 */
[----:B------:R-:W0:Y:S01]  /*2a60*/  LDCU.64 UR8, c[0x0][0x610] ;  /* 0x0000c200ff0877ac */ /* 0x000e220008000a00 */
[----:B------:R-:W-:Y:S01]  /*2a70*/  MOV R10, 0x652b82fe ;  /* 0x652b82fe000a7802 */ /* 0x000fe20000000f00 */
[----:B------:R-:W-:Y:S01]  /*2a80*/  BSSY.RECONVERGENT B2, `(.L_x_3997) ;  /* 0x0000081000027945 */ /* 0x000fe20003800200 */
[----:B------:R-:W-:Y:S01]  /*2a90*/  MOV R11, 0x3ff71547 ;  /* 0x3ff71547000b7802 */ /* 0x000fe20000000f00 */
[----:B0----5:R-:W-:-:S15]  /*2aa0*/  DMUL R6, R6, UR8 ;  /* 0x0000000806067c28 */ /* 0x021fde0008000000 */
        /* <DEDUP_REMOVED lines=114> */
[----:B0-----:R-:W-:Y:S02]  /*31d0*/  @!P0 SHF.R.S32.HI R9, RZ, 0x1, R4 ;  /* 0x00000001ff098819 */ /* 0x001fe40000011404 */
[----:B-1----:R-:W-:Y:S02]  /*31e0*/  FSEL R12, R12, RZ, P1 ;  /* 0x000000ff0c0c7208 */ /* 0x002fe40000800000 */
[----:B------:R-:W-:Y:S01]  /*31f0*/  FSEL R13, R13, RZ, P1 ;  /* 0x000000ff0d0d7208 */ /* 0x000fe20000800000 */
[----:B------:R-:W-:Y:S01]  /*3200*/  @!P0 IMAD.IADD R10, R10, 0x1, -R9 ;  /* 0x000000010a0a8824 */ /* 0x000fe200078e0a09 */
[----:B------:R-:W-:Y:S02]  /*3210*/  @!P0 LEA R9, R9, R15, 0x14 ;  /* 0x0000000f09098211 */ /* 0x000fe400078ea0ff */
[----:B------:R-:W-:-:S02]  /*3220*/  @!P0 MOV R8, R14 ;  /* 0x0000000e00088202 */ /* 0x000fc40000000f00 */
[----:B------:R-:W-:Y:S02]  /*3230*/  @!P0 LEA R11, R10, 0x3ff00000, 0x14 ;  /* 0x3ff000000a0b8811 */ /* 0x000fe400078ea0ff */
[----:B------:R-:W-:-:S15]  /*3240*/  @!P0 MOV R10, RZ ;  /* 0x000000ff000a8202 */ /* 0x000fde0000000f00 */
[----:B------:R-:W-:-:S15]  /*3250*/  NOP ;  /* 0x0000000000007918 */ /* 0x000fde0000000000 */
[----:B------:R-:W-:-:S15]  /*3260*/  NOP ;  /* 0x0000000000007918 */ /* 0x000fde0000000000 */
[----:B------:R-:W-:-:S05]  /*3270*/  NOP ;  /* 0x0000000000007918 */ /* 0x000fca0000000000 */
[----:B------:R0:W1:Y:S02]  /*3280*/  @!P0 DMUL R12, R8, R10 ;  /* 0x0000000a080c8228 */ /* 0x0000640000000000 */
.L_x_3998:
[----:B------:R-:W-:Y:S05]  /*3290*/  BSYNC.RECONVERGENT B2 ;  /* 0x0000000000027941 */ /* 0x000fea0003800200 */
.L_x_3997:
[----:B------:R-:W2:Y:S02]  /*32a0*/  LDCU.64 UR8, c[0x0][0x600] ;  /* 0x0000c000ff0877ac */ /* 0x000ea40008000a00 */
[----:B--2---:R-:W1:-:S15]  /*32b0*/  DMUL R6, R6, UR8 ;  /* 0x0000000806067c28 */ /* 0x004e5e0008000000 */
[----:B------:R-:W-:-:S15]  /*32c0*/  NOP ;  /* 0x0000000000007918 */ /* 0x000fde0000000000 */
[----:B------:R-:W-:-:S15]  /*32d0*/  NOP ;  /* 0x0000000000007918 */ /* 0x000fde0000000000 */
[----:B------:R-:W-:-:S15]  /*32e0*/  NOP ;  /* 0x0000000000007918 */ /* 0x000fde0000000000 */
[----:B------:R-:W-:-:S04]  /*32f0*/  NOP ;  /* 0x0000000000007918 */ /* 0x000fc80000000000 */
[----:B-1----:R1:W2:Y:S02]  /*3300*/  DMUL R6, R6, R12 ;  /* 0x0000000c06067228 */ /* 0x0022a40000000000 */
[----:B-12---:R-:W-:Y:S05]  /*3310*/  BRA `(.L_x_3999) ;  /* 0x0000000000087947 */ /* 0x006fea0003800000 */
.L_x_3996:
[----:B------:R-:W0:Y:S02]  /*3320*/  LDCU.64 UR8, c[0x0][0x608] ;  /* 0x0000c100ff0877ac */ /* 0x000e240008000a00 */
[----:B0----5:R-:W0:Y:S02]  /*3330*/  DMUL R6, R6, UR8 ;  /* 0x0000000806067c28 */ /* 0x021e240008000000 */
.L_x_3999:
[----:B------:R-:W-:Y:S05]  /*3340*/  BSYNC.RECONVERGENT B1 ;  /* 0x0000000000017941 */ /* 0x000fea0003800200 */
.L_x_3995:
[----:B------:R-:W1:Y:S01]  /*3350*/  LDCU.64 UR8, c[0x0][0x5e8] ;  /* 0x0000bd00ff0877ac */ /* 0x000e620008000a00 */
[----:B------:R-:W-:Y:S02]  /*3360*/  IADD3 R3, PT, PT, R3, 0x80, RZ ;  /* 0x0000008003037810 */ /* 0x000fe40007ffe0ff */
[----:B-1----:R-:W-:-:S04]  /*3370*/  IADD3 R4, P0, PT, R5, UR8, RZ ;  /* 0x0000000805047c10 */ /* 0x002fc8000ff1e0ff */
[----:B------:R-:W-:-:S05]  /*3380*/  IADD3.X R5, PT, PT, RZ, UR9, RZ, P0, !PT ;  /* 0x00000009ff057c10 */ /* 0x000fca00087fe4ff */
[----:B0-----:R0:W-:Y:S04]  /*3390*/  STG.E.64 desc[UR6][R4.64], R6 ;  /* 0x0000000604007986 */ /* 0x0011e8000c101b06 */
.L_x_3993:
[----:B------:R-:W-:Y:S05]  /*33a0*/  BSYNC.RECONVERGENT B0 ;  /* 0x0000000000007941 */ /* 0x000fea0003800200 */
.L_x_3992:
[----:B------:R-:W-:-:S13]  /*33b0*/  ISETP.GE.AND P0, PT, R3, UR4, PT ;  /* 0x0000000403007c0c */ /* 0x000fda000bf06270 */
[----:B------:R-:W-:Y:S05]  /*33c0*/  @P0 EXIT ;  /* 0x000000000000094d */ /* 0x000fea0003800000 */
[----:B------:R-:W1:Y:S01]  /*33d0*/  LDCU.64 UR4, c[0x0][0x390] ;  /* 0x00007200ff0477ac */ /* 0x000e620008000a00 */
[----:B0-----:R-:W-:Y:S02]  /*33e0*/  MOV R4, RZ ;  /* 0x000000ff00047202 */ /* 0x001fe40000000f00 */
        /* <DEDUP_REMOVED lines=132> */
[----:B-1----:R-:W-:-:S05]  /*3c30*/  SHF.R.U32.HI R9, RZ, UR4, R8 ;  /* 0x00000004ff097c19 */ /* 0x002fca0008011608 */
[----:B------:R-:W-:-:S04]  /*3c40*/  IMAD.MOV R5, RZ, RZ, -R9 ;  /* 0x000000ffff057224 */ /* 0x000fc800078e0a09 */
        /* <DEDUP_REMOVED lines=212> */
.L_x_4000:
[----:B------:R-:W0:Y:S01]  /*4990*/  LDCU.128 UR8, c[0x0][0x5f0] ;  /* 0x0000be00ff0877ac */ /* 0x000e220008000c00 */
[----:B------:R-:W1:Y:S01]  /*49a0*/  LDCU.64 UR4, c[0x0][0x5e8] ;  /* 0x0000bd00ff0477ac */ /* 0x000e620008000a00 */
[----:B0-----:R-:W-:Y:S02]  /*49b0*/  IADD3 R6, P1, PT, R4, UR10, RZ ;  /* 0x0000000a04067c10 */ /* 0x001fe4000ff3e0ff */
[----:B------:R-:W-:Y:S02]  /*49c0*/  IADD3 R4, P0, PT, R2, UR8, RZ ;  /* 0x0000000802047c10 */ /* 0x000fe4000ff1e0ff */
[----:B------:R-:W-:Y:S02]  /*49d0*/  IADD3.X R7, PT, PT, RZ, UR11, RZ, P1, !PT ;  /* 0x0000000bff077c10 */ /* 0x000fe40008ffe4ff */
[----:B------:R-:W-:-:S03]  /*49e0*/  IADD3.X R5, PT, PT, RZ, UR9, RZ, P0, !PT ;  /* 0x00000009ff057c10 */ /* 0x000fc600087fe4ff */
[----:B------:R-:W2:Y:S04]  /*49f0*/  LDG.E.64 R8, desc[UR6][R6.64] ;  /* 0x0000000606087981 */ /* 0x000ea8000c1e1b00 */
[----:B------:R-:W5:Y:S01]  /*4a00*/  LDG.E.64 R4, desc[UR6][R4.64] ;  /* 0x0000000604047981 */ /* 0x000f62000c1e1b00 */
[----:B-1----:R-:W-:-:S04]  /*4a10*/  IADD3 R2, P0, PT, R3, UR4, RZ ;  /* 0x0000000403027c10 */ /* 0x002fc8000ff1e0ff */
[----:B------:R-:W-:-:S08]  /*4a20*/  IADD3.X R3, PT, PT, RZ, UR5, RZ, P0, !PT ;  /* 0x00000005ff037c10 */ /* 0x000fd000087fe4ff */
[----:B--2---:R-:W0:Y:S02]  /*4a30*/  DSETP.GTU.AND P0, PT, R8, RZ, PT ;  /* 0x000000ff0800722a */ /* 0x004e240003f0c000 */
[----:B0-----:R-:W-:Y:S05]  /*4a40*/  @P0 BRA `(.L_x_4001) ;  /* 0x0000000800300947 */ /* 0x001fea0003800000 */
[----:B------:R-:W0:Y:S01]  /*4a50*/  LDCU.64 UR4, c[0x0][0x610] ;  /* 0x0000c200ff0477ac */ /* 0x000e220008000a00 */
[----:B------:R-:W-:Y:S01]  /*4a60*/  BSSY.RECONVERGENT B0, `(.L_x_4002) ;  /* 0x0000087000007945 */ /* 0x000fe20003800200 */
        /* <DEDUP_REMOVED lines=124> */
[----:B------:R-:W-:Y:S02]  /*5230*/  @!P0 IADD3 R8, PT, PT, R8, -R5, RZ ;  /* 0x8000000508088210 */ /* 0x000fe40007ffe0ff */
[----:B------:R-:W-:Y:S02]  /*5240*/  FSEL R11, R11, RZ, P1 ;  /* 0x000000ff0b0b7208 */ /* 0x000fe40000800000 */
[----:B------:R-:W-:-:S02]  /*5250*/  @!P0 LEA R9, R8, 0x3ff00000, 0x14 ;  /* 0x3ff0000008098811 */ /* 0x000fc400078ea0ff */
[----:B------:R-:W-:Y:S02]  /*5260*/  @!P0 LEA R5, R5, R13, 0x14 ;  /* 0x0000000d05058211 */ /* 0x000fe400078ea0ff */
[----:B------:R-:W-:Y:S02]  /*5270*/  @!P0 MOV R4, R12 ;  /* 0x0000000c00048202 */ /* 0x000fe40000000f00 */
[----:B------:R-:W-:-:S15]  /*5280*/  @!P0 MOV R8, RZ ;  /* 0x000000ff00088202 */ /* 0x000fde0000000f00 */
[----:B------:R-:W-:-:S15]  /*5290*/  NOP ;  /* 0x0000000000007918 */ /* 0x000fde0000000000 */
[----:B------:R-:W-:-:S15]  /*52a0*/  NOP ;  /* 0x0000000000007918 */ /* 0x000fde0000000000 */
[----:B------:R-:W-:-:S03]  /*52b0*/  NOP ;  /* 0x0000000000007918 */ /* 0x000fc60000000000 */
[----:B------:R0:W1:Y:S02]  /*52c0*/  @!P0 DMUL R10, R4, R8 ;  /* 0x00000008040a8228 */ /* 0x0000640000000000 */
.L_x_4003:
[----:B------:R-:W-:Y:S05]  /*52d0*/  BSYNC.RECONVERGENT B0 ;  /* 0x0000000000007941 */ /* 0x000fea0003800200 */
.L_x_4002:
[----:B-1----:R-:W1:Y:S02]  /*52e0*/  DMUL R6, R6, R10 ;  /* 0x0000000a06067228 */ /* 0x002e640000000000 */
[----:B-1----:R-:W-:Y:S01]  /*52f0*/  STG.E.64 desc[UR6][R2.64], R6 ;  /* 0x0000000602007986 */ /* 0x002fe2000c101b06 */
[----:B------:R-:W-:Y:S05]  /*5300*/  EXIT ;  /* 0x000000000000794d */ /* 0x000fea0003800000 */
.L_x_4001:
[----:B------:R-:W0:Y:S02]  /*5310*/  LDCU.64 UR4, c[0x0][0x608] ;  /* 0x0000c100ff0477ac */ /* 0x000e240008000a00 */
[----:B0----5:R-:W0:Y:S02]  /*5320*/  DMUL R4, R4, UR4 ;  /* 0x0000000404047c28 */ /* 0x021e240008000000 */
[----:B0-----:R-:W-:Y:S01]  /*5330*/  STG.E.64 desc[UR6][R2.64], R4 ;  /* 0x0000000402007986 */ /* 0x001fe2000c101b06 */
[----:B------:R-:W-:Y:S05]  /*5340*/  EXIT ;  /* 0x000000000000794d */ /* 0x000fea0003800000 */
.L_x_3983:
[----:B------:R-:W0:Y:S02]  /*5350*/  LDC R2, c[0x0][0x388] ;  /* 0x0000e200ff027b82 */ /* 0x000e240000000800 */
[----:B0-----:R-:W-:-:S13]  /*5360*/  ISETP.NE.AND P0, PT, R2, RZ, PT ;  /* 0x000000ff0200720c */ /* 0x001fda0003f05270 */
[----:B------:R-:W-:Y:S05]  /*5370*/  @P0 BRA `(.L_x_4004) ;  /* 0x00000004001c0947 */ /* 0x000fea0003800000 */
[----:B------:R-:W0:Y:S01]  /*5380*/  LDCU UR4, c[0x0][0x380] ;  /* 0x00007000ff0477ac */ /* 0x000e220008000800 */
[----:B------:R-:W-:Y:S01]  /*5390*/  BSSY.RECONVERGENT B0, `(.L_x_4005) ;  /* 0x0000023000007945 */ /* 0x000fe20003800200 */
[----:B0-----:R-:W-:-:S13]  /*53a0*/  ISETP.GE.AND P0, PT, R3, UR4, PT ;  /* 0x0000000403007c0c */ /* 0x001fda000bf06270 */
[----:B------:R-:W-:Y:S05]  /*53b0*/  @P0 BRA `(.L_x_4006) ;  /* 0x0000000000800947 */ /* 0x000fea0003800000 */
[----:B------:R-:W0:Y:S01]  /*53c0*/  LDC.64 R12, c[0x0][0x5f8] ;  /* 0x00017e00ff0c7b82 */ /* 0x000e220000000a00 */
[----:B------:R-:W1:Y:S07]  /*53d0*/  LDCU.128 UR8, c[0x0][0x600] ;  /* 0x0000c000ff0877ac */ /* 0x000e6e0008000c00 */
[----:B------:R-:W2:Y:S01]  /*53e0*/  LDC.64 R10, c[0x0][0x5f0] ;  /* 0x00017c00ff0a7b82 */ /* 0x000ea20000000a00 */
[----:B0-----:R-:W1:Y:S04]  /*53f0*/  LDG.E.64 R6, desc[UR6][R12.64] ;  /* 0x000000060c067981 */ /* 0x001e68000c1e1b00 */
[----:B--2---:R-:W2:Y:S01]  /*5400*/  LDG.E.64 R4, desc[UR6][R10.64] ;  /* 0x000000060a047981 */ /* 0x004ea2000c1e1b00 */
[----:B------:R-:W-:Y:S01]  /*5410*/  IADD3 R3, PT, PT, R3, 0x80, RZ ;  /* 0x0000008003037810 */ /* 0x000fe20007ffe0ff */
[----:B-1----:R-:W-:Y:S01]  /*5420*/  DADD R8, R6, UR8 ;  /* 0x0000000806087e29 */ /* 0x002fe20008000000 */
[----:B------:R-:W2:-:S15]  /*5430*/  LDCU.64 UR8, c[0x0][0x610] ;  /* 0x0000c200ff0877ac */ /* 0x000e9e0008000a00 */
[----:B------:R-:W-:-:S15]  /*5440*/  NOP ;  /* 0x0000000000007918 */ /* 0x000fde0000000000 */
[----:B------:R-:W-:-:S15]  /*5450*/  NOP ;  /* 0x0000000000007918 */ /* 0x000fde0000000000 */
[----:B------:R-:W-:-:S15]  /*5460*/  NOP ;  /* 0x0000000000007918 */ /* 0x000fde0000000000 */
[----:B------:R-:W-:-:S03]  /*5470*/  NOP ;  /* 0x0000000000007918 */ /* 0x000fc60000000000 */
[----:B------:R-:W-:-:S15]  /*5480*/  DSETP.GTU.AND P0, PT, R6, RZ, PT ;  /* 0x000000ff0600722a */ /* 0x000fde0003f0c000 */
[----:B------:R-:W-:-:S15]  /*5490*/  NOP ;  /* 0x0000000000007918 */ /* 0x000fde0000000000 */
[----:B------:R-:W-:-:S15]  /*54a0*/  NOP ;  /* 0x0000000000007918 */ /* 0x000fde0000000000 */
[----:B------:R-:W-:-:S15]  /*54b0*/  NOP ;  /* 0x0000000000007918 */ /* 0x000fde0000000000 */
[----:B------:R-:W-:-:S04]  /*54c0*/  NOP ;  /* 0x0000000000007918 */ /* 0x000fc80000000000 */
[----:B--2---:R-:W0:-:S15]  /*54d0*/  DMUL R6, R4, UR8 ;  /* 0x0000000804067c28 */ /* 0x004e1e0008000000 */
[----:B------:R-:W-:-:S15]  /*54e0*/  NOP ;  /* 0x0000000000007918 */ /* 0x000fde0000000000 */
[----:B------:R-:W-:-:S15]  /*54f0*/  NOP ;  /* 0x0000000000007918 */ /* 0x000fde0000000000 */
[----:B------:R-:W-:-:S15]  /*5500*/  NOP ;  /* 0x0000000000007918 */ /* 0x000fde0000000000 */
[----:B------:R-:W-:-:S04]  /*5510*/  NOP ;  /* 0x0000000000007918 */ /* 0x000fc80000000000 */
[----:B0-----:R0:W-:Y:S02]  /*5520*/  DMUL R6, R6, R8 ;  /* 0x0000000806067228 */ /* 0x0011e40000000000 */
[----:B0-----:R-:W0:-:S15]  /*5530*/  LDC.64 R8, c[0x0][0x5e8] ;  /* 0x00017a00ff087b82 */ /* 0x001e1e0000000a00 */
[----:B------:R-:W-:-:S15]  /*5540*/  NOP ;  /* 0x0000000000007918 */ /* 0x000fde0000000000 */
[----:B------:R-:W-:-:S15]  /*5550*/  NOP ;  /* 0x0000000000007918 */ /* 0x000fde0000000000 */
[----:B------:R-:W-:-:S15]  /*5560*/  NOP ;  /* 0x0000000000007918 */ /* 0x000fde0000000000 */
[----:B------:R-:W-:-:S02]  /*5570*/  NOP ;  /* 0x0000000000007918 */ /* 0x000fc40000000000 */
[----:B------:R-:W1:Y:S02]  /*5580*/  DMUL R4, R4, UR10 ;  /* 0x0000000a04047c28 */ /* 0x000e640008000000 */
[----:B-1----:R-:W-:Y:S02]  /*5590*/  FSEL R4, R4, R6, P0 ;  /* 0x0000000604047208 */ /* 0x002fe40000000000 */
[----:B------:R-:W-:-:S05]  /*55a0*/  FSEL R5, R5, R7, P0 ;  /* 0x0000000705057208 */ /* 0x000fca0000000000 */
[----:B0-----:R0:W-:Y:S02]  /*55b0*/  STG.E.64 desc[UR6][R8.64], R4 ;  /* 0x0000000408007986 */ /* 0x0011e4000c101b06 */
.L_x_4006:
[----:B------:R-:W-:Y:S05]  /*55c0*/  BSYNC.RECONVERGENT B0 ;  /* 0x0000000000007941 */ /* 0x000fea0003800200 */
.L_x_4005:
[----:B------:R-:W-:-:S13]  /*55d0*/  ISETP.GE.AND P0, PT, R3, UR4, PT ;  /* 0x0000000403007c0c */ /* 0x000fda000bf06270 */
[----:B------:R-:W-:Y:S05]  /*55e0*/  @P0 EXIT ;  /* 0x000000000000094d */ /* 0x000fea0003800000 */
[----:B------:R-:W1:Y:S01]  /*55f0*/  LDC.64 R10, c[0x0][0x5f8] ;  /* 0x00017e00ff0a7b82 */ /* 0x000e620000000a00 */
[----:B------:R-:W2:Y:S01]  /*5600*/  LDCU.128 UR8, c[0x0][0x600] ;  /* 0x0000c000ff0877ac */ /* 0x000ea20008000c00 */
[----:B------:R-:W3:Y:S06]  /*5610*/  LDCU.64 UR4, c[0x0][0x610] ;  /* 0x0000c200ff0477ac */ /* 0x000eec0008000a00 */
[----:B0-----:R-:W0:Y:S01]  /*5620*/  LDC.64 R8, c[0x0][0x5f0] ;  /* 0x00017c00ff087b82 */ /* 0x001e220000000a00 */
[----:B-1----:R-:W4:Y:S04]  /*5630*/  LDG.E.64 R4, desc[UR6][R10.64] ;  /* 0x000000060a047981 */ /* 0x002f28000c1e1b00 */
[----:B0-----:R-:W3:Y:S01]  /*5640*/  LDG.E.64 R2, desc[UR6][R8.64] ;  /* 0x0000000608027981 */ /* 0x001ee2000c1e1b00 */
[----:B----4-:R-:W-:-:S15]  /*5650*/  DSETP.GTU.AND P0, PT, R4, RZ, PT ;  /* 0x000000ff0400722a */ /* 0x010fde0003f0c000 */
[----:B------:R-:W-:-:S15]  /*5660*/  NOP ;  /* 0x0000000000007918 */ /* 0x000fde0000000000 */
[----:B------:R-:W-:-:S15]  /*5670*/  NOP ;  /* 0x0000000000007918 */ /* 0x000fde0000000000 */
[----:B------:R-:W-:-:S15]  /*5680*/  NOP ;  /* 0x0000000000007918 */ /* 0x000fde0000000000 */
[----:B------:R-:W-:-:S04]  /*5690*/  NOP ;  /* 0x0000000000007918 */ /* 0x000fc80000000000 */
[----:B--2---:R-:W-:-:S15]  /*56a0*/  DADD R6, R4, UR8 ;  /* 0x0000000804067e29 */ /* 0x004fde0008000000 */
[----:B------:R-:W-:-:S15]  /*56b0*/  NOP ;  /* 0x0000000000007918 */ /* 0x000fde0000000000 */
[----:B------:R-:W-:-:S15]  /*56c0*/  NOP ;  /* 0x0000000000007918 */ /* 0x000fde0000000000 */
[----:B------:R-:W-:-:S15]  /*56d0*/  NOP ;  /* 0x0000000000007918 */ /* 0x000fde0000000000 */
[----:B------:R-:W-:-:S04]  /*56e0*/  NOP ;  /* 0x0000000000007918 */ /* 0x000fc80000000000 */
[----:B---3--:R-:W0:-:S15]  /*56f0*/  DMUL R4, R2, UR4 ;  /* 0x0000000402047c28 */ /* 0x008e1e0008000000 */
        /* <DEDUP_REMOVED lines=13> */
[----:B0-----:R-:W-:Y:S01]  /*57d0*/  STG.E.64 desc[UR6][R6.64], R2 ;  /* 0x0000000206007986 */ /* 0x001fe2000c101b06 */
[----:B------:R-:W-:Y:S05]  /*57e0*/  EXIT ;  /* 0x000000000000794d */ /* 0x000fea0003800000 */
.L_x_4004:
        /* <DEDUP_REMOVED lines=355> */
.L_x_4009:
[----:B------:R-:W0:Y:S02]  /*6e20*/  LDCU.128 UR8, c[0x0][0x5f0] ;  /* 0x0000be00ff0877ac */ /* 0x000e240008000c00 */
[----:B0-----:R-:W-:Y:S02]  /*6e30*/  IADD3 R12, P0, PT, R6, UR8, RZ ;  /* 0x00000008060c7c10 */ /* 0x001fe4000ff1e0ff */
[----:B------:R-:W-:Y:S02]  /*6e40*/  IADD3 R14, P1, PT, R4, UR10, RZ ;  /* 0x0000000a040e7c10 */ /* 0x000fe4000ff3e0ff */
[----:B------:R-:W-:Y:S01]  /*6e50*/  IADD3.X R13, PT, PT, RZ, UR9, RZ, P0, !PT ;  /* 0x00000009ff0d7c10 */ /* 0x000fe200087fe4ff */
[----:B------:R-:W0:Y:S01]  /*6e60*/  LDCU.64 UR8, c[0x0][0x610] ;  /* 0x0000c200ff0877ac */ /* 0x000e220008000a00 */
[----:B------:R-:W-:-:S03]  /*6e70*/  IADD3.X R15, PT, PT, RZ, UR11, RZ, P1, !PT ;  /* 0x0000000bff0f7c10 */ /* 0x000fc60008ffe4ff */
[----:B------:R-:W0:Y:S04]  /*6e80*/  LDG.E.64 R6, desc[UR6][R12.64] ;  /* 0x000000060c067981 */ /* 0x000e28000c1e1b00 */
[----:B------:R-:W2:Y:S01]  /*6e90*/  LDG.E.64 R8, desc[UR6][R14.64] ;  /* 0x000000060e087981 */ /* 0x000ea2000c1e1b00 */
[----:B------:R-:W-:Y:S01]  /*6ea0*/  IADD3 R3, PT, PT, R3, 0x80, RZ ;  /* 0x0000008003037810 */ /* 0x000fe20007ffe0ff */
[----:B0-----:R-:W-:Y:S01]  /*6eb0*/  DMUL R10, R6, UR8 ;  /* 0x00000008060a7c28 */ /* 0x001fe20008000000 */
[----:B------:R-:W0:-:S15]  /*6ec0*/  LDCU.128 UR8, c[0x0][0x600] ;  /* 0x0000c000ff0877ac */ /* 0x000e1e0008000c00 */
[----:B------:R-:W-:-:S15]  /*6ed0*/  NOP ;  /* 0x0000000000007918 */ /* 0x000fde0000000000 */
[----:B------:R-:W-:-:S15]  /*6ee0*/  NOP ;  /* 0x0000000000007918 */ /* 0x000fde0000000000 */
[----:B------:R-:W-:-:S15]  /*6ef0*/  NOP ;  /* 0x0000000000007918 */ /* 0x000fde0000000000 */
[----:B------:R-:W-:-:S03]  /*6f00*/  NOP ;  /* 0x0000000000007918 */ /* 0x000fc60000000000 */
[----:B--2---:R-:W-:-:S15]  /*6f10*/  DSETP.GTU.AND P0, PT, R8, RZ, PT ;  /* 0x000000ff0800722a */ /* 0x004fde0003f0c000 */
[----:B------:R-:W-:-:S15]  /*6f20*/  NOP ;  /* 0x0000000000007918 */ /* 0x000fde0000000000 */
[----:B------:R-:W-:-:S15]  /*6f30*/  NOP ;  /* 0x0000000000007918 */ /* 0x000fde0000000000 */
[----:B------:R-:W-:-:S15]  /*6f40*/  NOP ;  /* 0x0000000000007918 */ /* 0x000fde0000000000 */
[----:B------:R-:W-:-:S04]  /*6f50*/  NOP ;  /* 0x0000000000007918 */ /* 0x000fc80000000000 */
[----:B0-----:R-:W0:Y:S01]  /*6f60*/  DADD R8, R8, UR8 ;  /* 0x0000000808087e29 */ /* 0x001e220008000000 */
[----:B------:R-:W1:-:S15]  /*6f70*/  LDCU.64 UR8, c[0x0][0x5e8] ;  /* 0x0000bd00ff0877ac */ /* 0x000e5e0008000a00 */
[----:B------:R-:W-:-:S15]  /*6f80*/  NOP ;  /* 0x0000000000007918 */ /* 0x000fde0000000000 */
[----:B------:R-:W-:-:S15]  /*6f90*/  NOP ;  /* 0x0000000000007918 */ /* 0x000fde0000000000 */
[----:B------:R-:W-:-:S15]  /*6fa0*/  NOP ;  /* 0x0000000000007918 */ /* 0x000fde0000000000 */
[----:B------:R-:W-:-:S03]  /*6fb0*/  NOP ;  /* 0x0000000000007918 */ /* 0x000fc60000000000 */
[----:B0-----:R1:W-:Y:S02]  /*6fc0*/  DMUL R8, R10, R8 ;  /* 0x000000080a087228 */ /* 0x0013e40000000000 */
[----:B-1----:R-:W-:-:S04]  /*6fd0*/  IADD3 R10, P1, PT, R5, UR8, RZ ;  /* 0x00000008050a7c10 */ /* 0x002fc8000ff3e0ff */
[----:B------:R-:W-:-:S15]  /*6fe0*/  IADD3.X R11, PT, PT, RZ, UR9, RZ, P1, !PT ;  /* 0x00000009ff0b7c10 */ /* 0x000fde0008ffe4ff */
[----:B------:R-:W-:-:S15]  /*6ff0*/  NOP ;  /* 0x0000000000007918 */ /* 0x000fde0000000000 */
[----:B------:R-:W-:-:S15]  /*7000*/  NOP ;  /* 0x0000000000007918 */ /* 0x000fde0000000000 */
[----:B------:R-:W-:-:S13]  /*7010*/  NOP ;  /* 0x0000000000007918 */ /* 0x000fda0000000000 */
[----:B------:R-:W0:Y:S02]  /*7020*/  DMUL R6, R6, UR10 ;  /* 0x0000000a06067c28 */ /* 0x000e240008000000 */
[----:B0-----:R-:W-:Y:S02]  /*7030*/  FSEL R4, R6, R8, P0 ;  /* 0x0000000806047208 */ /* 0x001fe40000000000 */
[----:B------:R-:W-:-:S05]  /*7040*/  FSEL R5, R7, R9, P0 ;  /* 0x0000000907057208 */ /* 0x000fca0000000000 */
[----:B------:R0:W-:Y:S02]  /*7050*/  STG.E.64 desc[UR6][R10.64], R4 ;  /* 0x000000040a007986 */ /* 0x0001e4000c101b06 */
.L_x_4008:
[----:B------:R-:W-:Y:S05]  /*7060*/  BSYNC.RECONVERGENT B0 ;  /* 0x0000000000007941 */ /* 0x000fea0003800200 */
.L_x_4007:
        /* <DEDUP_REMOVED lines=10> */
[----:B------:R-:W-:-:S05]  /*7110*/  SHF.R.U32.HI R7, RZ, UR5, R6 ;  /* 0x00000005ff077c19 */ /* 0x000fca0008011606 */
[----:B------:R-:W-:-:S04]  /*7120*/  IMAD.MOV R4, RZ, RZ, -R7 ;  /* 0x000000ffff047224 */ /* 0x000fc800078e0a07 */
        /* <DEDUP_REMOVED lines=338> */
.L_x_4010:
[----:B------:R-:W0:Y:S01]  /*8650*/  LDCU.128 UR8, c[0x0][0x5f0] ;  /* 0x0000be00ff0877ac */ /* 0x000e220008000c00 */
[----:B------:R-:W1:Y:S01]  /*8660*/  LDCU.64 UR4, c[0x0][0x610] ;  /* 0x0000c200ff0477ac */ /* 0x000e620008000a00 */
[----:B0-----:R-:W-:Y:S02]  /*8670*/  IADD3 R10, P0, PT, R4, UR8, RZ ;  /* 0x00000008040a7c10 */ /* 0x001fe4000ff1e0ff */
[----:B------:R-:W-:Y:S02]  /*8680*/  IADD3 R12, P1, PT, R2, UR10, RZ ;  /* 0x0000000a020c7c10 */ /* 0x000fe4000ff3e0ff */
[----:B------:R-:W-:Y:S02]  /*8690*/  IADD3.X R11, PT, PT, RZ, UR9, RZ, P0, !PT ;  /* 0x00000009ff0b7c10 */ /* 0x000fe400087fe4ff */
[----:B------:R-:W-:Y:S01]  /*86a0*/  IADD3.X R13, PT, PT, RZ, UR11, RZ, P1, !PT ;  /* 0x0000000bff0d7c10 */ /* 0x000fe20008ffe4ff */
[----:B------:R-:W0:Y:S02]  /*86b0*/  LDCU.128 UR8, c[0x0][0x600] ;  /* 0x0000c000ff0877ac */ /* 0x000e240008000c00 */
[----:B------:R-:W1:Y:S04]  /*86c0*/  LDG.E.64 R4, desc[UR6][R10.64] ;  /* 0x000000060a047981 */ /* 0x000e68000c1e1b00 */
[----:B------:R-:W2:Y:S01]  /*86d0*/  LDG.E.64 R6, desc[UR6][R12.64] ;  /* 0x000000060c067981 */ /* 0x000ea2000c1e1b00 */
[----:B-1----:R-:W-:Y:S01]  /*86e0*/  DMUL R8, R4, UR4 ;  /* 0x0000000404087c28 */ /* 0x002fe20008000000 */
[----:B------:R-:W1:-:S15]  /*86f0*/  LDCU.64 UR4, c[0x0][0x5e8] ;  /* 0x0000bd00ff0477ac */ /* 0x000e5e0008000a00 */
        /* <DEDUP_REMOVED lines=9> */
[----:B0-----:R-:W0:-:S15]  /*8790*/  DADD R6, R6, UR8 ;  /* 0x0000000806067e29 */ /* 0x001e1e0008000000 */
[----:B------:R-:W-:-:S15]  /*87a0*/  NOP ;  /* 0x0000000000007918 */ /* 0x000fde0000000000 */
[----:B------:R-:W-:-:S15]  /*87b0*/  NOP ;  /* 0x0000000000007918 */ /* 0x000fde0000000000 */
[----:B------:R-:W-:-:S15]  /*87c0*/  NOP ;  /* 0x0000000000007918 */ /* 0x000fde0000000000 */
[----:B------:R-:W-:-:S04]  /*87d0*/  NOP ;  /* 0x0000000000007918 */ /* 0x000fc80000000000 */
        /* <DEDUP_REMOVED lines=9> */
[----:B------:R-:W-:Y:S01]  /*8870*/  STG.E.64 desc[UR6][R8.64], R2 ;  /* 0x0000000208007986 */ /* 0x000fe2000c101b06 */
[----:B------:R-:W-:Y:S05]  /*8880*/  EXIT ;  /* 0x000000000000794d */ /* 0x000fea0003800000 */
.L_x_4011:
        /* <DEDUP_REMOVED lines=15> */
.L_x_7360:


//--------------------- .text._ZN2at6native27unrolled_elementwise_kernelIZZZNS0_60_GLOBAL__N__171e0b9f_22_ActivationEluKernel_cu_1520ed90_290019elu_backward_kernelERNS_18TensorIteratorBaseERKN3c106ScalarES8_S8_bENKUlvE_clEvENKUlvE_clEvEUlddE_St5arrayIPcLm3EELi4E23TrivialOffsetCalculatorILi2EjESF_ILi1EjENS0_6memory15LoadWithoutCastENSI_16StoreWithoutCastEEEviT_T0_T2_T3_T4_T5_ --------------------------
	.section	.text._ZN2at6native27unrolled_elementwise_kernelIZZZNS0_60_GLOBAL__N__171e0b9f_22_ActivationEluKernel_cu_1520ed90_290019elu_backward_kernelERNS_18TensorIteratorBaseERKN3c106ScalarES8_S8_bENKUlvE_clEvENKUlvE_clEvEUlddE_St5arrayIPcLm3EELi4E23TrivialOffsetCalculatorILi2EjESF_ILi1EjENS0_6memory15LoadWithoutCastENSI_16StoreWithoutCastEEEviT_T0_T2_T3_T4_T5_,"ax",@progbits
	.align	128
        .global         _ZN2at6native27unrolled_elementwise_kernelIZZZNS0_60_GLOBAL__N__171e0b9f_22_ActivationEluKernel_cu_1520ed90_290019elu_backward_kernelERNS_18TensorIteratorBaseERKN3c106ScalarES8_S8_bENKUlvE_clEvENKUlvE_clEvEUlddE_St5arrayIPcLm3EELi4E23TrivialOffsetCalculatorILi2EjESF_ILi1EjENS0_6memory15LoadWithoutCastENSI_16StoreWithoutCastEEEviT_T0_T2_T3_T4_T5_
        .type           _ZN2at6native27unrolled_elementwise_kernelIZZZNS0_60_GLOBAL__N__171e0b9f_22_ActivationEluKernel_cu_1520ed90_290019elu_backward_kernelERNS_18TensorIteratorBaseERKN3c106ScalarES8_S8_bENKUlvE_clEvENKUlvE_clEvEUlddE_St5arrayIPcLm3EELi4E23TrivialOffsetCalculatorILi2EjESF_ILi1EjENS0_6memory15LoadWithoutCastENSI_16StoreWithoutCastEEEviT_T0_T2_T3_T4_T5_,@function
        .size           _ZN2at6native27unrolled_elementwise_kernelIZZZNS0_60_GLOBAL__N__171e0b9f_22_ActivationEluKernel_cu_1520ed90_290019elu_backward_kernelERNS_18TensorIteratorBaseERKN3c106ScalarES8_S8_bENKUlvE_clEvENKUlvE_clEvEUlddE_St5arrayIPcLm3EELi4E23TrivialOffsetCalculatorILi2EjESF_ILi1EjENS0_6memory15LoadWithoutCastENSI_16StoreWithoutCastEEEviT_T0_T2_T3_T4_T5_,(.L_x_7361 - _ZN2at6native27unrolled_elementwise_kernelIZZZNS0_60_GLOBAL__N__171e0b9f_22_ActivationEluKernel_cu_1520ed90_290019elu_backward_kernelERNS_18TensorIteratorBaseERKN3c106ScalarES8_S8_bENKUlvE_clEvENKUlvE_clEvEUlddE_St5arrayIPcLm3EELi4E23TrivialOffsetCalculatorILi2EjESF_ILi1EjENS0_6memory15LoadWithoutCastENSI_16StoreWithoutCastEEEviT_T0_T2_T3_T4_T5_)
        .other          _ZN2at6native27unrolled_elementwise_kernelIZZZNS0_60_GLOBAL__N__171e0b9f_22_ActivationEluKernel_cu_1520ed90_290019elu_backward_kernelERNS_18TensorIteratorBaseERKN3c106ScalarES8_S8_bENKUlvE_clEvENKUlvE_clEvEUlddE_St5arrayIPcLm3EELi4E23TrivialOffsetCalculatorILi2EjESF_ILi1EjENS0_6memory15LoadWithoutCastENSI_16StoreWithoutCastEEEviT_T0_T2_T3_T4_T5_,@"STO_CUDA_ENTRY STV_DEFAULT"
_ZN2at6native27unrolled_elementwise_kernelIZZZNS0_60_GLOBAL__N__171e0b9f_22_ActivationEluKernel_cu_1520ed90_290019elu_backward_kernelERNS_18TensorIteratorBaseERKN3c106ScalarES8_S8_bENKUlvE_clEvENKUlvE_clEvEUlddE_St5arrayIPcLm3EELi4E23TrivialOffsetCalculatorILi2EjESF_ILi1EjENS0_6memory15LoadWithoutCastENSI_16StoreWithoutCastEEEviT_T0_T2_T3_T4_T5_:
.text._ZN2at6native27unrolled_elementwise_kernelIZZZNS0_60_GLOBAL__N__171e0b9f_22_ActivationEluKernel_cu_1520ed90_290019elu_backward_kernelERNS_18TensorIteratorBaseERKN3c106ScalarES8_S8_bENKUlvE_clEvENKUlvE_clEvEUlddE_St5arrayIPcLm3EELi4E23TrivialOffsetCalculatorILi2EjESF_ILi1EjENS0_6memory15LoadWithoutCastENSI_16StoreWithoutCastEEEviT_T0_T2_T3_T4_T5_:
[----:B------:R-:W-:Y:S01]  /*0000*/  LDC R1, c[0x0][0x37c] ;  /* 0x0000df00ff017b82 */ /* 0x000fe20000000800 */
[----:B------:R-:W0:Y:S07]  /*0010*/  S2R R0, SR_CTAID.X ;  /* 0x0000000000007919 */ /* 0x000e2e0000002500 */
[----:B------:R-:W0:Y:S01]  /*0020*/  LDC R3, c[0x0][0x380] ;  /* 0x0000e000ff037b82 */ /* 0x000e220000000800 */
[----:B------:R-:W1:Y:S01]  /*0030*/  LDCU.64 UR4, c[0x0][0x358] ;  /* 0x00006b00ff0477ac */ /* 0x000e620008000a00 */
[----:B------:R-:W-:Y:S01]  /*0040*/  CS2R R14, SRZ ;  /* 0x00000000000e7805 */ /* 0x000fe2000001ff00 */
[----:B------:R-:W2:Y:S01]  /*0050*/  S2R R5, SR_TID.X ;  /* 0x0000000000057919 */ /* 0x000ea20000002100 */
[----:B------:R-:W3:Y:S01]  /*0060*/  LDCU.U8 UR6, c[0x0][0x3a0] ;  /* 0x00007400ff0677ac */ /* 0x000ee20008000000 */
[----:B0-----:R-:W-:-:S02]  /*0070*/  IMAD R2, R0, -0x200, R3 ;  /* 0xfffffe0000027824 */ /* 0x001fc400078e0203 */
[----:B--2---:R-:W-:-:S03]  /*0080*/  IMAD.MOV.U32 R3, RZ, RZ, R5 ;  /* 0x000000ffff037224 */ /* 0x004fc600078e0005 */
[----:B------:R-:W-:-:S13]  /*0090*/  ISETP.GE.AND P0, PT, R5, R2, PT ;  /* 0x000000020500720c */ /* 0x000fda0003f06270 */
[----:B------:R-:W-:Y:S01]  /*00a0*/  @!P0 VIADD R5, R3, 0x80 ;  /* 0x0000008003058836 */ /* 0x000fe20000000000 */
[----:B------:R-:W0:Y:S01]  /*00b0*/  @!P0 LDC.64 R10, c[0x0][0x3b8] ;  /* 0x0000ee00ff0a8b82 */ /* 0x000e220000000a00 */
[----:B------:R-:W-:-:S03]  /*00c0*/  @!P0 IMAD R13, R0, 0x200, R3 ;  /* 0x00000200000d8824 */ /* 0x000fc600078e0203 */
[----:B------:R-:W-:-:S04]  /*00d0*/  ISETP.GE.AND P1, PT, R5, R2, PT ;  /* 0x000000020500720c */ /* 0x000fc80003f26270 */
[----:B------:R-:W2:Y:S09]  /*00e0*/  @!P0 LDC.64 R6, c[0x0][0x3c0] ;  /* 0x0000f000ff068b82 */ /* 0x000eb20000000a00 */
[----:B------:R-:W-:Y:S01]  /*00f0*/  @!P1 IMAD R9, R0, 0x200, R5 ;  /* 0x0000020000099824 */ /* 0x000fe200078e0205 */
[----:B------:R-:W4:Y:S01]  /*0100*/  @!P1 LDC.64 R28, c[0x0][0x3b8] ;  /* 0x0000ee00ff1c9b82 */ /* 0x000f220000000a00 */
[----:B------:R-:W-:-:S05]  /*0110*/  @!P1 VIADD R5, R5, 0x80 ;  /* 0x0000008005059836 */ /* 0x000fca0000000000 */
[----:B------:R-:W-:Y:S01]  /*0120*/  ISETP.GE.AND P3, PT, R5, R2, PT ;  /* 0x000000020500720c */ /* 0x000fe20003f66270 */
[----:B0-----:R-:W-:Y:S01]  /*0130*/  @!P0 IMAD.WIDE.U32 R10, R13, 0x8, R10 ;  /* 0x000000080d0a8825 */ /* 0x001fe200078e000a */
[----:B------:R-:W0:Y:S04]  /*0140*/  @!P1 LDC.64 R22, c[0x0][0x3c0] ;  /* 0x0000f000ff169b82 */ /* 0x000e280000000a00 */
[----:B-1----:R1:W5:Y:S07]  /*0150*/  @!P0 LDG.E.64 R14, desc[UR4][R10.64] ;  /* 0x000000040a0e8981 */ /* 0x00236e000c1e1b00 */
[----:B------:R-:W-:Y:S01]  /*0160*/  @!P3 IMAD R27, R0, 0x200, R5 ;  /* 0x00000200001bb824 */ /* 0x000fe200078e0205 */
[----:B------:R-:W3:Y:S01]  /*0170*/  @!P3 LDC.64 R24, c[0x0][0x3b8] ;  /* 0x0000ee00ff18bb82 */ /* 0x000ee20000000a00 */
[----:B------:R-:W-:-:S05]  /*0180*/  @!P3 VIADD R5, R5, 0x80 ;  /* 0x000000800505b836 */ /* 0x000fca0000000000 */
[----:B------:R-:W-:Y:S02]  /*0190*/  ISETP.GE.AND P2, PT, R5, R2, PT ;  /* 0x000000020500720c */ /* 0x000fe40003f46270 */
[----:B------:R-:W1:Y:S11]  /*01a0*/  @!P3 LDC.64 R16, c[0x0][0x3c0] ;  /* 0x0000f000ff10bb82 */ /* 0x000e760000000a00 */
[----:B------:R-:W1:Y:S08]  /*01b0*/  @!P2 LDC.64 R18, c[0x0][0x3b8] ;  /* 0x0000ee00ff12ab82 */ /* 0x000e700000000a00 */
[----:B------:R-:W1:Y:S01]  /*01c0*/  @!P2 LDC.64 R20, c[0x0][0x3c0] ;  /* 0x0000f000ff14ab82 */ /* 0x000e620000000a00 */
[----:B----4-:R-:W-:-:S04]  /*01d0*/  @!P1 IMAD.WIDE.U32 R28, R9, 0x8, R28 ;  /* 0x00000008091c9825 */ /* 0x010fc800078e001c */
[----:B0-----:R-:W-:Y:S01]  /*01e0*/  @!P1 IMAD.WIDE.U32 R22, R9, 0x8, R22 ;  /* 0x0000000809169825 */ /* 0x001fe200078e0016 */
[----:B------:R-:W-:-:S03]  /*01f0*/  CS2R R8, SRZ ;  /* 0x0000000000087805 */ /* 0x000fc6000001ff00 */
[----:B--2---:R-:W-:Y:S01]  /*0200*/  @!P0 IMAD.WIDE.U32 R6, R13, 0x8, R6 ;  /* 0x000000080d068825 */ /* 0x004fe200078e0006 */
[----:B------:R-:W-:Y:S02]  /*0210*/  CS2R R12, SRZ ;  /* 0x00000000000c7805 */ /* 0x000fe4000001ff00 */
[----:B------:R0:W5:Y:S01]  /*0220*/  @!P1 LDG.E.64 R8, desc[UR4][R22.64] ;  /* 0x0000000416089981 */ /* 0x000162000c1e1b00 */
[----:B------:R-:W-:Y:S02]  /*0230*/  @!P2 IMAD R5, R0, 0x200, R5 ;  /* 0x000002000005a824 */ /* 0x000fe400078e0205 */
[C---:B---3--:R-:W-:Y:S01]  /*0240*/  @!P3 IMAD.WIDE.U32 R24, R27.reuse, 0x8, R24 ;  /* 0x000000081b18b825 */ /* 0x048fe200078e0018 */
[----:B------:R2:W5:Y:S01]  /*0250*/  @!P0 LDG.E.64 R12, desc[UR4][R6.64] ;  /* 0x00000004060c8981 */ /* 0x000562000c1e1b00 */
[----:B-1----:R-:W-:Y:S02]  /*0260*/  CS2R R10, SRZ ;  /* 0x00000000000a7805 */ /* 0x002fe4000001ff00 */
[----:B------:R-:W-:Y:S01]  /*0270*/  @!P3 IMAD.WIDE.U32 R26, R27, 0x8, R16 ;  /* 0x000000081b1ab825 */ /* 0x000fe200078e0010 */
[----:B------:R-:W-:-:S03]  /*0280*/  CS2R R16, SRZ ;  /* 0x0000000000107805 */ /* 0x000fc6000001ff00 */
[C---:B0-----:R-:W-:Y:S01]  /*0290*/  @!P2 IMAD.WIDE.U32 R22, R5.reuse, 0x8, R18 ;  /* 0x000000080516a825 */ /* 0x041fe200078e0012 */
[----:B------:R-:W-:Y:S01]  /*02a0*/  CS2R R18, SRZ ;  /* 0x0000000000127805 */ /* 0x000fe2000001ff00 */
[----:B------:R0:W5:Y:S01]  /*02b0*/  @!P1 LDG.E.64 R10, desc[UR4][R28.64] ;  /* 0x000000041c0a9981 */ /* 0x000162000c1e1b00 */
[----:B--2---:R-:W-:Y:S01]  /*02c0*/  CS2R R6, SRZ ;  /* 0x0000000000067805 */ /* 0x004fe2000001ff00 */
[----:B------:R-:W-:Y:S01]  /*02d0*/  @!P2 IMAD.WIDE.U32 R20, R5, 0x8, R20 ;  /* 0x000000080514a825 */ /* 0x000fe200078e0014 */
[----:B------:R-:W-:Y:S01]  /*02e0*/  CS2R R4, SRZ ;  /* 0x0000000000047805 */ /* 0x000fe2000001ff00 */
[----:B------:R0:W5:Y:S04]  /*02f0*/  @!P2 LDG.E.64 R16, desc[UR4][R22.64] ;  /* 0x000000041610a981 */ /* 0x000168000c1e1b00 */
[----:B------:R0:W5:Y:S04]  /*0300*/  @!P3 LDG.E.64 R6, desc[UR4][R24.64] ;  /* 0x000000041806b981 */ /* 0x000168000c1e1b00 */
[----:B------:R0:W5:Y:S04]  /*0310*/  @!P3 LDG.E.64 R18, desc[UR4][R26.64] ;  /* 0x000000041a12b981 */ /* 0x000168000c1e1b00 */
[----:B------:R0:W5:Y:S01]  /*0320*/  @!P2 LDG.E.64 R4, desc[UR4][R20.64] ;  /* 0x000000041404a981 */ /* 0x000162000c1e1b00 */
[----:B------:R-:W-:Y:S01]  /*0330*/  UISETP.NE.AND UP0, UPT, UR6, URZ, UPT ;  /* 0x000000ff0600728c */ /* 0x000fe2000bf05270 */
[----:B------:R-:W-:Y:S08]  /*0340*/  BSSY.RECONVERGENT B0, `(.L_x_4012) ;  /* 0x00002c1000007945 */ /* 0x000ff00003800200 */
[----:B0-----:R-:W-:Y:S05]  /*0350*/  BRA.U UP0, `(.L_x_4013) ;  /* 0x0000002500287547 */ /* 0x001fea000b800000 */
[----:B------:R-:W-:Y:S01]  /*0360*/  ISETP.GE.AND P0, PT, R3, R2, PT ;  /* 0x000000020300720c */ /* 0x000fe20003f06270 */
[----:B------:R-:W-:-:S12]  /*0370*/  BSSY.RECONVERGENT B1, `(.L_x_4014) ;  /* 0x000008f000017945 */ /* 0x000fd80003800200 */
[----:B------:R-:W-:Y:S05]  /*0380*/  @P0 BRA `(.L_x_4015) ;  /* 0x0000000800340947 */ /* 0x000fea0003800000 */
[----:B-----5:R-:W0:Y:S02]  /*0390*/  DSETP.GTU.AND P1, PT, R12, RZ, PT ;  /* 0x000000ff0c00722a */ /* 0x020e240003f2c000 */
[----:B0-----:R-:W-:Y:S05]  /*03a0*/  @P1 BRA `(.L_x_4016) ;  /* 0x0000000800241947 */ /* 0x001fea0003800000 */
[----:B------:R-:W0:Y:S01]  /*03b0*/  LDCU.64 UR6, c[0x0][0x398] ;  /* 0x00007300ff0677ac */ /* 0x000e220008000a00 */
[----:B------:R-:W-:Y:S01]  /*03c0*/  BSSY.RECONVERGENT B2, `(.L_x_4017) ;  /* 0x000007f000027945 */ /* 0x000fe20003800200 */
[----:B------:R-:W-:Y:S01]  /*03d0*/  UMOV UR8, 0xfefa39ef ;  /* 0xfefa39ef00087882 */ /* 0x000fe20000000000 */
[----:B------:R-:W-:Y:S01]  /*03e0*/  UMOV UR9, 0x3fe62e42 ;  /* 0x3fe62e4200097882 */ /* 0x000fe20000000000 */
[----:B0-----:R0:W1:Y:S02]  /*03f0*/  DMUL R20, R12, UR6 ;  /* 0x000000060c147c28 */ /* 0x0010640008000000 */
[----:B0-----:R-:W-:Y:S01]  /*0400*/  MOV R12, 0x652b82fe ;  /* 0x652b82fe000c7802 */ /* 0x001fe20000000f00 */
[----:B------:R-:W-:Y:S01]  /*0410*/  IMAD.MOV.U32 R13, RZ, RZ, 0x3ff71547 ;  /* 0x3ff71547ff0d7424 */ /* 0x000fe200078e00ff */
[----:B-1----:R-:W-:-:S15]  /*0420*/  FSETP.GEU.FTZ.AND P1, PT, |R21|, 4.1917929649353027344, PT ;  /* 0x4086232b1500780b */ /* 0x002fde0003f3e200 */
        /* <DEDUP_REMOVED lines=94> */
[----:B------:R-:W-:-:S15]  /*0a10*/  DMUL R14, R14, UR6 ;  /* 0x000000060e0e7c28 */ /* 0x000fde0008000000 */
        /* <DEDUP_REMOVED lines=14> */
[----:B------:R-:W-:Y:S02]  /*0b00*/  @!P1 LEA R13, R12, 0x3ff00000, 0x14 ;  /* 0x3ff000000c0d9811 */ /* 0x000fe400078ea0ff */
[----:B------:R-:W-:-:S15]  /*0b10*/  @!P1 MOV R12, RZ ;  /* 0x000000ff000c9202 */ /* 0x000fde0000000f00 */
[----:B------:R-:W-:-:S15]  /*0b20*/  NOP ;  /* 0x0000000000007918 */ /* 0x000fde0000000000 */
[----:B------:R-:W-:-:S06]  /*0b30*/  NOP ;  /* 0x0000000000007918 */ /* 0x000fcc0000000000 */
[----:B------:R-:W0:Y:S02]  /*0b40*/  DADD R24, R20, +INF ;  /* 0x7ff0000014187429 */ /* 0x000e240000000000 */
[----:B0-----:R-:W-:Y:S02]  /*0b50*/  FSEL R24, R24, RZ, P2 ;  /* 0x000000ff18187208 */ /* 0x001fe40001000000 */
[----:B------:R-:W-:-:S15]  /*0b60*/  FSEL R25, R25, RZ, P2 ;  /* 0x000000ff19197208 */ /* 0x000fde0001000000 */
[----:B------:R-:W-:-:S15]  /*0b70*/  NOP ;  /* 0x0000000000007918 */ /* 0x000fde0000000000 */
[----:B------:R-:W-:-:S15]  /*0b80*/  NOP ;  /* 0x0000000000007918 */ /* 0x000fde0000000000 */
[----:B------:R-:W-:-:S15]  /*0b90*/  NOP ;  /* 0x0000000000007918 */ /* 0x000fde0000000000 */
[----:B------:R0:W1:Y:S02]  /*0ba0*/  @!P1 DMUL R24, R22, R12 ;  /* 0x0000000c16189228 */ /* 0x0000640000000000 */
.L_x_4018:
[----:B------:R-:W-:Y:S05]  /*0bb0*/  BSYNC.RECONVERGENT B2 ;  /* 0x0000000000027941 */ /* 0x000fea0003800200 */
.L_x_4017:
        /* <DEDUP_REMOVED lines=8> */
.L_x_4016:
[----:B------:R-:W0:Y:S02]  /*0c40*/  LDCU.64 UR6, c[0x0][0x390] ;  /* 0x00007200ff0677ac */ /* 0x000e240008000a00 */
[----:B0-----:R-:W1:Y:S02]  /*0c50*/  DMUL R14, R14, UR6 ;  /* 0x000000060e0e7c28 */ /* 0x001e640008000000 */
.L_x_4015:
[----:B------:R-:W-:Y:S05]  /*0c60*/  BSYNC.RECONVERGENT B1 ;  /* 0x0000000000017941 */ /* 0x000fea0003800200 */
.L_x_4014:
[----:B------:R-:W-:Y:S01]  /*0c70*/  VIADD R21, R3, 0x80 ;  /* 0x0000008003157836 */ /* 0x000fe20000000000 */
[----:B------:R-:W-:Y:S04]  /*0c80*/  BSSY.RECONVERGENT B1, `(.L_x_4019) ;  /* 0x0000090000017945 */ /* 0x000fe80003800200 */
[----:B------:R-:W-:-:S13]  /*0c90*/  ISETP.GE.AND P1, PT, R21, R2, PT ;  /* 0x000000021500720c */ /* 0x000fda0003f26270 */
[----:B------:R-:W-:Y:S05]  /*0ca0*/  @P1 BRA `(.L_x_4020) ;  /* 0x0000000800341947 */ /* 0x000fea0003800000 */
[----:B-----5:R-:W2:Y:S02]  /*0cb0*/  DSETP.GTU.AND P1, PT, R8, RZ, PT ;  /* 0x000000ff0800722a */ /* 0x020ea40003f2c000 */
[----:B--2---:R-:W-:Y:S05]  /*0cc0*/  @P1 BRA `(.L_x_4021) ;  /* 0x0000000800241947 */ /* 0x004fea0003800000 */
[----:B------:R-:W0:Y:S01]  /*0cd0*/  LDCU.64 UR6, c[0x0][0x398] ;  /* 0x00007300ff0677ac */ /* 0x000e220008000a00 */
[----:B------:R-:W-:Y:S01]  /*0ce0*/  BSSY.RECONVERGENT B2, `(.L_x_4022) ;  /* 0x000007f000027945 */ /* 0x000fe20003800200 */
[----:B0-----:R0:W2:Y:S02]  /*0cf0*/  DMUL R12, R8, UR6 ;  /* 0x00000006080c7c28 */ /* 0x0010a40008000000 */
[----:B0-----:R-:W-:Y:S01]  /*0d00*/  IMAD.MOV.U32 R8, RZ, RZ, 0x652b82fe ;  /* 0x652b82feff087424 */ /* 0x001fe200078e00ff */
[----:B--2---:R-:W-:Y:S01]  /*0d10*/  FSETP.GEU.FTZ.AND P1, PT, |R13|, 4.1917929649353027344, PT ;  /* 0x4086232b0d00780b */ /* 0x004fe20003f3e200 */
[----:B------:R-:W-:-:S15]  /*0d20*/  IMAD.MOV.U32 R9, RZ, RZ, 0x3ff71547 ;  /* 0x3ff71547ff097424 */ /* 0x000fde00078e00ff */
[----:B------:R-:W-:-:S15]  /*0d30*/  NOP ;  /* 0x0000000000007918 */ /* 0x000fde0000000000 */
[----:B------:R-:W-:-:S15]  /*0d40*/  NOP ;  /* 0x0000000000007918 */ /* 0x000fde0000000000 */
[----:B------:R-:W-:-:S15]  /*0d50*/  NOP ;  /* 0x0000000000007918 */ /* 0x000fde0000000000 */
[----:B------:R-:W-:Y:S01]  /*0d60*/  DMUL R10, R10, UR6 ;  /* 0x000000060a0a7c28 */ /* 0x000fe20008000000 */
        /* <DEDUP_REMOVED lines=26> */
[----:B------:R-:W-:Y:S01]  /*0f10*/  UMOV UR7, 0x3e5ade15 ;  /* 0x3e5ade1500077882 */ /* 0x000fe20000000000 */
[----:B------:R-:W-:-:S15]  /*0f20*/  IMAD.MOV.U32 R25, RZ, RZ, 0x3e928af3 ;  /* 0x3e928af3ff197424 */ /* 0x000fde00078e00ff */
        /* <DEDUP_REMOVED lines=80> */
[----:B------:R-:W-:-:S15]  /*1430*/  @!P1 IMAD.MOV.U32 R8, RZ, RZ, RZ ;  /* 0x000000ffff089224 */ /* 0x000fde00078e00ff */
[----:B------:R-:W-:-:S15]  /*1440*/  NOP ;  /* 0x0000000000007918 */ /* 0x000fde0000000000 */
[----:B------:R-:W-:-:S07]  /*1450*/  NOP ;  /* 0x0000000000007918 */ /* 0x000fce0000000000 */
[----:B------:R-:W0:Y:S02]  /*1460*/  DADD R22, R12, +INF ;  /* 0x7ff000000c167429 */ /* 0x000e240000000000 */
[----:B0-----:R-:W-:Y:S02]  /*1470*/  FSEL R22, R22, RZ, P2 ;  /* 0x000000ff16167208 */ /* 0x001fe40001000000 */
[----:B------:R-:W-:-:S15]  /*1480*/  FSEL R23, R23, RZ, P2 ;  /* 0x000000ff17177208 */ /* 0x000fde0001000000 */
[----:B------:R-:W-:-:S15]  /*1490*/  NOP ;  /* 0x0000000000007918 */ /* 0x000fde0000000000 */
[----:B------:R-:W-:-:S15]  /*14a0*/  NOP ;  /* 0x0000000000007918 */ /* 0x000fde0000000000 */
[----:B------:R-:W-:-:S15]  /*14b0*/  NOP ;  /* 0x0000000000007918 */ /* 0x000fde0000000000 */
[----:B------:R0:W2:Y:S02]  /*14c0*/  @!P1 DMUL R22, R24, R8 ;  /* 0x0000000818169228 */ /* 0x0000a40000000000 */
.L_x_4023:
[----:B------:R-:W-:Y:S05]  /*14d0*/  BSYNC.RECONVERGENT B2 ;  /* 0x0000000000027941 */ /* 0x000fea0003800200 */
.L_x_4022:
[----:B------:R-:W3:Y:S02]  /*14e0*/  LDCU.64 UR6, c[0x0][0x388] ;  /* 0x00007100ff0677ac */ /* 0x000ee40008000a00 */
[----:B---3--:R-:W2:-:S15]  /*14f0*/  DMUL R10, R10, UR6 ;  /* 0x000000060a0a7c28 */ /* 0x008e9e0008000000 */
[----:B------:R-:W-:-:S15]  /*1500*/  NOP ;  /* 0x0000000000007918 */ /* 0x000fde0000000000 */
[----:B------:R-:W-:-:S15]  /*1510*/  NOP ;  /* 0x0000000000007918 */ /* 0x000fde0000000000 */
[----:B------:R-:W-:-:S15]  /*1520*/  NOP ;  /* 0x0000000000007918 */ /* 0x000fde0000000000 */
[----:B------:R-:W-:-:S04]  /*1530*/  NOP ;  /* 0x0000000000007918 */ /* 0x000fc80000000000 */
[----:B--2---:R2:W3:Y:S02]  /*1540*/  DMUL R10, R10, R22 ;  /* 0x000000160a0a7228 */ /* 0x0044e40000000000 */
[----:B--23--:R-:W-:Y:S05]  /*1550*/  BRA `(.L_x_4020) ;  /* 0x0000000000087947 */ /* 0x00cfea0003800000 */
.L_x_4021:
[----:B------:R-:W2:Y:S02]  /*1560*/  LDCU.64 UR6, c[0x0][0x390] ;  /* 0x00007200ff0677ac */ /* 0x000ea40008000a00 */
[----:B--2---:R-:W2:Y:S02]  /*1570*/  DMUL R10, R10, UR6 ;  /* 0x000000060a0a7c28 */ /* 0x004ea40008000000 */
.L_x_4020:
[----:B------:R-:W-:Y:S05]  /*1580*/  BSYNC.RECONVERGENT B1 ;  /* 0x0000000000017941 */ /* 0x000fea0003800200 */
.L_x_4019:
[----:B0----5:R-:W-:Y:S01]  /*1590*/  VIADD R9, R3, 0x100 ;  /* 0x0000010003097836 */ /* 0x021fe20000000000 */
[----:B------:R-:W-:Y:S04]  /*15a0*/  BSSY.RECONVERGENT B1, `(.L_x_4024) ;  /* 0x0000091000017945 */ /* 0x000fe80003800200 */
[----:B------:R-:W-:-:S13]  /*15b0*/  ISETP.GE.AND P1, PT, R9, R2, PT ;  /* 0x000000020900720c */ /* 0x000fda0003f26270 */
[----:B------:R-:W-:Y:S05]  /*15c0*/  @P1 BRA `(.L_x_4025) ;  /* 0x0000000800381947 */ /* 0x000fea0003800000 */
[----:B------:R-:W0:Y:S02]  /*15d0*/  DSETP.GTU.AND P1, PT, R18, RZ, PT ;  /* 0x000000ff1200722a */ /* 0x000e240003f2c000 */
[----:B0-----:R-:W-:Y:S05]  /*15e0*/  @P1 BRA `(.L_x_4026) ;  /* 0x0000000800281947 */ /* 0x001fea0003800000 */
[----:B------:R-:W0:Y:S01]  /*15f0*/  LDCU.64 UR6, c[0x0][0x398] ;  /* 0x00007300ff0677ac */ /* 0x000e220008000a00 */
[----:B------:R-:W-:Y:S01]  /*1600*/  IMAD.MOV.U32 R8, RZ, RZ, 0x652b82fe ;  /* 0x652b82feff087424 */ /* 0x000fe200078e00ff */
[----:B------:R-:W-:Y:S01]  /*1610*/  BSSY.RECONVERGENT B2, `(.L_x_4027) ;  /* 0x000007f000027945 */ /* 0x000fe20003800200 */
[----:B------:R-:W-:Y:S01]  /*1620*/  IMAD.MOV.U32 R9, RZ, RZ, 0x3ff71547 ;  /* 0x3ff71547ff097424 */ /* 0x000fe200078e00ff */
[----:B0-----:R-:W-:-:S15]  /*1630*/  DMUL R6, R6, UR6 ;  /* 0x0000000606067c28 */ /* 0x001fde0008000000 */
        /* <DEDUP_REMOVED lines=29> */
[----:B0-----:R0:W3:Y:S01]  /*1810*/  DFMA R12, R12, -UR6, R22 ;  /* 0x800000060c0c7c2b */ /* 0x0010e20008000016 */
[----:B------:R-:W-:Y:S01]  /*1820*/  UMOV UR6, 0x69ce2bdf ;  /* 0x69ce2bdf00067882 */ /* 0x000fe20000000000 */
[----:B0-----:R-:W-:Y:S01]  /*1830*/  MOV R22, 0xfca213ea ;  /* 0xfca213ea00167802 */ /* 0x001fe20000000f00 */
[----:B------:R-:W-:Y:S01]  /*1840*/  IMAD.MOV.U32 R23, RZ, RZ, 0x3e928af3 ;  /* 0x3e928af3ff177424 */ /* 0x000fe200078e00ff */
[----:B------:R-:W-:-:S15]  /*1850*/  UMOV UR7, 0x3e5ade15 ;  /* 0x3e5ade1500077882 */ /* 0x000fde0000000000 */
[----:B------:R-:W-:-:S15]  /*1860*/  NOP ;  /* 0x0000000000007918 */ /* 0x000fde0000000000 */
[----:B------:R-:W-:-:S15]  /*1870*/  NOP ;  /* 0x0000000000007918 */ /* 0x000fde0000000000 */
[----:B------:R-:W-:-:S15]  /*1880*/  NOP ;  /* 0x0000000000007918 */ /* 0x000fde0000000000 */
[----:B---3--:R-:W0:Y:S01]  /*1890*/  DFMA R22, R12, UR6, R22 ;  /* 0x000000060c167c2b */ /* 0x008e220008000016 */
        /* <DEDUP_REMOVED lines=85> */
[----:B------:R0:W3:Y:S02]  /*1df0*/  @!P1 DMUL R12, R22, R8 ;  /* 0x00000008160c9228 */ /* 0x0000e40000000000 */
.L_x_4028:
[----:B------:R-:W-:Y:S05]  /*1e00*/  BSYNC.RECONVERGENT B2 ;  /* 0x0000000000027941 */ /* 0x000fea0003800200 */
.L_x_4027:
[----:B------:R-:W4:Y:S02]  /*1e10*/  LDCU.64 UR6, c[0x0][0x388] ;  /* 0x00007100ff0677ac */ /* 0x000f240008000a00 */
[----:B----4-:R-:W3:-:S15]  /*1e20*/  DMUL R6, R6, UR6 ;  /* 0x0000000606067c28 */ /* 0x010ede0008000000 */
[----:B------:R-:W-:-:S15]  /*1e30*/  NOP ;  /* 0x0000000000007918 */ /* 0x000fde0000000000 */
[----:B------:R-:W-:-:S15]  /*1e40*/  NOP ;  /* 0x0000000000007918 */ /* 0x000fde0000000000 */
[----:B------:R-:W-:-:S15]  /*1e50*/  NOP ;  /* 0x0000000000007918 */ /* 0x000fde0000000000 */
[----:B------:R-:W-:-:S04]  /*1e60*/  NOP ;  /* 0x0000000000007918 */ /* 0x000fc80000000000 */
[----:B---3--:R3:W4:Y:S02]  /*1e70*/  DMUL R6, R6, R12 ;  /* 0x0000000c06067228 */ /* 0x0087240000000000 */
[----:B---34-:R-:W-:Y:S05]  /*1e80*/  BRA `(.L_x_4025) ;  /* 0x0000000000087947 */ /* 0x018fea0003800000 */
.L_x_4026:
[----:B------:R-:W0:Y:S02]  /*1e90*/  LDCU.64 UR6, c[0x0][0x390] ;  /* 0x00007200ff0677ac */ /* 0x000e240008000a00 */
[----:B0-----:R-:W3:Y:S02]  /*1ea0*/  DMUL R6, R6, UR6 ;  /* 0x0000000606067c28 */ /* 0x001ee40008000000 */
.L_x_4025:
[----:B------:R-:W-:Y:S05]  /*1eb0*/  BSYNC.RECONVERGENT B1 ;  /* 0x0000000000017941 */ /* 0x000fea0003800200 */
.L_x_4024:
[----:B0-----:R-:W-:-:S04]  /*1ec0*/  IADD3 R9, PT, PT, R3, 0x180, RZ ;  /* 0x0000018003097810 */ /* 0x001fc80007ffe0ff */
        /* <DEDUP_REMOVED lines=14> */
[----:B------:R-:W4:Y:S01]  /*1fb0*/  LDCU.64 UR6, c[0x0][0x388] ;  /* 0x00007100ff0677ac */ /* 0x000f220008000a00 */
[----:B0-----:R-:W-:-:S15]  /*1fc0*/  FSETP.GEU.FTZ.AND P1, PT, |R5|, 4.1917929649353027344, PT ;  /* 0x4086232b0500780b */ /* 0x001fde0003f3e200 */
        /* <DEDUP_REMOVED lines=28> */
[----:B0-----:R0:W4:Y:S01]  /*2190*/  DFMA R16, R16, -UR6, R18 ;  /* 0x8000000610107c2b */ /* 0x0011220008000012 */
[----:B------:R-:W-:Y:S01]  /*21a0*/  UMOV UR6, 0x69ce2bdf ;  /* 0x69ce2bdf00067882 */ /* 0x000fe20000000000 */
[----:B0-----:R-:W-:Y:S01]  /*21b0*/  IMAD.MOV.U32 R18, RZ, RZ, -0x35dec16 ;  /* 0xfca213eaff127424 */ /* 0x001fe200078e00ff */
[----:B------:R-:W-:Y:S01]  /*21c0*/  UMOV UR7, 0x3e5ade15 ;  /* 0x3e5ade1500077882 */ /* 0x000fe20000000000 */
[----:B------:R-:W-:-:S15]  /*21d0*/  IMAD.MOV.U32 R19, RZ, RZ, 0x3e928af3 ;  /* 0x3e928af3ff137424 */ /* 0x000fde00078e00ff */
[----:B------:R-:W-:-:S15]  /*21e0*/  NOP ;  /* 0x0000000000007918 */ /* 0x000fde0000000000 */
[----:B------:R-:W-:-:S15]  /*21f0*/  NOP ;  /* 0x0000000000007918 */ /* 0x000fde0000000000 */
[----:B------:R-:W-:-:S15]  /*2200*/  NOP ;  /* 0x0000000000007918 */ /* 0x000fde0000000000 */
[----:B----4-:R-:W0:Y:S01]  /*2210*/  DFMA R18, R16, UR6, R18 ;  /* 0x0000000610127c2b */ /* 0x010e220008000012 */
        /* <DEDUP_REMOVED lines=70> */
[----:B------:R-:W-:-:S15]  /*2680*/  DSETP.GEU.AND P2, PT, R4, RZ, PT ;  /* 0x000000ff0400722a */ /* 0x000fde0003f4e000 */
[----:B------:R-:W-:-:S15]  /*2690*/  NOP ;  /* 0x0000000000007918 */ /* 0x000fde0000000000 */
[----:B------:R-:W-:-:S15]  /*26a0*/  NOP ;  /* 0x0000000000007918 */ /* 0x000fde0000000000 */
[----:B------:R-:W-:-:S15]  /*26b0*/  NOP ;  /* 0x0000000000007918 */ /* 0x000fde0000000000 */
[----:B------:R-:W-:-:S04]  /*26c0*/  NOP ;  /* 0x0000000000007918 */ /* 0x000fc80000000000 */
[----:B------:R0:W4:Y:S02]  /*26d0*/  DADD R16, R4, +INF ;  /* 0x7ff0000004107429 */ /* 0x0001240000000000 */
[----:B0-----:R-:W-:Y:S02]  /*26e0*/  @!P1 LEA.HI R4, R12, R12, RZ, 0x1 ;  /* 0x0000000c0c049211 */ /* 0x001fe400078f08ff */
[----:B----4-:R-:W-:Y:S02]  /*26f0*/  FSEL R16, R16, RZ, P2 ;  /* 0x000000ff10107208 */ /* 0x010fe40001000000 */
[----:B------:R-:W-:Y:S02]  /*2700*/  @!P1 SHF.R.S32.HI R5, RZ, 0x1, R4 ;  /* 0x00000001ff059819 */ /* 0x000fe40000011404 */
[----:B------:R-:W-:Y:S02]  /*2710*/  FSEL R17, R17, RZ, P2 ;  /* 0x000000ff11117208 */ /* 0x000fe40001000000 */
[----:B------:R-:W-:Y:S01]  /*2720*/  @!P1 IADD3 R4, PT, PT, R12, -R5, RZ ;  /* 0x800000050c049210 */ /* 0x000fe20007ffe0ff */
[----:B------:R-:W-:-:S03]  /*2730*/  @!P1 IMAD R19, R5, 0x100000, R19 ;  /* 0x0010000005139824 */ /* 0x000fc600078e0213 */
[----:B------:R-:W-:Y:S01]  /*2740*/  @!P1 LEA R5, R4, 0x3ff00000, 0x14 ;  /* 0x3ff0000004059811 */ /* 0x000fe200078ea0ff */
[----:B------:R-:W-:-:S15]  /*2750*/  @!P1 IMAD.MOV.U32 R4, RZ, RZ, RZ ;  /* 0x000000ffff049224 */ /* 0x000fde00078e00ff */
[----:B------:R-:W-:-:S15]  /*2760*/  NOP ;  /* 0x0000000000007918 */ /* 0x000fde0000000000 */
[----:B------:R-:W-:-:S15]  /*2770*/  NOP ;  /* 0x0000000000007918 */ /* 0x000fde0000000000 */
[----:B------:R-:W-:-:S04]  /*2780*/  NOP ;  /* 0x0000000000007918 */ /* 0x000fc80000000000 */
[----:B------:R0:W4:Y:S02]  /*2790*/  @!P1 DMUL R16, R18, R4 ;  /* 0x0000000412109228 */ /* 0x0001240000000000 */
.L_x_4032:
[----:B------:R-:W-:Y:S05]  /*27a0*/  BSYNC.RECONVERGENT B1 ;  /* 0x0000000000017941 */ /* 0x000fea0003800200 */
.L_x_4031:
[----:B----4-:R4:W0:Y:S02]  /*27b0*/  DMUL R8, R8, R16 ;  /* 0x0000001008087228 */ /* 0x0108240000000000 */
[----:B0---4-:R-:W-:Y:S05]  /*27c0*/  BRA `(.L_x_4029) ;  /* 0x0000000400e07947 */ /* 0x011fea0003800000 */
.L_x_4030:
[----:B------:R-:W0:Y:S02]  /*27d0*/  LDCU.64 UR6, c[0x0][0x390] ;  /* 0x00007200ff0677ac */ /* 0x000e240008000a00 */
[----:B0-----:R0:W4:Y:S02]  /*27e0*/  DMUL R8, R16, UR6 ;  /* 0x0000000610087c28 */ /* 0x0011240008000000 */
[----:B0---4-:R-:W-:Y:S05]  /*27f0*/  BRA `(.L_x_4029) ;  /* 0x0000000400d47947 */ /* 0x011fea0003800000 */
.L_x_4013:
[C---:B------:R-:W-:Y:S01]  /*2800*/  VIADD R21, R3.reuse, 0x100 ;  /* 0x0000010003157836 */ /* 0x040fe20000000000 */
[-C--:B------:R-:W-:Y:S01]  /*2810*/  ISETP.GE.AND P0, PT, R3, R2.reuse, PT ;  /* 0x000000020300720c */ /* 0x080fe20003f06270 */
[----:B------:R-:W-:Y:S03]  /*2820*/  BSSY.RECONVERGENT B1, `(.L_x_4033) ;  /* 0x0000020000017945 */ /* 0x000fe60003800200 */
[----:B------:R-:W-:Y:S01]  /*2830*/  ISETP.GE.AND P1, PT, R21, R2, PT ;  /* 0x000000021500720c */ /* 0x000fe20003f26270 */
[----:B------:R-:W-:-:S05]  /*2840*/  VIADD R21, R3, 0x180 ;  /* 0x0000018003157836 */ /* 0x000fca0000000000 */
[----:B------:R-:W-:Y:S01]  /*2850*/  ISETP.GE.AND P2, PT, R21, R2, PT ;  /* 0x000000021500720c */ /* 0x000fe20003f46270 */
[----:B------:R-:W-:-:S05]  /*2860*/  VIADD R21, R3, 0x80 ;  /* 0x0000008003157836 */ /* 0x000fca0000000000 */
[----:B------:R-:W-:Y:S01]  /*2870*/  ISETP.GE.AND P4, PT, R21, R2, PT ;  /* 0x000000021500720c */ /* 0x000fe20003f86270 */
[----:B------:R-:W-:-:S12]  /*2880*/  @P0 BRA `(.L_x_4034) ;  /* 0x0000000000640947 */ /* 0x000fd80003800000 */
[----:B------:R-:W0:Y:S01]  /*2890*/  LDCU.64 UR6, c[0x0][0x388] ;  /* 0x00007100ff0677ac */ /* 0x000e220008000a00 */
[----:B-----5:R-:W-:Y:S01]  /*28a0*/  DSETP.GTU.AND P3, PT, R12, RZ, PT ;  /* 0x000000ff0c00722a */ /* 0x020fe20003f6c000 */
[----:B------:R-:W1:-:S15]  /*28b0*/  LDCU.128 UR8, c[0x0][0x390] ;  /* 0x00007200ff0877ac */ /* 0x000e5e0008000c00 */
[----:B------:R-:W-:-:S15]  /*28c0*/  NOP ;  /* 0x0000000000007918 */ /* 0x000fde0000000000 */
[----:B------:R-:W-:-:S15]  /*28d0*/  NOP ;  /* 0x0000000000007918 */ /* 0x000fde0000000000 */
[----:B------:R-:W-:-:S15]  /*28e0*/  NOP ;  /* 0x0000000000007918 */ /* 0x000fde0000000000 */
[----:B------:R-:W-:-:S03]  /*28f0*/  NOP ;  /* 0x0000000000007918 */ /* 0x000fc60000000000 */
[----:B0-----:R-:W-:-:S15]  /*2900*/  DADD R12, R12, UR6 ;  /* 0x000000060c0c7e29 */ /* 0x001fde0008000000 */
[----:B------:R-:W-:-:S15]  /*2910*/  NOP ;  /* 0x0000000000007918 */ /* 0x000fde0000000000 */
[----:B------:R-:W-:-:S15]  /*2920*/  NOP ;  /* 0x0000000000007918 */ /* 0x000fde0000000000 */
[----:B------:R-:W-:-:S15]  /*2930*/  NOP ;  /* 0x0000000000007918 */ /* 0x000fde0000000000 */
[----:B------:R-:W-:-:S04]  /*2940*/  NOP ;  /* 0x0000000000007918 */ /* 0x000fc80000000000 */
[----:B-1----:R-:W0:-:S15]  /*2950*/  DMUL R22, R14, UR10 ;  /* 0x0000000a0e167c28 */ /* 0x002e1e0008000000 */
[----:B------:R-:W-:-:S15]  /*2960*/  NOP ;  /* 0x0000000000007918 */ /* 0x000fde0000000000 */
[----:B------:R-:W-:-:S15]  /*2970*/  NOP ;  /* 0x0000000000007918 */ /* 0x000fde0000000000 */
[----:B------:R-:W-:-:S15]  /*2980*/  NOP ;  /* 0x0000000000007918 */ /* 0x000fde0000000000 */
[----:B------:R-:W-:-:S04]  /*2990*/  NOP ;  /* 0x0000000000007918 */ /* 0x000fc80000000000 */
[----:B0-----:R-:W-:-:S15]  /*29a0*/  DMUL R12, R12, R22 ;  /* 0x000000160c0c7228 */ /* 0x001fde0000000000 */
[----:B------:R-:W-:-:S15]  /*29b0*/  NOP ;  /* 0x0000000000007918 */ /* 0x000fde0000000000 */
[----:B------:R-:W-:-:S15]  /*29c0*/  NOP ;  /* 0x0000000000007918 */ /* 0x000fde0000000000 */
[----:B------:R-:W-:-:S15]  /*29d0*/  NOP ;  /* 0x0000000000007918 */ /* 0x000fde0000000000 */
[----:B------:R-:W-:-:S04]  /*29e0*/  NOP ;  /* 0x0000000000007918 */ /* 0x000fc80000000000 */
[----:B------:R-:W0:Y:S02]  /*29f0*/  DMUL R14, R14, UR8 ;  /* 0x000000080e0e7c28 */ /* 0x000e240008000000 */
[----:B0-----:R-:W-:Y:S02]  /*2a00*/  FSEL R14, R14, R12, P3 ;  /* 0x0000000c0e0e7208 */ /* 0x001fe40001800000 */
[----:B------:R-:W-:-:S07]  /*2a10*/  FSEL R15, R15, R13, P3 ;  /* 0x0000000d0f0f7208 */ /* 0x000fce0001800000 */
.L_x_4034:
[----:B------:R-:W-:Y:S05]  /*2a20*/  BSYNC.RECONVERGENT B1 ;  /* 0x0000000000017941 */ /* 0x000fea0003800200 */
.L_x_4033:
[----:B------:R-:W-:Y:S04]  /*2a30*/  BSSY.RECONVERGENT B1, `(.L_x_4035) ;  /* 0x000001b000017945 */ /* 0x000fe80003800200 */
[----:B------:R-:W-:Y:S05]  /*2a40*/  @P4 BRA `(.L_x_4036) ;  /* 0x0000000000644947 */ /* 0x000fea0003800000 */
[----:B------:R-:W0:Y:S01]  /*2a50*/  LDCU.128 UR8, c[0x0][0x390] ;  /* 0x00007200ff0877ac */ /* 0x000e220008000c00 */
[----:B-----5:R-:W-:Y:S01]  /*2a60*/  DSETP.GTU.AND P3, PT, R8, RZ, PT ;  /* 0x000000ff0800722a */ /* 0x020fe20003f6c000 */
[----:B------:R-:W1:-:S15]  /*2a70*/  LDCU.64 UR6, c[0x0][0x388] ;  /* 0x00007100ff0677ac */ /* 0x000e5e0008000a00 */
[----:B------:R-:W-:-:S15]  /*2a80*/  NOP ;  /* 0x0000000000007918 */ /* 0x000fde0000000000 */
[----:B------:R-:W-:-:S15]  /*2a90*/  NOP ;  /* 0x0000000000007918 */ /* 0x000fde0000000000 */
[----:B------:R-:W-:-:S15]  /*2aa0*/  NOP ;  /* 0x0000000000007918 */ /* 0x000fde0000000000 */
[----:B------:R-:W-:-:S03]  /*2ab0*/  NOP ;  /* 0x0000000000007918 */ /* 0x000fc60000000000 */
[----:B0-----:R-:W-:-:S15]  /*2ac0*/  DMUL R12, R10, UR10 ;  /* 0x0000000a0a0c7c28 */ /* 0x001fde0008000000 */
[----:B------:R-:W-:-:S15]  /*2ad0*/  NOP ;  /* 0x0000000000007918 */ /* 0x000fde0000000000 */
[----:B------:R-:W-:-:S15]  /*2ae0*/  NOP ;  /* 0x0000000000007918 */ /* 0x000fde0000000000 */
[----:B------:R-:W-:-:S15]  /*2af0*/  NOP ;  /* 0x0000000000007918 */ /* 0x000fde0000000000 */
[----:B------:R-:W-:-:S04]  /*2b00*/  NOP ;  /* 0x0000000000007918 */ /* 0x000fc80000000000 */
[----:B-1----:R-:W0:-:S15]  /*2b10*/  DADD R8, R8, UR6 ;  /* 0x0000000608087e29 */ /* 0x002e1e0008000000 */
        /* <DEDUP_REMOVED lines=9> */
[----:B0-----:R-:W0:Y:S02]  /*2bb0*/  DMUL R8, R8, R12 ;  /* 0x0000000c08087228 */ /* 0x001e240000000000 */
[----:B0-----:R-:W-:Y:S02]  /*2bc0*/  FSEL R10, R10, R8, P3 ;  /* 0x000000080a0a7208 */ /* 0x001fe40001800000 */
[----:B------:R-:W-:-:S07]  /*2bd0*/  FSEL R11, R11, R9, P3 ;  /* 0x000000090b0b7208 */ /* 0x000fce0001800000 */
.L_x_4036:
[----:B------:R-:W-:Y:S05]  /*2be0*/  BSYNC.RECONVERGENT B1 ;  /* 0x0000000000017941 */ /* 0x000fea0003800200 */
.L_x_4035:
        /* <DEDUP_REMOVED lines=27> */
.L_x_4038:
[----:B------:R-:W-:Y:S05]  /*2da0*/  BSYNC.RECONVERGENT B1 ;  /* 0x0000000000017941 */ /* 0x000fea0003800200 */
.L_x_4037:
        /* <DEDUP_REMOVED lines=26> */
.L_x_4029:
[----:B------:R-:W-:Y:S05]  /*2f50*/  BSYNC.RECONVERGENT B0 ;  /* 0x0000000000007941 */ /* 0x000fea0003800200 */
.L_x_4012:
[----:B-----5:R-:W0:Y:S01]  /*2f60*/  @!P0 LDC.64 R4, c[0x0][0x3b0] ;  /* 0x0000ec00ff048b82 */ /* 0x020e220000000a00 */
[----:B------:R-:W-:Y:S01]  /*2f70*/  @!P0 IMAD R13, R0, 0x200, R3 ;  /* 0x00000200000d8824 */ /* 0x000fe200078e0203 */
[----:B------:R-:W-:Y:S01]  /*2f80*/  @!P0 MOV R3, R21 ;  /* 0x0000001500038202 */ /* 0x000fe20000000f00 */
[----:B------:R-:W-:Y:S03]  /*2f90*/  BSSY.RECONVERGENT B0, `(.L_x_4039) ;  /* 0x000000f000007945 */ /* 0x000fe60003800200 */
[----:B------:R-:W-:Y:S01]  /*2fa0*/  ISETP.GE.AND P1, PT, R3, R2, PT ;  /* 0x000000020300720c */ /* 0x000fe20003f26270 */
[----:B0-----:R-:W-:-:S05]  /*2fb0*/  @!P0 IMAD.WIDE.U32 R4, R13, 0x8, R4 ;  /* 0x000000080d048825 */ /* 0x001fca00078e0004 */
[----:B-1----:R0:W-:Y:S07]  /*2fc0*/  @!P0 STG.E.64 desc[UR4][R4.64], R14 ;  /* 0x0000000e04008986 */ /* 0x0021ee000c101b04 */
[----:B------:R-:W-:Y:S05]  /*2fd0*/  @P1 BRA `(.L_x_4040) ;  /* 0x0000000000281947 */ /* 0x000fea0003800000 */
[----:B0-----:R-:W0:Y:S01]  /*2fe0*/  LDC.64 R4, c[0x0][0x3b0] ;  /* 0x0000ec00ff047b82 */ /* 0x001e220000000a00 */
[----:B------:R-:W-:Y:S02]  /*2ff0*/  IMAD R13, R0, 0x200, R3 ;  /* 0x00000200000d7824 */ /* 0x000fe400078e0203 */
[----:B------:R-:W-:-:S05]  /*3000*/  VIADD R3, R3, 0x80 ;  /* 0x0000008003037836 */ /* 0x000fca0000000000 */
[----:B------:R-:W-:-:S13]  /*3010*/  ISETP.GE.AND P0, PT, R3, R2, PT ;  /* 0x000000020300720c */ /* 0x000fda0003f06270 */
[----:B------:R-:W-:Y:S02]  /*3020*/  @!P0 IMAD R15, R0, 0x200, R3 ;  /* 0x00000200000f8824 */ /* 0x000fe400078e0203 */
[----:B------:R-:W-:Y:S02]  /*3030*/  @!P0 VIADD R3, R3, 0x80 ;  /* 0x0000008003038836 */ /* 0x000fe40000000000 */
[----:B0-----:R-:W-:-:S04]  /*3040*/  IMAD.WIDE.U32 R12, R13, 0x8, R4 ;  /* 0x000000080d0c7825 */ /* 0x001fc800078e0004 */
[----:B------:R-:W-:Y:S01]  /*3050*/  @!P0 IMAD.WIDE.U32 R4, R15, 0x8, R4 ;  /* 0x000000080f048825 */ /* 0x000fe200078e0004 */
[----:B--2---:R1:W-:Y:S04]  /*3060*/  STG.E.64 desc[UR4][R12.64], R10 ;  /* 0x0000000a0c007986 */ /* 0x0043e8000c101b04 */
[----:B---3--:R1:W-:Y:S02]  /*3070*/  @!P0 STG.E.64 desc[UR4][R4.64], R6 ;  /* 0x0000000604008986 */ /* 0x0083e4000c101b04 */
.L_x_4040:
[----:B------:R-:W-:Y:S05]  /*3080*/  BSYNC.RECONVERGENT B0 ;  /* 0x0000000000007941 */ /* 0x000fea0003800200 */
.L_x_4039:
[----:B------:R-:W-:-:S13]  /*3090*/  ISETP.GE.AND P0, PT, R3, R2, PT ;  /* 0x000000020300720c */ /* 0x000fda0003f06270 */
[----:B------:R-:W-:Y:S05]  /*30a0*/  @P0 EXIT ;  /* 0x000000000000094d */ /* 0x000fea0003800000 */
[----:B01----:R-:W0:Y:S01]  /*30b0*/  LDC.64 R4, c[0x0][0x3b0] ;  /* 0x0000ec00ff047b82 */ /* 0x003e220000000a00 */
[----:B------:R-:W-:-:S04]  /*30c0*/  IMAD R3, R0, 0x200, R3 ;  /* 0x0000020000037824 */ /* 0x000fc800078e0203 */
[----:B0-----:R-:W-:-:S05]  /*30d0*/  IMAD.WIDE.U32 R2, R3, 0x8, R4 ;  /* 0x0000000803027825 */ /* 0x001fca00078e0004 */
[----:B------:R-:W-:Y:S01]  /*30e0*/  STG.E.64 desc[UR4][R2.64], R8 ;  /* 0x0000000802007986 */ /* 0x000fe2000c101b04 */
[----:B------:R-:W-:Y:S05]  /*30f0*/  EXIT ;  /* 0x000000000000794d */ /* 0x000fea0003800000 */
.L_x_4041:
        /* <DEDUP_REMOVED lines=16> */
.L_x_7361:


//--------------------- .text._ZN2at6native29vectorized_elementwise_kernelILi2EZZZNS0_60_GLOBAL__N__171e0b9f_22_ActivationEluKernel_cu_1520ed90_290019elu_backward_kernelERNS_18TensorIteratorBaseERKN3c106ScalarES8_S8_bENKUlvE_clEvENKUlvE_clEvEUlddE_St5arrayIPcLm3EEEEviT0_T1_ --------------------------
	.section	.text._ZN2at6native29vectorized_elementwise_kernelILi2EZZZNS0_60_GLOBAL__N__171e0b9f_22_ActivationEluKernel_cu_1520ed90_290019elu_backward_kernelERNS_18TensorIteratorBaseERKN3c106ScalarES8_S8_bENKUlvE_clEvENKUlvE_clEvEUlddE_St5arrayIPcLm3EEEEviT0_T1_,"ax",@progbits
	.align	128
        .global         _ZN2at6native29vectorized_elementwise_kernelILi2EZZZNS0_60_GLOBAL__N__171e0b9f_22_ActivationEluKernel_cu_1520ed90_290019elu_backward_kernelERNS_18TensorIteratorBaseERKN3c106ScalarES8_S8_bENKUlvE_clEvENKUlvE_clEvEUlddE_St5arrayIPcLm3EEEEviT0_T1_
        .type           _ZN2at6native29vectorized_elementwise_kernelILi2EZZZNS0_60_GLOBAL__N__171e0b9f_22_ActivationEluKernel_cu_1520ed90_290019elu_backward_kernelERNS_18TensorIteratorBaseERKN3c106ScalarES8_S8_bENKUlvE_clEvENKUlvE_clEvEUlddE_St5arrayIPcLm3EEEEviT0_T1_,@function
        .size           _ZN2at6native29vectorized_elementwise_kernelILi2EZZZNS0_60_GLOBAL__N__171e0b9f_22_ActivationEluKernel_cu_1520ed90_290019elu_backward_kernelERNS_18TensorIteratorBaseERKN3c106ScalarES8_S8_bENKUlvE_clEvENKUlvE_clEvEUlddE_St5arrayIPcLm3EEEEviT0_T1_,(.L_x_7362 - _ZN2at6native29vectorized_elementwise_kernelILi2EZZZNS0_60_GLOBAL__N__171e0b9f_22_ActivationEluKernel_cu_1520ed90_290019elu_backward_kernelERNS_18TensorIteratorBaseERKN3c106ScalarES8_S8_bENKUlvE_clEvENKUlvE_clEvEUlddE_St5arrayIPcLm3EEEEviT0_T1_)
        .other          _ZN2at6native29vectorized_elementwise_kernelILi2EZZZNS0_60_GLOBAL__N__171e0b9f_22_ActivationEluKernel_cu_1520ed90_290019elu_backward_kernelERNS_18TensorIteratorBaseERKN3c106ScalarES8_S8_bENKUlvE_clEvENKUlvE_clEvEUlddE_St5arrayIPcLm3EEEEviT0_T1_,@"STO_CUDA_ENTRY STV_DEFAULT"
_ZN2at6native29vectorized_elementwise_kernelILi2EZZZNS0_60_GLOBAL__N__171e0b9f_22_ActivationEluKernel_cu_1520ed90_290019elu_backward_kernelERNS_18TensorIteratorBaseERKN3c106ScalarES8_S8_bENKUlvE_clEvENKUlvE_clEvEUlddE_St5arrayIPcLm3EEEEviT0_T1_:
.text._ZN2at6native29vectorized_elementwise_kernelILi2EZZZNS0_60_GLOBAL__N__171e0b9f_22_ActivationEluKernel_cu_1520ed90_290019elu_backward_kernelERNS_18TensorIteratorBaseERKN3c106ScalarES8_S8_bENKUlvE_clEvENKUlvE_clEvEUlddE_St5arrayIPcLm3EEEEviT0_T1_:
[----:B------:R-:W-:Y:S08]  /*0000*/  LDC R1, c[0x0][0x37c] ;  /* 0x0000df00ff017b82 */ /* 0x000ff00000000800 */
[----:B------:R-:W0:Y:S01]  /*0010*/  S2UR UR4, SR_CTAID.X ;  /* 0x00000000000479c3 */ /* 0x000e220000002500 */
[----:B------:R-:W1:Y:S01]  /*0020*/  LDCU UR5, c[0x0][0x380] ;  /* 0x00007000ff0577ac */ /* 0x000e620008000800 */
[----:B------:R-:W2:Y:S01]  /*0030*/  LDCU.64 UR10, c[0x0][0x358] ;  /* 0x00006b00ff0a77ac */ /* 0x000ea20008000a00 */
[----:B------:R-:W3:Y:S01]  /*0040*/  LDCU.U8 UR12, c[0x0][0x3a0] ;  /* 0x00007400ff0c77ac */ /* 0x000ee20008000000 */
[----:B0-----:R-:W-:-:S04]  /*0050*/  USHF.L.U32 UR4, UR4, 0xa, URZ ;  /* 0x0000000a04047899 */ /* 0x001fc800080006ff */
[----:B-1----:R-:W-:-:S04]  /*0060*/  UIADD3 UR5, UPT, UPT, -UR4, UR5, URZ ;  /* 0x0000000504057290 */ /* 0x002fc8000fffe1ff */
[----:B------:R-:W-:-:S09]  /*0070*/  UISETP.GT.U32.AND UP0, UPT, UR5, 0x3ff, UPT ;  /* 0x000003ff0500788c */ /* 0x000fd2000bf04070 */
[----:B--23--:R-:W-:Y:S05]  /*0080*/  BRA.U UP0, `(.L_x_4042) ;  /* 0x00000061009c7547 */ /* 0x00cfea000b800000 */
[----:B------:R-:W0:Y:S01]  /*0090*/  S2R R0, SR_TID.X ;  /* 0x0000000000007919 */ /* 0x000e220000002100 */
[----:B------:R-:W-:Y:S02]  /*00a0*/  CS2R R18, SRZ ;  /* 0x0000000000127805 */ /* 0x000fe4000001ff00 */
[----:B------:R-:W-:Y:S02]  /*00b0*/  CS2R R16, SRZ ;  /* 0x0000000000107805 */ /* 0x000fe4000001ff00 */
[----:B------:R-:W-:Y:S02]  /*00c0*/  CS2R R14, SRZ ;  /* 0x00000000000e7805 */ /* 0x000fe4000001ff00 */
[----:B0-----:R-:W-:Y:S01]  /*00d0*/  ISETP.GE.U32.AND P5, PT, R0, UR5, PT ;  /* 0x0000000500007c0c */ /* 0x001fe2000bfa6070 */
[----:B------:R-:W-:-:S12]  /*00e0*/  IMAD.MOV.U32 R32, RZ, RZ, R0 ;  /* 0x000000ffff207224 */ /* 0x000fd800078e0000 */
[C---:B------:R-:W-:Y:S01]  /*00f0*/  @!P5 VIADD R0, R32.reuse, 0x80 ;  /* 0x000000802000d836 */ /* 0x040fe20000000000 */
[----:B------:R-:W0:Y:S01]  /*0100*/  @!P5 LDC.64 R6, c[0x0][0x3b8] ;  /* 0x0000ee00ff06db82 */ /* 0x000e220000000a00 */
[----:B------:R-:W-:-:S03]  /*0110*/  @!P5 IADD3 R11, PT, PT, R32, UR4, RZ ;  /* 0x00000004200bdc10 */ /* 0x000fc6000fffe0ff */
[----:B------:R-:W-:-:S04]  /*0120*/  ISETP.GE.U32.AND P6, PT, R0, UR5, PT ;  /* 0x0000000500007c0c */ /* 0x000fc8000bfc6070 */
[----:B------:R-:W1:Y:S09]  /*0130*/  @!P5 LDC.64 R8, c[0x0][0x3c0] ;  /* 0x0000f000ff08db82 */ /* 0x000e720000000a00 */
[C---:B------:R-:W-:Y:S01]  /*0140*/  @!P6 VIADD R13, R0.reuse, UR4 ;  /* 0x00000004000dec36 */ /* 0x040fe20008000000 */
[----:B------:R-:W2:Y:S01]  /*0150*/  @!P6 LDC.64 R20, c[0x0][0x3b8] ;  /* 0x0000ee00ff14eb82 */ /* 0x000ea20000000a00 */
[----:B------:R-:W-:-:S05]  /*0160*/  @!P6 VIADD R0, R0, 0x80 ;  /* 0x000000800000e836 */ /* 0x000fca0000000000 */
[----:B------:R-:W-:Y:S01]  /*0170*/  ISETP.GE.U32.AND P4, PT, R0, UR5, PT ;  /* 0x0000000500007c0c */ /* 0x000fe2000bf86070 */
[C---:B0-----:R-:W-:Y:S01]  /*0180*/  @!P5 IMAD.WIDE.U32 R6, R11.reuse, 0x8, R6 ;  /* 0x000000080b06d825 */ /* 0x041fe200078e0006 */
[----:B------:R-:W0:Y:S04]  /*0190*/  @!P6 LDC.64 R24, c[0x0][0x3c0] ;  /* 0x0000f000ff18eb82 */ /* 0x000e280000000a00 */
[----:B------:R-:W5:Y:S01]  /*01a0*/  @!P5 LDG.E.64 R18, desc[UR10][R6.64] ;  /* 0x0000000a0612d981 */ /* 0x000f62000c1e1b00 */
[----:B-1----:R-:W-:-:S06]  /*01b0*/  @!P5 IMAD.WIDE.U32 R8, R11, 0x8, R8 ;  /* 0x000000080b08d825 */ /* 0x002fcc00078e0008 */
[C---:B------:R-:W-:Y:S01]  /*01c0*/  @!P4 VIADD R27, R0.reuse, UR4 ;  /* 0x00000004001bcc36 */ /* 0x040fe20008000000 */
[----:B------:R-:W1:Y:S01]  /*01d0*/  @!P4 LDC.64 R42, c[0x0][0x3b8] ;  /* 0x0000ee00ff2acb82 */ /* 0x000e620000000a00 */
[----:B------:R-:W-:Y:S01]  /*01e0*/  @!P4 VIADD R0, R0, 0x80 ;  /* 0x000000800000c836 */ /* 0x000fe20000000000 */
[----:B------:R-:W5:Y:S01]  /*01f0*/  @!P5 LDG.E.64 R16, desc[UR10][R8.64] ;  /* 0x0000000a0810d981 */ /* 0x000f62000c1e1b00 */
[----:B--2---:R-:W-:-:S03]  /*0200*/  @!P6 IMAD.WIDE.U32 R20, R13, 0x8, R20 ;  /* 0x000000080d14e825 */ /* 0x004fc600078e0014 */
[----:B------:R-:W-:Y:S02]  /*0210*/  ISETP.GE.U32.AND P3, PT, R0, UR5, PT ;  /* 0x0000000500007c0c */ /* 0x000fe4000bf66070 */
[----:B------:R-:W2:Y:S01]  /*0220*/  @!P4 LDC.64 R40, c[0x0][0x3c0] ;  /* 0x0000f000ff28cb82 */ /* 0x000ea20000000a00 */
[----:B------:R-:W-:Y:S01]  /*0230*/  CS2R R10, SRZ ;  /* 0x00000000000a7805 */ /* 0x000fe2000001ff00 */
[----:B------:R3:W5:Y:S01]  /*0240*/  @!P6 LDG.E.64 R14, desc[UR10][R20.64] ;  /* 0x0000000a140ee981 */ /* 0x000762000c1e1b00 */
[----:B0-----:R-:W-:Y:S01]  /*0250*/  @!P6 IMAD.WIDE.U32 R24, R13, 0x8, R24 ;  /* 0x000000080d18e825 */ /* 0x001fe200078e0018 */
[----:B------:R-:W-:-:S07]  /*0260*/  CS2R R12, SRZ ;  /* 0x00000000000c7805 */ /* 0x000fce000001ff00 */
[C---:B------:R-:W-:Y:S01]  /*0270*/  @!P3 VIADD R5, R0.reuse, UR4 ;  /* 0x000000040005bc36 */ /* 0x040fe20008000000 */
[----:B------:R-:W0:Y:S01]  /*0280*/  @!P3 LDC.64 R44, c[0x0][0x3b8] ;  /* 0x0000ee00ff2cbb82 */ /* 0x000e220000000a00 */
[----:B------:R-:W-:Y:S01]  /*0290*/  @!P3 VIADD R0, R0, 0x80 ;  /* 0x000000800000b836 */ /* 0x000fe20000000000 */
[----:B------:R-:W5:Y:S04]  /*02a0*/  @!P6 LDG.E.64 R12, desc[UR10][R24.64] ;  /* 0x0000000a180ce981 */ /* 0x000f68000c1e1b00 */
[C---:B------:R-:W-:Y:S02]  /*02b0*/  ISETP.GE.U32.AND P2, PT, R0.reuse, UR5, PT ;  /* 0x0000000500007c0c */ /* 0x040fe4000bf46070 */
[----:B------:R-:W4:Y:S11]  /*02c0*/  @!P3 LDC.64 R2, c[0x0][0x3c0] ;  /* 0x0000f000ff02bb82 */ /* 0x000f360000000a00 */
[C---:B------:R-:W-:Y:S01]  /*02d0*/  @!P2 VIADD R39, R0.reuse, UR4 ;  /* 0x000000040027ac36 */ /* 0x040fe20008000000 */
[----:B------:R-:W4:Y:S01]  /*02e0*/  @!P2 LDC.64 R22, c[0x0][0x3b8] ;  /* 0x0000ee00ff16ab82 */ /* 0x000f220000000a00 */
[----:B------:R-:W-:-:S05]  /*02f0*/  @!P2 VIADD R0, R0, 0x80 ;  /* 0x000000800000a836 */ /* 0x000fca0000000000 */
[C---:B------:R-:W-:Y:S02]  /*0300*/  ISETP.GE.U32.AND P1, PT, R0.reuse, UR5, PT ;  /* 0x0000000500007c0c */ /* 0x040fe4000bf26070 */
[----:B------:R-:W4:Y:S11]  /*0310*/  @!P2 LDC.64 R28, c[0x0][0x3c0] ;  /* 0x0000f000ff1cab82 */ /* 0x000f360000000a00 */
[C---:B------:R-:W-:Y:S01]  /*0320*/  @!P1 VIADD R37, R0.reuse, UR4 ;  /* 0x0000000400259c36 */ /* 0x040fe20008000000 */
[----:B------:R-:W4:Y:S01]  /*0330*/  @!P1 LDC.64 R34, c[0x0][0x3b8] ;  /* 0x0000ee00ff229b82 */ /* 0x000f220000000a00 */
[----:B------:R-:W-:-:S05]  /*0340*/  @!P1 VIADD R0, R0, 0x80 ;  /* 0x0000008000009836 */ /* 0x000fca0000000000 */
[C---:B------:R-:W-:Y:S01]  /*0350*/  ISETP.GE.U32.AND P0, PT, R0.reuse, UR5, PT ;  /* 0x0000000500007c0c */ /* 0x040fe2000bf06070 */
[C---:B-1----:R-:W-:Y:S01]  /*0360*/  @!P4 IMAD.WIDE.U32 R42, R27.reuse, 0x8, R42 ;  /* 0x000000081b2ac825 */ /* 0x042fe200078e002a */
[----:B------:R-:W1:Y:S03]  /*0370*/  @!P1 LDC.64 R30, c[0x0][0x3c0] ;  /* 0x0000f000ff1e9b82 */ /* 0x000e660000000a00 */
[----:B--2---:R-:W-:Y:S01]  /*0380*/  @!P4 IMAD.WIDE.U32 R40, R27, 0x8, R40 ;  /* 0x000000081b28c825 */ /* 0x004fe200078e0028 */
[----:B------:R2:W5:Y:S07]  /*0390*/  @!P4 LDG.E.64 R10, desc[UR10][R42.64] ;  /* 0x0000000a2a0ac981 */ /* 0x00056e000c1e1b00 */
[C---:B------:R-:W-:Y:S01]  /*03a0*/  @!P0 VIADD R33, R0.reuse, UR4 ;  /* 0x0000000400218c36 */ /* 0x040fe20008000000 */
[----:B---3--:R-:W3:Y:S01]  /*03b0*/  @!P0 LDC.64 R20, c[0x0][0x3b8] ;  /* 0x0000ee00ff148b82 */ /* 0x008ee20000000a00 */
[----:B------:R-:W-:-:S05]  /*03c0*/  @!P0 VIADD R0, R0, 0x80 ;  /* 0x0000008000008836 */ /* 0x000fca0000000000 */
[----:B------:R-:W-:Y:S01]  /*03d0*/  ISETP.GE.U32.AND P5, PT, R0, UR5, PT ;  /* 0x0000000500007c0c */ /* 0x000fe2000bfa6070 */
[----:B0-----:R-:W-:-:S04]  /*03e0*/  @!P3 IMAD.WIDE.U32 R44, R5, 0x8, R44 ;  /* 0x00000008052cb825 */ /* 0x001fc800078e002c */
[----:B----4-:R-:W-:Y:S01]  /*03f0*/  @!P3 IMAD.WIDE.U32 R26, R5, 0x8, R2 ;  /* 0x00000008051ab825 */ /* 0x010fe200078e0002 */
[----:B------:R-:W-:-:S03]  /*0400*/  CS2R R4, SRZ ;  /* 0x0000000000047805 */ /* 0x000fc6000001ff00 */
[C---:B--2---:R-:W-:Y:S02]  /*0410*/  @!P2 IMAD.WIDE.U32 R42, R39.reuse, 0x8, R22 ;  /* 0x00000008272aa825 */ /* 0x044fe400078e0016 */
[----:B------:R-:W0:Y:S01]  /*0420*/  @!P0 LDC.64 R22, c[0x0][0x3c0] ;  /* 0x0000f000ff168b82 */ /* 0x000e220000000a00 */
[----:B------:R2:W5:Y:S07]  /*0430*/  @!P3 LDG.E.64 R4, desc[UR10][R26.64] ;  /* 0x0000000a1a04b981 */ /* 0x00056e000c1e1b00 */
[----:B------:R-:W4:Y:S08]  /*0440*/  @!P5 LDC.64 R24, c[0x0][0x3b8] ;  /* 0x0000ee00ff18db82 */ /* 0x000f300000000a00 */
[----:B--2---:R-:W2:Y:S01]  /*0450*/  @!P5 LDC.64 R26, c[0x0][0x3c0] ;  /* 0x0000f000ff1adb82 */ /* 0x004ea20000000a00 */
[----:B------:R-:W-:Y:S01]  /*0460*/  CS2R R8, SRZ ;  /* 0x0000000000087805 */ /* 0x000fe2000001ff00 */
[----:B------:R-:W-:Y:S01]  /*0470*/  @!P2 IMAD.WIDE.U32 R38, R39, 0x8, R28 ;  /* 0x000000082726a825 */ /* 0x000fe200078e001c */
[----:B------:R-:W-:-:S02]  /*0480*/  CS2R R28, SRZ ;  /* 0x00000000001c7805 */ /* 0x000fc4000001ff00 */
[----:B------:R-:W-:Y:S02]  /*0490*/  CS2R R6, SRZ ;  /* 0x0000000000067805 */ /* 0x000fe4000001ff00 */
[----:B------:R-:W-:Y:S01]  /*04a0*/  CS2R R2, SRZ ;  /* 0x0000000000027805 */ /* 0x000fe2000001ff00 */
[----:B------:R1:W5:Y:S04]  /*04b0*/  @!P4 LDG.E.64 R8, desc[UR10][R40.64] ;  /* 0x0000000a2808c981 */ /* 0x000368000c1e1b00 */
[----:B------:R3:W5:Y:S04]  /*04c0*/  @!P2 LDG.E.64 R28, desc[UR10][R38.64] ;  /* 0x0000000a261ca981 */ /* 0x000768000c1e1b00 */
[----:B------:R-:W5:Y:S01]  /*04d0*/  @!P3 LDG.E.64 R6, desc[UR10][R44.64] ;  /* 0x0000000a2c06b981 */ /* 0x000f62000c1e1b00 */
[----:B-1----:R-:W-:Y:S01]  /*04e0*/  @!P1 IMAD.WIDE.U32 R40, R37, 0x8, R34 ;  /* 0x0000000825289825 */ /* 0x002fe200078e0022 */
[----:B------:R-:W-:-:S02]  /*04f0*/  CS2R R34, SRZ ;  /* 0x0000000000227805 */ /* 0x000fc4000001ff00 */
[----:B------:R0:W5:Y:S01]  /*0500*/  @!P2 LDG.E.64 R2, desc[UR10][R42.64] ;  /* 0x0000000a2a02a981 */ /* 0x000162000c1e1b00 */
[----:B---3--:R-:W-:-:S03]  /*0510*/  @!P0 IMAD.WIDE.U32 R38, R33, 0x8, R20 ;  /* 0x0000000821268825 */ /* 0x008fc600078e0014 */
[----:B------:R1:W5:Y:S01]  /*0520*/  @!P1 LDG.E.64 R34, desc[UR10][R40.64] ;  /* 0x0000000a28229981 */ /* 0x000362000c1e1b00 */
[----:B------:R-:W-:Y:S02]  /*0530*/  @!P5 VIADD R21, R0, UR4 ;  /* 0x000000040015dc36 */ /* 0x000fe40008000000 */
[----:B0-----:R-:W-:Y:S01]  /*0540*/  @!P0 IMAD.WIDE.U32 R42, R33, 0x8, R22 ;  /* 0x00000008212a8825 */ /* 0x001fe200078e0016 */
[----:B------:R-:W-:-:S03]  /*0550*/  CS2R R22, SRZ ;  /* 0x0000000000167805 */ /* 0x000fc6000001ff00 */
[----:B----4-:R-:W-:Y:S01]  /*0560*/  @!P5 IMAD.WIDE.U32 R44, R21, 0x8, R24 ;  /* 0x00000008152cd825 */ /* 0x010fe200078e0018 */
[----:B------:R-:W-:-:S03]  /*0570*/  CS2R R24, SRZ ;  /* 0x0000000000187805 */ /* 0x000fc6000001ff00 */
[----:B-1----:R-:W-:Y:S01]  /*0580*/  @!P1 IMAD.WIDE.U32 R40, R37, 0x8, R30 ;  /* 0x0000000825289825 */ /* 0x002fe200078e001e */
[----:B------:R-:W-:Y:S02]  /*0590*/  CS2R R36, SRZ ;  /* 0x0000000000247805 */ /* 0x000fe4000001ff00 */
[----:B------:R-:W-:Y:S01]  /*05a0*/  CS2R R30, SRZ ;  /* 0x00000000001e7805 */ /* 0x000fe2000001ff00 */
[----:B------:R0:W5:Y:S01]  /*05b0*/  @!P0 LDG.E.64 R24, desc[UR10][R42.64] ;  /* 0x0000000a2a188981 */ /* 0x000162000c1e1b00 */
[----:B--2---:R-:W-:Y:S01]  /*05c0*/  @!P5 IMAD.WIDE.U32 R26, R21, 0x8, R26 ;  /* 0x00000008151ad825 */ /* 0x004fe200078e001a */
[----:B------:R-:W-:Y:S02]  /*05d0*/  CS2R R20, SRZ ;  /* 0x0000000000147805 */ /* 0x000fe4000001ff00 */
[----:B------:R0:W5:Y:S04]  /*05e0*/  @!P1 LDG.E.64 R36, desc[UR10][R40.64] ;  /* 0x0000000a28249981 */ /* 0x000168000c1e1b00 */
[----:B------:R0:W5:Y:S04]  /*05f0*/  @!P0 LDG.E.64 R30, desc[UR10][R38.64] ;  /* 0x0000000a261e8981 */ /* 0x000168000c1e1b00 */
[----:B------:R0:W5:Y:S04]  /*0600*/  @!P5 LDG.E.64 R22, desc[UR10][R44.64] ;  /* 0x0000000a2c16d981 */ /* 0x000168000c1e1b00 */
[----:B------:R0:W5:Y:S01]  /*0610*/  @!P5 LDG.E.64 R20, desc[UR10][R26.64] ;  /* 0x0000000a1a14d981 */ /* 0x000162000c1e1b00 */
[----:B------:R-:W-:Y:S01]  /*0620*/  UISETP.NE.AND UP0, UPT, UR12, URZ, UPT ;  /* 0x000000ff0c00728c */ /* 0x000fe2000bf05270 */
[----:B------:R-:W-:Y:S08]  /*0630*/  BSSY.RECONVERGENT B0, `(.L_x_4043) ;  /* 0x0000591000007945 */ /* 0x000ff00003800200 */
[----:B0-----:R-:W-:Y:S05]  /*0640*/  BRA.U UP0, `(.L_x_4044) ;  /* 0x0000004900887547 */ /* 0x001fea000b800000 */
[----:B------:R-:W-:Y:S01]  /*0650*/  ISETP.GE.U32.AND P0, PT, R32, UR5, PT ;  /* 0x0000000520007c0c */ /* 0x000fe2000bf06070 */
[----:B------:R-:W-:-:S12]  /*0660*/  BSSY.RECONVERGENT B1, `(.L_x_4045) ;  /* 0x0000091000017945 */ /* 0x000fd80003800200 */
[----:B------:R-:W-:Y:S05]  /*0670*/  @P0 BRA `(.L_x_4046) ;  /* 0x00000008003c0947 */ /* 0x000fea0003800000 */
[----:B-----5:R-:W0:Y:S02]  /*0680*/  DSETP.GTU.AND P1, PT, R16, RZ, PT ;  /* 0x000000ff1000722a */ /* 0x020e240003f2c000 */
        /* <DEDUP_REMOVED lines=123> */
[----:B------:R-:W-:Y:S02]  /*0e40*/  @!P1 IMAD.IADD R16, R26, 0x1, -R17 ;  /* 0x000000011a109824 */ /* 0x000fe400078e0a11 */
[----:B------:R-:W-:-:S03]  /*0e50*/  @!P1 IMAD R41, R17, 0x100000, R41 ;  /* 0x0010000011299824 */ /* 0x000fc600078e0229 */
[----:B------:R-:W-:Y:S01]  /*0e60*/  @!P1 LEA R17, R16, 0x3ff00000, 0x14 ;  /* 0x3ff0000010119811 */ /* 0x000fe200078ea0ff */
[----:B------:R-:W-:-:S15]  /*0e70*/  @!P1 IMAD.MOV.U32 R16, RZ, RZ, RZ ;  /* 0x000000ffff109224 */ /* 0x000fde00078e00ff */
[----:B------:R-:W-:-:S15]  /*0e80*/  NOP ;  /* 0x0000000000007918 */ /* 0x000fde0000000000 */
[----:B------:R-:W-:-:S15]  /*0e90*/  NOP ;  /* 0x0000000000007918 */ /* 0x000fde0000000000 */
[----:B------:R-:W-:-:S06]  /*0ea0*/  NOP ;  /* 0x0000000000007918 */ /* 0x000fcc0000000000 */
[----:B------:R0:W1:Y:S02]  /*0eb0*/  @!P1 DMUL R38, R40, R16 ;  /* 0x0000001028269228 */ /* 0x0000640000000000 */
.L_x_4049:
[----:B------:R-:W-:Y:S05]  /*0ec0*/  BSYNC.RECONVERGENT B2 ;  /* 0x0000000000027941 */ /* 0x000fea0003800200 */
.L_x_4048:
        /* <DEDUP_REMOVED lines=8> */
.L_x_4047:
[----:B------:R-:W0:Y:S02]  /*0f50*/  LDCU.64 UR6, c[0x0][0x390] ;  /* 0x00007200ff0677ac */ /* 0x000e240008000a00 */
[----:B0-----:R-:W0:Y:S02]  /*0f60*/  DMUL R18, R18, UR6 ;  /* 0x0000000612127c28 */ /* 0x001e240008000000 */
.L_x_4046:
[----:B------:R-:W-:Y:S05]  /*0f70*/  BSYNC.RECONVERGENT B1 ;  /* 0x0000000000017941 */ /* 0x000fea0003800200 */
.L_x_4045:
[----:B------:R-:W-:Y:S01]  /*0f80*/  VIADD R0, R32, 0x80 ;  /* 0x0000008020007836 */ /* 0x000fe20000000000 */
[----:B------:R-:W-:Y:S04]  /*0f90*/  BSSY.RECONVERGENT B1, `(.L_x_4050) ;  /* 0x0000093000017945 */ /* 0x000fe80003800200 */
[----:B------:R-:W-:-:S13]  /*0fa0*/  ISETP.GE.U32.AND P1, PT, R0, UR5, PT ;  /* 0x0000000500007c0c */ /* 0x000fda000bf26070 */
[----:B------:R-:W-:Y:S05]  /*0fb0*/  @P1 BRA `(.L_x_4051) ;  /* 0x0000000800401947 */ /* 0x000fea0003800000 */
[----:B-----5:R-:W1:Y:S02]  /*0fc0*/  DSETP.GTU.AND P1, PT, R12, RZ, PT ;  /* 0x000000ff0c00722a */ /* 0x020e640003f2c000 */
[----:B-1----:R-:W-:Y:S05]  /*0fd0*/  @P1 BRA `(.L_x_4052) ;  /* 0x0000000800301947 */ /* 0x002fea0003800000 */
[----:B------:R-:W1:Y:S01]  /*0fe0*/  LDCU.64 UR6, c[0x0][0x398] ;  /* 0x00007300ff0677ac */ /* 0x000e620008000a00 */
[----:B0-----:R-:W-:Y:S01]  /*0ff0*/  IMAD.MOV.U32 R16, RZ, RZ, 0x652b82fe ;  /* 0x652b82feff107424 */ /* 0x001fe200078e00ff */
        /* <DEDUP_REMOVED lines=116> */
[----:B------:R0:W1:Y:S02]  /*1740*/  DADD R26, R12, +INF ;  /* 0x7ff000000c1a7429 */ /* 0x0000640000000000 */
[----:B0-----:R-:W-:Y:S02]  /*1750*/  @!P1 LEA.HI R12, R16, R16, RZ, 0x1 ;  /* 0x00000010100c9211 */ /* 0x001fe400078f08ff */
[----:B-1----:R-:W-:Y:S02]  /*1760*/  FSEL R26, R26, RZ, P2 ;  /* 0x000000ff1a1a7208 */ /* 0x002fe40001000000 */
[----:B------:R-:W-:Y:S02]  /*1770*/  @!P1 SHF.R.S32.HI R13, RZ, 0x1, R12 ;  /* 0x00000001ff0d9819 */ /* 0x000fe4000001140c */
[----:B------:R-:W-:-:S03]  /*1780*/  FSEL R27, R27, RZ, P2 ;  /* 0x000000ff1b1b7208 */ /* 0x000fc60001000000 */
[----:B------:R-:W-:Y:S02]  /*1790*/  @!P1 IMAD.IADD R12, R16, 0x1, -R13 ;  /* 0x00000001100c9824 */ /* 0x000fe400078e0a0d */
[----:B------:R-:W-:-:S03]  /*17a0*/  @!P1 IMAD R39, R13, 0x100000, R39 ;  /* 0x001000000d279824 */ /* 0x000fc600078e0227 */
[----:B------:R-:W-:Y:S01]  /*17b0*/  @!P1 LEA R13, R12, 0x3ff00000, 0x14 ;  /* 0x3ff000000c0d9811 */ /* 0x000fe200078ea0ff */
[----:B------:R-:W-:-:S15]  /*17c0*/  @!P1 IMAD.MOV.U32 R12, RZ, RZ, RZ ;  /* 0x000000ffff0c9224 */ /* 0x000fde00078e00ff */
[----:B------:R-:W-:-:S15]  /*17d0*/  NOP ;  /* 0x0000000000007918 */ /* 0x000fde0000000000 */
[----:B------:R-:W-:-:S15]  /*17e0*/  NOP ;  /* 0x0000000000007918 */ /* 0x000fde0000000000 */
[----:B------:R-:W-:-:S02]  /*17f0*/  NOP ;  /* 0x0000000000007918 */ /* 0x000fc40000000000 */
[----:B------:R0:W1:Y:S02]  /*1800*/  @!P1 DMUL R26, R38, R12 ;  /* 0x0000000c261a9228 */ /* 0x0000640000000000 */
.L_x_4054:
[----:B------:R-:W-:Y:S05]  /*1810*/  BSYNC.RECONVERGENT B2 ;  /* 0x0000000000027941 */ /* 0x000fea0003800200 */
.L_x_4053:
[----:B------:R-:W2:Y:S02]  /*1820*/  LDCU.64 UR6, c[0x0][0x388] ;  /* 0x00007100ff0677ac */ /* 0x000ea40008000a00 */
[----:B--2---:R-:W1:-:S15]  /*1830*/  DMUL R14, R14, UR6 ;  /* 0x000000060e0e7c28 */ /* 0x004e5e0008000000 */
[----:B------:R-:W-:-:S15]  /*1840*/  NOP ;  /* 0x0000000000007918 */ /* 0x000fde0000000000 */
[----:B------:R-:W-:-:S15]  /*1850*/  NOP ;  /* 0x0000000000007918 */ /* 0x000fde0000000000 */
[----:B------:R-:W-:-:S15]  /*1860*/  NOP ;  /* 0x0000000000007918 */ /* 0x000fde0000000000 */
[----:B------:R-:W-:-:S04]  /*1870*/  NOP ;  /* 0x0000000000007918 */ /* 0x000fc80000000000 */
[----:B-1----:R2:W3:Y:S02]  /*1880*/  DMUL R14, R14, R26 ;  /* 0x0000001a0e0e7228 */ /* 0x0024e40000000000 */
[----:B--23--:R-:W-:Y:S05]  /*1890*/  BRA `(.L_x_4051) ;  /* 0x0000000000087947 */ /* 0x00cfea0003800000 */
.L_x_4052:
[----:B------:R-:W1:Y:S02]  /*18a0*/  LDCU.64 UR6, c[0x0][0x390] ;  /* 0x00007200ff0677ac */ /* 0x000e640008000a00 */
[----:B-1----:R-:W1:Y:S02]  /*18b0*/  DMUL R14, R14, UR6 ;  /* 0x000000060e0e7c28 */ /* 0x002e640008000000 */
.L_x_4051:
[----:B------:R-:W-:Y:S05]  /*18c0*/  BSYNC.RECONVERGENT B1 ;  /* 0x0000000000017941 */ /* 0x000fea0003800200 */
.L_x_4050:
[----:B0----5:R-:W-:Y:S01]  /*18d0*/  VIADD R12, R32, 0x100 ;  /* 0x00000100200c7836 */ /* 0x021fe20000000000 */
[----:B------:R-:W-:Y:S04]  /*18e0*/  BSSY.RECONVERGENT B1, `(.L_x_4055) ;  /* 0x0000093000017945 */ /* 0x000fe80003800200 */
[----:B------:R-:W-:-:S13]  /*18f0*/  ISETP.GE.U32.AND P1, PT, R12, UR5, PT ;  /* 0x000000050c007c0c */ /* 0x000fda000bf26070 */
        /* <DEDUP_REMOVED lines=121> */
[----:B------:R0:W2:Y:S02]  /*2090*/  DADD R16, R8, +INF ;  /* 0x7ff0000008107429 */ /* 0x0000a40000000000 */
[----:B0-----:R-:W-:Y:S02]  /*20a0*/  @!P1 LEA.HI R8, R12, R12, RZ, 0x1 ;  /* 0x0000000c0c089211 */ /* 0x001fe400078f08ff */
[----:B--2---:R-:W-:Y:S02]  /*20b0*/  FSEL R16, R16, RZ, P2 ;  /* 0x000000ff10107208 */ /* 0x004fe40001000000 */
        /* <DEDUP_REMOVED lines=9> */
[----:B------:R0:W2:Y:S02]  /*2150*/  @!P1 DMUL R16, R26, R8 ;  /* 0x000000081a109228 */ /* 0x0000a40000000000 */
.L_x_4059:
[----:B------:R-:W-:Y:S05]  /*2160*/  BSYNC.RECONVERGENT B2 ;  /* 0x0000000000027941 */ /* 0x000fea0003800200 */
.L_x_4058:
        /* <DEDUP_REMOVED lines=8> */
.L_x_4057:
[----:B------:R-:W0:Y:S02]  /*21f0*/  LDCU.64 UR6, c[0x0][0x390] ;  /* 0x00007200ff0677ac */ /* 0x000e240008000a00 */
[----:B0-----:R-:W0:Y:S02]  /*2200*/  DMUL R10, R10, UR6 ;  /* 0x000000060a0a7c28 */ /* 0x001e240008000000 */
.L_x_4056:
[----:B------:R-:W-:Y:S05]  /*2210*/  BSYNC.RECONVERGENT B1 ;  /* 0x0000000000017941 */ /* 0x000fea0003800200 */
.L_x_4055:
[----:B0-----:R-:W-:Y:S01]  /*2220*/  VIADD R8, R32, 0x180 ;  /* 0x0000018020087836 */ /* 0x001fe20000000000 */
        /* <DEDUP_REMOVED lines=126> */
[----:B------:R-:W-:Y:S01]  /*2a10*/  @!P1 SHF.R.S32.HI R5, RZ, 0x1, R4 ;  /* 0x00000001ff059819 */ /* 0x000fe20000011404 */
[----:B------:R-:W-:Y:S01]  /*2a20*/  @!P1 IMAD.MOV.U32 R4, RZ, RZ, R16 ;  /* 0x000000ffff049224 */ /* 0x000fe200078e0010 */
        /* <DEDUP_REMOVED lines=9> */
.L_x_4064:
[----:B------:R-:W-:Y:S05]  /*2ac0*/  BSYNC.RECONVERGENT B2 ;  /* 0x0000000000027941 */ /* 0x000fea0003800200 */
.L_x_4063:
        /* <DEDUP_REMOVED lines=8> */
.L_x_4062:
[----:B------:R-:W0:Y:S02]  /*2b50*/  LDCU.64 UR6, c[0x0][0x390] ;  /* 0x00007200ff0677ac */ /* 0x000e240008000a00 */
[----:B0-----:R-:W0:Y:S02]  /*2b60*/  DMUL R6, R6, UR6 ;  /* 0x0000000606067c28 */ /* 0x001e240008000000 */
.L_x_4061:
[----:B------:R-:W-:Y:S05]  /*2b70*/  BSYNC.RECONVERGENT B1 ;  /* 0x0000000000017941 */ /* 0x000fea0003800200 */
.L_x_4060:
        /* <DEDUP_REMOVED lines=115> */
[----:B0-----:R-:W-:Y:S01]  /*32b0*/  LEA R9, R4, R13, 0x14 ;  /* 0x0000000d04097211 */ /* 0x001fe200078ea0ff */
        /* <DEDUP_REMOVED lines=19> */
[----:B------:R0:W2:Y:S02]  /*33f0*/  @!P1 DMUL R8, R4, R12 ;  /* 0x0000000c04089228 */ /* 0x0000a40000000000 */
.L_x_4069:
[----:B------:R-:W-:Y:S05]  /*3400*/  BSYNC.RECONVERGENT B2 ;  /* 0x0000000000027941 */ /* 0x000fea0003800200 */
.L_x_4068:
        /* <DEDUP_REMOVED lines=8> */
.L_x_4067:
[----:B------:R-:W0:Y:S02]  /*3490*/  LDCU.64 UR6, c[0x0][0x390] ;  /* 0x00007200ff0677ac */ /* 0x000e240008000a00 */
[----:B0-----:R-:W0:Y:S02]  /*34a0*/  DMUL R2, R2, UR6 ;  /* 0x0000000602027c28 */ /* 0x001e240008000000 */
.L_x_4066:
[----:B------:R-:W-:Y:S05]  /*34b0*/  BSYNC.RECONVERGENT B1 ;  /* 0x0000000000017941 */ /* 0x000fea0003800200 */
.L_x_4065:
        /* <DEDUP_REMOVED lines=136> */
.L_x_4074:
[----:B------:R-:W-:Y:S05]  /*3d40*/  BSYNC.RECONVERGENT B2 ;  /* 0x0000000000027941 */ /* 0x000fea0003800200 */
.L_x_4073:
        /* <DEDUP_REMOVED lines=8> */
.L_x_4072:
[----:B------:R-:W0:Y:S02]  /*3dd0*/  LDCU.64 UR6, c[0x0][0x390] ;  /* 0x00007200ff0677ac */ /* 0x000e240008000a00 */
[----:B0-----:R-:W0:Y:S02]  /*3de0*/  DMUL R34, R34, UR6 ;  /* 0x0000000622227c28 */ /* 0x001e240008000000 */
.L_x_4071:
[----:B------:R-:W-:Y:S05]  /*3df0*/  BSYNC.RECONVERGENT B1 ;  /* 0x0000000000017941 */ /* 0x000fea0003800200 */
.L_x_4070:
        /* <DEDUP_REMOVED lines=43> */
[----:B------:R-:W-:Y:S01]  /*40b0*/  IMAD.MOV.U32 R13, RZ, RZ, 0x3e928af3 ;  /* 0x3e928af3ff0d7424 */ /* 0x000fe200078e00ff */
        /* <DEDUP_REMOVED lines=92> */
.L_x_4079:
[----:B------:R-:W-:Y:S05]  /*4680*/  BSYNC.RECONVERGENT B2 ;  /* 0x0000000000027941 */ /* 0x000fea0003800200 */
.L_x_4078:
        /* <DEDUP_REMOVED lines=8> */
.L_x_4077:
[----:B------:R-:W0:Y:S02]  /*4710*/  LDCU.64 UR6, c[0x0][0x390] ;  /* 0x00007200ff0677ac */ /* 0x000e240008000a00 */
[----:B0-----:R-:W0:Y:S02]  /*4720*/  DMUL R30, R30, UR6 ;  /* 0x000000061e1e7c28 */ /* 0x001e240008000000 */
.L_x_4076:
[----:B------:R-:W-:Y:S05]  /*4730*/  BSYNC.RECONVERGENT B1 ;  /* 0x0000000000017941 */ /* 0x000fea0003800200 */
.L_x_4075:
[----:B0-----:R-:W-:-:S05]  /*4740*/  VIADD R4, R32, 0x380 ;  /* 0x0000038020047836 */ /* 0x001fca0000000000 */
[----:B------:R-:W-:-:S13]  /*4750*/  ISETP.GE.U32.AND P1, PT, R4, UR5, PT ;  /* 0x0000000504007c0c */ /* 0x000fda000bf26070 */
[----:B------:R-:W-:Y:S05]  /*4760*/  @P1 BRA `(.L_x_4080) ;  /* 0x0000001400f41947 */ /* 0x000fea0003800000 */
[----:B------:R-:W0:Y:S02]  /*4770*/  DSETP.GTU.AND P1, PT, R20, RZ, PT ;  /* 0x000000ff1400722a */ /* 0x000e240003f2c000 */
[----:B0-----:R-:W-:Y:S05]  /*4780*/  @P1 BRA `(.L_x_4081) ;  /* 0x00000008002c1947 */ /* 0x001fea0003800000 */
[----:B------:R-:W0:Y:S01]  /*4790*/  LDCU.64 UR6, c[0x0][0x398] ;  /* 0x00007300ff0677ac */ /* 0x000e220008000a00 */
[----:B------:R-:W-:Y:S01]  /*47a0*/  IMAD.MOV.U32 R8, RZ, RZ, 0x652b82fe ;  /* 0x652b82feff087424 */ /* 0x000fe200078e00ff */
[----:B------:R-:W-:Y:S01]  /*47b0*/  MOV R9, 0x3ff71547 ;  /* 0x3ff7154700097802 */ /* 0x000fe20000000f00 */
[----:B------:R-:W-:Y:S01]  /*47c0*/  BSSY.RECONVERGENT B1, `(.L_x_4082) ;  /* 0x0000085000017945 */ /* 0x000fe20003800200 */
[----:B0-----:R-:W-:-:S15]  /*47d0*/  DMUL R4, R22, UR6 ;  /* 0x0000000616047c28 */ /* 0x001fde0008000000 */
        /* <DEDUP_REMOVED lines=131> */
.L_x_4083:
[----:B------:R-:W-:Y:S05]  /*5010*/  BSYNC.RECONVERGENT B1 ;  /* 0x0000000000017941 */ /* 0x000fea0003800200 */
.L_x_4082:
[----:B--2---:R2:W3:Y:S02]  /*5020*/  DMUL R4, R4, R12 ;  /* 0x0000000c04047228 */ /* 0x0044e40000000000 */
[----:B--23--:R-:W-:Y:S05]  /*5030*/  BRA `(.L_x_4080) ;  /* 0x0000000c00c07947 */ /* 0x00cfea0003800000 */
.L_x_4081:
[----:B------:R-:W0:Y:S02]  /*5040*/  LDCU.64 UR6, c[0x0][0x390] ;  /* 0x00007200ff0677ac */ /* 0x000e240008000a00 */
[----:B0-----:R0:W2:Y:S02]  /*5050*/  DMUL R4, R22, UR6 ;  /* 0x0000000616047c28 */ /* 0x0010a40008000000 */
[----:B0-2---:R-:W-:Y:S05]  /*5060*/  BRA `(.L_x_4080) ;  /* 0x0000000c00b47947 */ /* 0x005fea0003800000 */
.L_x_4044:
[----:B------:R-:W-:Y:S01]  /*5070*/  ISETP.GE.U32.AND P0, PT, R32, UR5, PT ;  /* 0x0000000520007c0c */ /* 0x000fe2000bf06070 */
[----:B------:R-:W-:-:S12]  /*5080*/  BSSY.RECONVERGENT B1, `(.L_x_4084) ;  /* 0x000001b000017945 */ /* 0x000fd80003800200 */
[----:B------:R-:W-:Y:S05]  /*5090*/  @P0 BRA `(.L_x_4085) ;  /* 0x0000000000640947 */ /* 0x000fea0003800000 */
        /* <DEDUP_REMOVED lines=25> */
.L_x_4085:
[----:B------:R-:W-:Y:S05]  /*5230*/  BSYNC.RECONVERGENT B1 ;  /* 0x0000000000017941 */ /* 0x000fea0003800200 */
.L_x_4084:
[----:B------:R-:W-:Y:S01]  /*5240*/  VIADD R0, R32, 0x80 ;  /* 0x0000008020007836 */ /* 0x000fe20000000000 */
[----:B------:R-:W-:Y:S04]  /*5250*/  BSSY.RECONVERGENT B1, `(.L_x_4086) ;  /* 0x000001c000017945 */ /* 0x000fe80003800200 */
[----:B------:R-:W-:-:S13]  /*5260*/  ISETP.GE.U32.AND P1, PT, R0, UR5, PT ;  /* 0x0000000500007c0c */ /* 0x000fda000bf26070 */
        /* <DEDUP_REMOVED lines=26> */
.L_x_4087:
[----:B------:R-:W-:Y:S05]  /*5410*/  BSYNC.RECONVERGENT B1 ;  /* 0x0000000000017941 */ /* 0x000fea0003800200 */
.L_x_4086:
[----:B-----5:R-:W-:Y:S01]  /*5420*/  IADD3 R12, PT, PT, R32, 0x100, RZ ;  /* 0x00000100200c7810 */ /* 0x020fe20007ffe0ff */
[----:B------:R-:W-:Y:S03]  /*5430*/  BSSY.RECONVERGENT B1, `(.L_x_4088) ;  /* 0x0000026000017945 */ /* 0x000fe60003800200 */
[----:B------:R-:W-:Y:S01]  /*5440*/  ISETP.GE.U32.AND P6, PT, R12, UR5, PT ;  /* 0x000000050c007c0c */ /* 0x000fe2000bfc6070 */
[----:B------:R-:W-:-:S05]  /*5450*/  VIADD R12, R32, 0x180 ;  /* 0x00000180200c7836 */ /* 0x000fca0000000000 */
        /* <DEDUP_REMOVED lines=9> */
[----:B------:R-:W-:-:S12]  /*54f0*/  @P6 BRA `(.L_x_4089) ;  /* 0x0000000000646947 */ /* 0x000fd80003800000 */
[----:B------:R-:W0:Y:S01]  /*5500*/  LDCU.64 UR6, c[0x0][0x388] ;  /* 0x00007100ff0677ac */ /* 0x000e220008000a00 */
[----:B------:R-:W-:Y:S01]  /*5510*/  DSETP.GTU.AND P6, PT, R8, RZ, PT ;  /* 0x000000ff0800722a */ /* 0x000fe20003fcc000 */
        /* <DEDUP_REMOVED lines=23> */
.L_x_4089:
[----:B------:R-:W-:Y:S05]  /*5690*/  BSYNC.RECONVERGENT B1 ;  /* 0x0000000000017941 */ /* 0x000fea0003800200 */
.L_x_4088:
[----:B------:R-:W-:Y:S04]  /*56a0*/  BSSY.RECONVERGENT B1, `(.L_x_4090) ;  /* 0x000001b000017945 */ /* 0x000fe80003800200 */
[----:B------:R-:W-:Y:S05]  /*56b0*/  @P1 BRA `(.L_x_4091) ;  /* 0x0000000000641947 */ /* 0x000fea0003800000 */
[----:B------:R-:W0:Y:S01]  /*56c0*/  LDCU.128 UR12, c[0x0][0x390] ;  /* 0x00007200ff0c77ac */ /* 0x000e220008000c00 */
[----:B------:R-:W-:Y:S01]  /*56d0*/  DSETP.GTU.AND P1, PT, R4, RZ, PT ;  /* 0x000000ff0400722a */ /* 0x000fe20003f2c000 */
        /* <DEDUP_REMOVED lines=23> */
.L_x_4091:
[----:B------:R-:W-:Y:S05]  /*5850*/  BSYNC.RECONVERGENT B1 ;  /* 0x0000000000017941 */ /* 0x000fea0003800200 */
.L_x_4090:
        /* <DEDUP_REMOVED lines=27> */
.L_x_4093:
[----:B------:R-:W-:Y:S05]  /*5a10*/  BSYNC.RECONVERGENT B1 ;  /* 0x0000000000017941 */ /* 0x000fea0003800200 */
.L_x_4092:
        /* <DEDUP_REMOVED lines=27> */
.L_x_4095:
[----:B------:R-:W-:Y:S05]  /*5bd0*/  BSYNC.RECONVERGENT B1 ;  /* 0x0000000000017941 */ /* 0x000fea0003800200 */
.L_x_4094:
        /* <DEDUP_REMOVED lines=27> */
.L_x_4097:
[----:B------:R-:W-:Y:S05]  /*5d90*/  BSYNC.RECONVERGENT B1 ;  /* 0x0000000000017941 */ /* 0x000fea0003800200 */
.L_x_4096:
        /* <DEDUP_REMOVED lines=26> */
.L_x_4080:
[----:B------:R-:W-:Y:S05]  /*5f40*/  BSYNC.RECONVERGENT B0 ;  /* 0x0000000000007941 */ /* 0x000fea0003800200 */
.L_x_4043:
[----:B0-----:R-:W0:Y:S01]  /*5f50*/  @!P0 LDC.64 R8, c[0x0][0x3b0] ;  /* 0x0000ec00ff088b82 */ /* 0x001e220000000a00 */
[----:B------:R-:W-:Y:S01]  /*5f60*/  @!P0 VIADD R13, R32, UR4 ;  /* 0x00000004200d8c36 */ /* 0x000fe20008000000 */
[----:B------:R-:W-:Y:S01]  /*5f70*/  BSSY.RECONVERGENT B0, `(.L_x_4098) ;  /* 0x0000030000007945 */ /* 0x000fe20003800200 */
[----:B------:R-:W-:-:S03]  /*5f80*/  @!P0 IMAD.MOV.U32 R32, RZ, RZ, R0 ;  /* 0x000000ffff208224 */ /* 0x000fc600078e0000 */
[----:B------:R-:W-:Y:S01]  /*5f90*/  BSSY.RELIABLE B1, `(.L_x_4099) ;  /* 0x0000027000017945 */ /* 0x000fe20003800100 */
[----:B0-----:R-:W-:-:S05]  /*5fa0*/  @!P0 IMAD.WIDE.U32 R8, R13, 0x8, R8 ;  /* 0x000000080d088825 */ /* 0x001fca00078e0008 */
[----:B------:R0:W-:Y:S01]  /*5fb0*/  @!P0 STG.E.64 desc[UR10][R8.64], R18 ;  /* 0x0000001208008986 */ /* 0x0001e2000c101b0a */
[----:B------:R-:W-:-:S13]  /*5fc0*/  ISETP.GE.U32.AND P0, PT, R32, UR5, PT ;  /* 0x0000000520007c0c */ /* 0x000fda000bf06070 */
[----:B0-----:R-:W-:Y:S05]  /*5fd0*/  @P0 BRA `(.L_x_4100) ;  /* 0x0000000000300947 */ /* 0x001fea0003800000 */
[----:B------:R-:W0:Y:S01]  /*5fe0*/  LDC.64 R8, c[0x0][0x3b0] ;  /* 0x0000ec00ff087b82 */ /* 0x000e220000000a00 */
[C---:B------:R-:W-:Y:S02]  /*5ff0*/  VIADD R13, R32.reuse, UR4 ;  /* 0x00000004200d7c36 */ /* 0x040fe40008000000 */
[----:B------:R-:W-:-:S05]  /*6000*/  VIADD R32, R32, 0x80 ;  /* 0x0000008020207836 */ /* 0x000fca0000000000 */
[----:B------:R-:W-:Y:S01]  /*6010*/  ISETP.GE.U32.AND P0, PT, R32, UR5, PT ;  /* 0x0000000520007c0c */ /* 0x000fe2000bf06070 */
[----:B0-----:R-:W-:-:S05]  /*6020*/  IMAD.WIDE.U32 R8, R13, 0x8, R8 ;  /* 0x000000080d087825 */ /* 0x001fca00078e0008 */
[----:B-1----:R0:W-:Y:S07]  /*6030*/  STG.E.64 desc[UR10][R8.64], R14 ;  /* 0x0000000e08007986 */ /* 0x0021ee000c101b0a */
[----:B------:R-:W-:Y:S05]  /*6040*/  @P0 BRA `(.L_x_4101) ;  /* 0x0000000000300947 */ /* 0x000fea0003800000 */
[----:B0-----:R-:W0:Y:S01]  /*6050*/  LDC.64 R8, c[0x0][0x3b0] ;  /* 0x0000ec00ff087b82 */ /* 0x001e220000000a00 */
[C---:B------:R-:W-:Y:S01]  /*6060*/  IADD3 R13, PT, PT, R32.reuse, UR4, RZ ;  /* 0x00000004200d7c10 */ /* 0x040fe2000fffe0ff */
[----:B------:R-:W-:-:S04]  /*6070*/  VIADD R32, R32, 0x80 ;  /* 0x0000008020207836 */ /* 0x000fc80000000000 */
[----:B0-----:R-:W-:-:S05]  /*6080*/  IMAD.WIDE.U32 R8, R13, 0x8, R8 ;  /* 0x000000080d087825 */ /* 0x001fca00078e0008 */
[----:B------:R0:W-:Y:S02]  /*6090*/  STG.E.64 desc[UR10][R8.64], R10 ;  /* 0x0000000a08007986 */ /* 0x0001e4000c101b0a */
.L_x_4100:
[----:B------:R-:W-:-:S13]  /*60a0*/  ISETP.GE.U32.AND P0, PT, R32, UR5, PT ;  /* 0x0000000520007c0c */ /* 0x000fda000bf06070 */
[----:B------:R-:W-:Y:S05]  /*60b0*/  @P0 BRA `(.L_x_4102) ;  /* 0x0000000000300947 */ /* 0x000fea0003800000 */
[----:B0-----:R-:W0:Y:S01]  /*60c0*/  LDC.64 R8, c[0x0][0x3b0] ;  /* 0x0000ec00ff087b82 */ /* 0x001e220000000a00 */
[C---:B------:R-:W-:Y:S02]  /*60d0*/  VIADD R11, R32.reuse, UR4 ;  /* 0x00000004200b7c36 */ /* 0x040fe40008000000 */
[----:B------:R-:W-:Y:S02]  /*60e0*/  VIADD R32, R32, 0x80 ;  /* 0x0000008020207836 */ /* 0x000fe40000000000 */
[----:B0-----:R-:W-:-:S05]  /*60f0*/  IMAD.WIDE.U32 R8, R11, 0x8, R8 ;  /* 0x000000080b087825 */ /* 0x001fca00078e0008 */
[----:B------:R2:W-:Y:S02]  /*6100*/  STG.E.64 desc[UR10][R8.64], R6 ;  /* 0x0000000608007986 */ /* 0x0005e4000c101b0a */
.L_x_4101:
[----:B------:R-:W-:-:S13]  /*6110*/  ISETP.GE.U32.AND P0, PT, R32, UR5, PT ;  /* 0x0000000520007c0c */ /* 0x000fda000bf06070 */
[----:B------:R-:W-:Y:S05]  /*6120*/  @P0 BRA `(.L_x_4103) ;  /* 0x0000000000340947 */ /* 0x000fea0003800000 */
[----:B--2---:R-:W2:Y:S01]  /*6130*/  LDC.64 R6, c[0x0][0x3b0] ;  /* 0x0000ec00ff067b82 */ /* 0x004ea20000000a00 */
[C---:B0-----:R-:W-:Y:S02]  /*6140*/  VIADD R9, R32.reuse, UR4 ;  /* 0x0000000420097c36 */ /* 0x041fe40008000000 */
[----:B------:R-:W-:Y:S02]  /*6150*/  VIADD R32, R32, 0x80 ;  /* 0x0000008020207836 */ /* 0x000fe40000000000 */
[----:B--2---:R-:W-:-:S05]  /*6160*/  IMAD.WIDE.U32 R6, R9, 0x8, R6 ;  /* 0x0000000809067825 */ /* 0x004fca00078e0006 */
[----:B------:R2:W-:Y:S02]  /*6170*/  STG.E.64 desc[UR10][R6.64], R2 ;  /* 0x0000000206007986 */ /* 0x0005e4000c101b0a */
.L_x_4102:
[----:B------:R-:W-:-:S13]  /*6180*/  ISETP.GE.U32.AND P0, PT, R32, UR5, PT ;  /* 0x0000000520007c0c */ /* 0x000fda000bf06070 */
[----:B------:R-:W-:Y:S05]  /*6190*/  @P0 BREAK.RELIABLE B1 ;  /* 0x0000000000010942 */ /* 0x000fea0003800100 */
[----:B------:R-:W-:Y:S05]  /*61a0*/  @P0 BRA `(.L_x_4104) ;  /* 0x0000000000300947 */ /* 0x000fea0003800000 */
[----:B--2---:R-:W2:Y:S01]  /*61b0*/  LDC.64 R2, c[0x0][0x3b0] ;  /* 0x0000ec00ff027b82 */ /* 0x004ea20000000a00 */
[C---:B------:R-:W-:Y:S02]  /*61c0*/  VIADD R7, R32.reuse, UR4 ;  /* 0x0000000420077c36 */ /* 0x040fe40008000000 */
[----:B------:R-:W-:Y:S02]  /*61d0*/  VIADD R32, R32, 0x80 ;  /* 0x0000008020207836 */ /* 0x000fe40000000000 */
[----:B--2---:R-:W-:-:S05]  /*61e0*/  IMAD.WIDE.U32 R2, R7, 0x8, R2 ;  /* 0x0000000807027825 */ /* 0x004fca00078e0002 */
[----:B------:R3:W-:Y:S02]  /*61f0*/  STG.E.64 desc[UR10][R2.64], R34 ;  /* 0x0000002202007986 */ /* 0x0007e4000c101b0a */
.L_x_4103:
[----:B------:R-:W-:Y:S05]  /*6200*/  BSYNC.RELIABLE B1 ;  /* 0x0000000000017941 */ /* 0x000fea0003800100 */
.L_x_4099:
[----:B------:R-:W-:-:S13]  /*6210*/  ISETP.GE.U32.AND P0, PT, R32, UR5, PT ;  /* 0x0000000520007c0c */ /* 0x000fda000bf06070 */
[----:B---3--:R-:W3:Y:S01]  /*6220*/  @!P0 LDC.64 R2, c[0x0][0x3b0] ;  /* 0x0000ec00ff028b82 */ /* 0x008ee20000000a00 */
[C---:B--2---:R-:W-:Y:S02]  /*6230*/  @!P0 VIADD R7, R32.reuse, UR4 ;  /* 0x0000000420078c36 */ /* 0x044fe40008000000 */
[----:B------:R-:W-:Y:S02]  /*6240*/  @!P0 VIADD R32, R32, 0x80 ;  /* 0x0000008020208836 */ /* 0x000fe40000000000 */
[----:B---3--:R-:W-:-:S05]  /*6250*/  @!P0 IMAD.WIDE.U32 R2, R7, 0x8, R2 ;  /* 0x0000000807028825 */ /* 0x008fca00078e0002 */
[----:B------:R3:W-:Y:S02]  /*6260*/  @!P0 STG.E.64 desc[UR10][R2.64], R30 ;  /* 0x0000001e02008986 */ /* 0x0007e4000c101b0a */
.L_x_4104:
[----:B------:R-:W-:Y:S05]  /*6270*/  BSYNC.RECONVERGENT B0 ;  /* 0x0000000000007941 */ /* 0x000fea0003800200 */
.L_x_4098:
[----:B------:R-:W-:Y:S05]  /*6280*/  WARPSYNC.ALL ;  /* 0x0000000000007948 */ /* 0x000fea0003800000 */
[----:B------:R-:W-:-:S13]  /*6290*/  ISETP.GE.U32.AND P0, PT, R32, UR5, PT ;  /* 0x0000000520007c0c */ /* 0x000fda000bf06070 */
[----:B------:R-:W-:Y:S05]  /*62a0*/  @P0 EXIT ;  /* 0x000000000000094d */ /* 0x000fea0003800000 */
[----:B--23--:R-:W2:Y:S01]  /*62b0*/  LDC.64 R2, c[0x0][0x3b0] ;  /* 0x0000ec00ff027b82 */ /* 0x00cea20000000a00 */
[----:B------:R-:W-:-:S05]  /*62c0*/  IADD3 R7, PT, PT, R32, UR4, RZ ;  /* 0x0000000420077c10 */ /* 0x000fca000fffe0ff */
[----:B--2---:R-:W-:-:S05]  /*62d0*/  IMAD.WIDE.U32 R2, R7, 0x8, R2 ;  /* 0x0000000807027825 */ /* 0x004fca00078e0002 */
[----:B------:R-:W-:Y:S01]  /*62e0*/  STG.E.64 desc[UR10][R2.64], R4 ;  /* 0x0000000402007986 */ /* 0x000fe2000c101b0a */
[----:B------:R-:W-:Y:S05]  /*62f0*/  EXIT ;  /* 0x000000000000794d */ /* 0x000fea0003800000 */
.L_x_4042:
[----:B------:R-:W0:Y:S01]  /*6300*/  S2R R5, SR_TID.X ;  /* 0x0000000000057919 */ /* 0x000e220000002100 */
[----:B------:R-:W1:Y:S01]  /*6310*/  LDCU.64 UR6, c[0x0][0x3b8] ;  /* 0x00007700ff0677ac */ /* 0x000e620008000a00 */
[----:B------:R-:W2:Y:S01]  /*6320*/  LDCU.64 UR8, c[0x0][0x3c0] ;  /* 0x00007800ff0877ac */ /* 0x000ea20008000a00 */
[----:B-1----:R-:W-:Y:S02]  /*6330*/  UIMAD.WIDE.U32 UR6, UR4, 0x8, UR6 ;  /* 0x00000008040678a5 */ /* 0x002fe4000f8e0006 */
[----:B--2---:R-:W-:-:S04]  /*6340*/  UIMAD.WIDE.U32 UR8, UR4, 0x8, UR8 ;  /* 0x00000008040878a5 */ /* 0x004fc8000f8e0008 */
[----:B------:R-:W-:Y:S02]  /*6350*/  IMAD.U32 R2, RZ, RZ, UR6 ;  /* 0x00000006ff027e24 */ /* 0x000fe4000f8e00ff */
[----:B------:R-:W-:Y:S02]  /*6360*/  IMAD.U32 R3, RZ, RZ, UR7 ;  /* 0x00000007ff037e24 */ /* 0x000fe4000f8e00ff */
[----:B------:R-:W-:Y:S02]  /*6370*/  IMAD.U32 R36, RZ, RZ, UR8 ;  /* 0x00000008ff247e24 */ /* 0x000fe4000f8e00ff */
[----:B------:R-:W-:Y:S02]  /*6380*/  IMAD.U32 R37, RZ, RZ, UR9 ;  /* 0x00000009ff257e24 */ /* 0x000fe4000f8e00ff */
[----:B0-----:R-:W-:-:S04]  /*6390*/  IMAD.WIDE.U32 R2, R5, 0x10, R2 ;  /* 0x0000001005027825 */ /* 0x001fc800078e0002 */
[----:B------:R-:W-:Y:S01]  /*63a0*/  IMAD.WIDE.U32 R36, R5, 0x10, R36 ;  /* 0x0000001005247825 */ /* 0x000fe200078e0024 */
[----:B------:R0:W5:Y:S04]  /*63b0*/  LDG.E.128 R28, desc[UR10][R2.64] ;  /* 0x0000000a021c7981 */ /* 0x000168000c1e1d00 */
[----:B------:R0:W5:Y:S04]  /*63c0*/  LDG.E.128 R24, desc[UR10][R2.64+0x800] ;  /* 0x0008000a02187981 */ /* 0x000168000c1e1d00 */
[----:B------:R0:W5:Y:S04]  /*63d0*/  LDG.E.128 R20, desc[UR10][R2.64+0x1000] ;  /* 0x0010000a02147981 */ /* 0x000168000c1e1d00 */
[----:B------:R0:W5:Y:S04]  /*63e0*/  LDG.E.128 R16, desc[UR10][R2.64+0x1800] ;  /* 0x0018000a02107981 */ /* 0x000168000c1e1d00 */
[----:B------:R0:W5:Y:S04]  /*63f0*/  LDG.E.128 R32, desc[UR10][R36.64] ;  /* 0x0000000a24207981 */ /* 0x000168000c1e1d00 */
[----:B------:R0:W5:Y:S04]  /*6400*/  LDG.E.128 R12, desc[UR10][R36.64+0x800] ;  /* 0x0008000a240c7981 */ /* 0x000168000c1e1d00 */
[----:B------:R0:W5:Y:S04]  /*6410*/  LDG.E.128 R8, desc[UR10][R36.64+0x1000] ;  /* 0x0010000a24087981 */ /* 0x000168000c1e1d00 */
[----:B------:R0:W5:Y:S01]  /*6420*/  LDG.E.128 R4, desc[UR10][R36.64+0x1800] ;  /* 0x0018000a24047981 */ /* 0x000162000c1e1d00 */
[----:B------:R-:W-:Y:S01]  /*6430*/  UISETP.NE.AND UP0, UPT, UR12, URZ, UPT ;  /* 0x000000ff0c00728c */ /* 0x000fe2000bf05270 */
[----:B------:R-:W-:Y:S08]  /*6440*/  BSSY.RECONVERGENT B0, `(.L_x_4105) ;  /* 0x0000550000007945 */ /* 0x000ff00003800200 */
[----:B0-----:R-:W-:Y:S05]  /*6450*/  BRA.U UP0, `(.L_x_4106) ;  /* 0x0000004500fc7547 */ /* 0x001fea000b800000 */
[----:B-----5:R-:W0:Y:S01]  /*6460*/  DSETP.GTU.AND P0, PT, R32, RZ, PT ;  /* 0x000000ff2000722a */ /* 0x020e220003f0c000 */
[----:B------:R-:W-:Y:S04]  /*6470*/  BSSY.RECONVERGENT B1, `(.L_x_4107) ;  /* 0x000008e000017945 */ /* 0x000fe80003800200 */
        /* <DEDUP_REMOVED lines=129> */
[----:B------:R0:W1:Y:S02]  /*6c90*/  @!P0 DMUL R36, R38, R2 ;  /* 0x0000000226248228 */ /* 0x0000640000000000 */
.L_x_4110:
[----:B------:R-:W-:Y:S05]  /*6ca0*/  BSYNC.RECONVERGENT B2 ;  /* 0x0000000000027941 */ /* 0x000fea0003800200 */
.L_x_4109:
        /* <DEDUP_REMOVED lines=8> */
.L_x_4108:
[----:B------:R-:W0:Y:S02]  /*6d30*/  LDCU.64 UR6, c[0x0][0x390] ;  /* 0x00007200ff0677ac */ /* 0x000e240008000a00 */
[----:B0-----:R-:W1:Y:S02]  /*6d40*/  DMUL R28, R28, UR6 ;  /* 0x000000061c1c7c28 */ /* 0x001e640008000000 */
.L_x_4111:
[----:B------:R-:W-:Y:S05]  /*6d50*/  BSYNC.RECONVERGENT B1 ;  /* 0x0000000000017941 */ /* 0x000fea0003800200 */
.L_x_4107:
[----:B------:R-:W2:Y:S01]  /*6d60*/  DSETP.GTU.AND P0, PT, R34, RZ, PT ;  /* 0x000000ff2200722a */ /* 0x000ea20003f0c000 */
[----:B------:R-:W-:Y:S04]  /*6d70*/  BSSY.RECONVERGENT B1, `(.L_x_4112) ;  /* 0x000008e000017945 */ /* 0x000fe80003800200 */
[----:B--2---:R-:W-:Y:S05]  /*6d80*/  @P0 BRA `(.L_x_4113) ;  /* 0x0000000800280947 */ /* 0x004fea0003800000 */
[----:B------:R-:W2:Y:S01]  /*6d90*/  LDCU.64 UR6, c[0x0][0x398] ;  /* 0x00007300ff0677ac */ /* 0x000ea20008000a00 */
[----:B0-----:R-:W-:Y:S01]  /*6da0*/  IMAD.MOV.U32 R2, RZ, RZ, 0x652b82fe ;  /* 0x652b82feff027424 */ /* 0x001fe200078e00ff */
[----:B------:R-:W-:Y:S01]  /*6db0*/  BSSY.RECONVERGENT B2, `(.L_x_4114) ;  /* 0x000007f000027945 */ /* 0x000fe20003800200 */
[----:B------:R-:W-:Y:S01]  /*6dc0*/  IMAD.MOV.U32 R3, RZ, RZ, 0x3ff71547 ;  /* 0x3ff71547ff037424 */ /* 0x000fe200078e00ff */
        /* <DEDUP_REMOVED lines=111> */
[----:B------:R-:W-:-:S04]  /*74c0*/  @!P0 SHF.R.S32.HI R3, RZ, 0x1, R0 ;  /* 0x00000001ff038819 */ /* 0x000fc80000011400 */
[----:B------:R-:W-:Y:S01]  /*74d0*/  @!P0 IADD3 R2, PT, PT, R2, -R3, RZ ;  /* 0x8000000302028210 */ /* 0x000fe20007ffe0ff */
[----:B------:R-:W-:-:S03]  /*74e0*/  @!P0 IMAD R37, R3, 0x100000, R37 ;  /* 0x0010000003258824 */ /* 0x000fc600078e0225 */
[----:B------:R-:W-:Y:S01]  /*74f0*/  @!P0 LEA R3, R2, 0x3ff00000, 0x14 ;  /* 0x3ff0000002038811 */ /* 0x000fe200078ea0ff */
[----:B------:R-:W-:-:S15]  /*7500*/  @!P0 IMAD.MOV.U32 R2, RZ, RZ, RZ ;  /* 0x000000ffff028224 */ /* 0x000fde00078e00ff */
[----:B------:R-:W-:-:S15]  /*7510*/  NOP ;  /* 0x0000000000007918 */ /* 0x000fde0000000000 */
[----:B------:R-:W-:-:S09]  /*7520*/  NOP ;  /* 0x0000000000007918 */ /* 0x000fd20000000000 */
[----:B------:R-:W0:Y:S02]  /*7530*/  DADD R32, R34, +INF ;  /* 0x7ff0000022207429 */ /* 0x000e240000000000 */
[----:B0-----:R-:W-:Y:S02]  /*7540*/  FSEL R32, R32, RZ, P1 ;  /* 0x000000ff20207208 */ /* 0x001fe40000800000 */
[----:B------:R-:W-:-:S15]  /*7550*/  FSEL R33, R33, RZ, P1 ;  /* 0x000000ff21217208 */ /* 0x000fde0000800000 */
[----:B------:R-:W-:-:S15]  /*7560*/  NOP ;  /* 0x0000000000007918 */ /* 0x000fde0000000000 */
[----:B------:R-:W-:-:S15]  /*7570*/  NOP ;  /* 0x0000000000007918 */ /* 0x000fde0000000000 */
[----:B------:R-:W-:-:S15]  /*7580*/  NOP ;  /* 0x0000000000007918 */ /* 0x000fde0000000000 */
[----:B------:R0:W2:Y:S02]  /*7590*/  @!P0 DMUL R32, R36, R2 ;  /* 0x0000000224208228 */ /* 0x0000a40000000000 */
.L_x_4115:
[----:B------:R-:W-:Y:S05]  /*75a0*/  BSYNC.RECONVERGENT B2 ;  /* 0x0000000000027941 */ /* 0x000fea0003800200 */
.L_x_4114:
        /* <DEDUP_REMOVED lines=8> */
.L_x_4113:
[----:B------:R-:W2:Y:S02]  /*7630*/  LDCU.64 UR6, c[0x0][0x390] ;  /* 0x00007200ff0677ac */ /* 0x000ea40008000a00 */
[----:B--2---:R-:W2:Y:S02]  /*7640*/  DMUL R30, R30, UR6 ;  /* 0x000000061e1e7c28 */ /* 0x004ea40008000000 */
.L_x_4116:
[----:B------:R-:W-:Y:S05]  /*7650*/  BSYNC.RECONVERGENT B1 ;  /* 0x0000000000017941 */ /* 0x000fea0003800200 */
.L_x_4112:
[----:B------:R-:W3:Y:S01]  /*7660*/  DSETP.GTU.AND P0, PT, R12, RZ, PT ;  /* 0x000000ff0c00722a */ /* 0x000ee20003f0c000 */
[----:B------:R-:W-:Y:S04]  /*7670*/  BSSY.RECONVERGENT B1, `(.L_x_4117) ;  /* 0x000008e000017945 */ /* 0x000fe80003800200 */
[----:B---3--:R-:W-:Y:S05]  /*7680*/  @P0 BRA `(.L_x_4118) ;  /* 0x0000000800280947 */ /* 0x008fea0003800000 */
[----:B------:R-:W3:Y:S01]  /*7690*/  LDCU.64 UR6, c[0x0][0x398] ;  /* 0x00007300ff0677ac */ /* 0x000ee20008000a00 */
[----:B0-----:R-:W-:Y:S01]  /*76a0*/  IMAD.MOV.U32 R2, RZ, RZ, 0x652b82fe ;  /* 0x652b82feff027424 */ /* 0x001fe200078e00ff */
        /* <DEDUP_REMOVED lines=34> */
[----:B0-----:R-:W-:Y:S01]  /*78d0*/  IMAD.MOV.U32 R34, RZ, RZ, -0x35dec16 ;  /* 0xfca213eaff227424 */ /* 0x001fe200078e00ff */
[----:B------:R-:W-:Y:S01]  /*78e0*/  UMOV UR7, 0x3e5ade15 ;  /* 0x3e5ade1500077882 */ /* 0x000fe20000000000 */
[----:B------:R-:W-:-:S15]  /*78f0*/  IMAD.MOV.U32 R35, RZ, RZ, 0x3e928af3 ;  /* 0x3e928af3ff237424 */ /* 0x000fde00078e00ff */
        /* <DEDUP_REMOVED lines=77> */
[----:B------:R-:W-:Y:S01]  /*7dd0*/  @!P0 LEA R35, R3, R35, 0x14 ;  /* 0x0000002303238211 */ /* 0x000fe200078ea0ff */
[----:B------:R-:W-:-:S05]  /*7de0*/  @!P0 IMAD.IADD R2, R2, 0x1, -R3 ;  /* 0x0000000102028824 */ /* 0x000fca00078e0a03 */
        /* <DEDUP_REMOVED lines=11> */
.L_x_4120:
[----:B------:R-:W-:Y:S05]  /*7ea0*/  BSYNC.RECONVERGENT B2 ;  /* 0x0000000000027941 */ /* 0x000fea0003800200 */
.L_x_4119:
[----:B------:R-:W4:Y:S02]  /*7eb0*/  LDCU.64 UR6, c[0x0][0x388] ;  /* 0x00007100ff0677ac */ /* 0x000f240008000a00 */
[----:B----4-:R-:W3:-:S15]  /*7ec0*/  DMUL R24, R24, UR6 ;  /* 0x0000000618187c28 */ /* 0x010ede0008000000 */
[----:B------:R-:W-:-:S15]  /*7ed0*/  NOP ;  /* 0x0000000000007918 */ /* 0x000fde0000000000 */
[----:B------:R-:W-:-:S15]  /*7ee0*/  NOP ;  /* 0x0000000000007918 */ /* 0x000fde0000000000 */
[----:B------:R-:W-:-:S15]  /*7ef0*/  NOP ;  /* 0x0000000000007918 */ /* 0x000fde0000000000 */
[----:B------:R-:W-:-:S04]  /*7f00*/  NOP ;  /* 0x0000000000007918 */ /* 0x000fc80000000000 */
[----:B---3--:R4:W3:Y:S02]  /*7f10*/  DMUL R24, R24, R32 ;  /* 0x0000002018187228 */ /* 0x0088e40000000000 */
[----:B---34-:R-:W-:Y:S05]  /*7f20*/  BRA `(.L_x_4121) ;  /* 0x0000000000087947 */ /* 0x018fea0003800000 */
.L_x_4118:
[----:B------:R-:W3:Y:S02]  /*7f30*/  LDCU.64 UR6, c[0x0][0x390] ;  /* 0x00007200ff0677ac */ /* 0x000ee40008000a00 */
[----:B---3--:R-:W3:Y:S02]  /*7f40*/  DMUL R24, R24, UR6 ;  /* 0x0000000618187c28 */ /* 0x008ee40008000000 */
.L_x_4121:
[----:B------:R-:W-:Y:S05]  /*7f50*/  BSYNC.RECONVERGENT B1 ;  /* 0x0000000000017941 */ /* 0x000fea0003800200 */
.L_x_4117:
[----:B------:R-:W4:Y:S01]  /*7f60*/  DSETP.GTU.AND P0, PT, R14, RZ, PT ;  /* 0x000000ff0e00722a */ /* 0x000f220003f0c000 */
[----:B------:R-:W-:Y:S04]  /*7f70*/  BSSY.RECONVERGENT B1, `(.L_x_4122) ;  /* 0x000008e000017945 */ /* 0x000fe80003800200 */
[----:B----4-:R-:W-:Y:S05]  /*7f80*/  @P0 BRA `(.L_x_4123) ;  /* 0x0000000800280947 */ /* 0x010fea0003800000 */
[----:B------:R-:W4:Y:S01]  /*7f90*/  LDCU.64 UR6, c[0x0][0x398] ;  /* 0x00007300ff0677ac */ /* 0x000f220008000a00 */
[----:B0-----:R-:W-:Y:S01]  /*7fa0*/  IMAD.MOV.U32 R2, RZ, RZ, 0x652b82fe ;  /* 0x652b82feff027424 */ /* 0x001fe200078e00ff */
[----:B------:R-:W-:Y:S01]  /*7fb0*/  BSSY.RECONVERGENT B2, `(.L_x_4124) ;  /* 0x000007f000027945 */ /* 0x000fe20003800200 */
[----:B------:R-:W-:Y:S01]  /*7fc0*/  IMAD.MOV.U32 R3, RZ, RZ, 0x3ff71547 ;  /* 0x3ff71547ff037424 */ /* 0x000fe200078e00ff */
[----:B----4-:R-:W-:-:S15]  /*7fd0*/  DMUL R26, R26, UR6 ;  /* 0x000000061a1a7c28 */ /* 0x010fde0008000000 */
        /* <DEDUP_REMOVED lines=123> */
[----:B------:R0:W4:Y:S02]  /*8790*/  @!P0 DMUL R12, R32, R2 ;  /* 0x00000002200c8228 */ /* 0x0001240000000000 */
.L_x_4125:
[----:B------:R-:W-:Y:S05]  /*87a0*/  BSYNC.RECONVERGENT B2 ;  /* 0x0000000000027941 */ /* 0x000fea0003800200 */
.L_x_4124:
[----:B------:R-:W5:Y:S02]  /*87b0*/  LDCU.64 UR6, c[0x0][0x388] ;  /* 0x00007100ff0677ac */ /* 0x000f640008000a00 */
[----:B-----5:R-:W4:-:S15]  /*87c0*/  DMUL R26, R26, UR6 ;  /* 0x000000061a1a7c28 */ /* 0x020f1e0008000000 */
[----:B------:R-:W-:-:S15]  /*87d0*/  NOP ;  /* 0x0000000000007918 */ /* 0x000fde0000000000 */
[----:B------:R-:W-:-:S15]  /*87e0*/  NOP ;  /* 0x0000000000007918 */ /* 0x000fde0000000000 */
[----:B------:R-:W-:-:S15]  /*87f0*/  NOP ;  /* 0x0000000000007918 */ /* 0x000fde0000000000 */
[----:B------:R-:W-:-:S04]  /*8800*/  NOP ;  /* 0x0000000000007918 */ /* 0x000fc80000000000 */
[----:B----4-:R4:W0:Y:S02]  /*8810*/  DMUL R26, R26, R12 ;  /* 0x0000000c1a1a7228 */ /* 0x0108240000000000 */
[----:B0---4-:R-:W-:Y:S05]  /*8820*/  BRA `(.L_x_4126) ;  /* 0x0000000000087947 */ /* 0x011fea0003800000 */
.L_x_4123:
[----:B------:R-:W4:Y:S02]  /*8830*/  LDCU.64 UR6, c[0x0][0x390] ;  /* 0x00007200ff0677ac */ /* 0x000f240008000a00 */
[----:B----4-:R-:W4:Y:S02]  /*8840*/  DMUL R26, R26, UR6 ;  /* 0x000000061a1a7c28 */ /* 0x010f240008000000 */
.L_x_4126:
[----:B------:R-:W-:Y:S05]  /*8850*/  BSYNC.RECONVERGENT B1 ;  /* 0x0000000000017941 */ /* 0x000fea0003800200 */
.L_x_4122:
[----:B------:R-:W5:Y:S01]  /*8860*/  DSETP.GTU.AND P0, PT, R8, RZ, PT ;  /* 0x000000ff0800722a */ /* 0x000f620003f0c000 */
[----:B------:R-:W-:Y:S04]  /*8870*/  BSSY.RECONVERGENT B1, `(.L_x_4127) ;  /* 0x000008e000017945 */ /* 0x000fe80003800200 */
[----:B-----5:R-:W-:Y:S05]  /*8880*/  @P0 BRA `(.L_x_4128) ;  /* 0x0000000800280947 */ /* 0x020fea0003800000 */
[----:B------:R-:W5:Y:S01]  /*8890*/  LDCU.64 UR6, c[0x0][0x398] ;  /* 0x00007300ff0677ac */ /* 0x000f620008000a00 */
[----:B0-----:R-:W-:Y:S01]  /*88a0*/  IMAD.MOV.U32 R2, RZ, RZ, 0x652b82fe ;  /* 0x652b82feff027424 */ /* 0x001fe200078e00ff */
[----:B------:R-:W-:Y:S01]  /*88b0*/  BSSY.RECONVERGENT B2, `(.L_x_4129) ;  /* 0x000007f000027945 */ /* 0x000fe20003800200 */
[----:B------:R-:W-:Y:S01]  /*88c0*/  IMAD.MOV.U32 R3, RZ, RZ, 0x3ff71547 ;  /* 0x3ff71547ff037424 */ /* 0x000fe200078e00ff */
[----:B-----5:R-:W-:-:S15]  /*88d0*/  DMUL R20, R20, UR6 ;  /* 0x0000000614147c28 */ /* 0x020fde0008000000 */
        /* <DEDUP_REMOVED lines=29> */
[----:B0-----:R0:W5:Y:S01]  /*8ab0*/  DFMA R12, R12, -UR6, R14 ;  /* 0x800000060c0c7c2b */ /* 0x001162000800000e */
[----:B------:R-:W-:Y:S01]  /*8ac0*/  UMOV UR6, 0x69ce2bdf ;  /* 0x69ce2bdf00067882 */ /* 0x000fe20000000000 */
[----:B0-----:R-:W-:Y:S01]  /*8ad0*/  IMAD.MOV.U32 R14, RZ, RZ, -0x35dec16 ;  /* 0xfca213eaff0e7424 */ /* 0x001fe200078e00ff */
[----:B------:R-:W-:Y:S01]  /*8ae0*/  UMOV UR7, 0x3e5ade15 ;  /* 0x3e5ade1500077882 */ /* 0x000fe20000000000 */
[----:B------:R-:W-:-:S15]  /*8af0*/  IMAD.MOV.U32 R15, RZ, RZ, 0x3e928af3 ;  /* 0x3e928af3ff0f7424 */ /* 0x000fde00078e00ff */
[----:B------:R-:W-:-:S15]  /*8b00*/  NOP ;  /* 0x0000000000007918 */ /* 0x000fde0000000000 */
[----:B------:R-:W-:-:S15]  /*8b10*/  NOP ;  /* 0x0000000000007918 */ /* 0x000fde0000000000 */
[----:B------:R-:W-:-:S15]  /*8b20*/  NOP ;  /* 0x0000000000007918 */ /* 0x000fde0000000000 */
[----:B-----5:R-:W0:Y:S01]  /*8b30*/  DFMA R14, R12, UR6, R14 ;  /* 0x000000060c0e7c2b */ /* 0x020e22000800000e */
        /* <DEDUP_REMOVED lines=85> */
[----:B------:R0:W0:Y:S02]  /*9090*/  @!P0 DMUL R12, R14, R2 ;  /* 0x000000020e0c8228 */ /* 0x0000240000000000 */
.L_x_4130:
[----:B------:R-:W-:Y:S05]  /*90a0*/  BSYNC.RECONVERGENT B2 ;  /* 0x0000000000027941 */ /* 0x000fea0003800200 */
.L_x_4129:
        /* <DEDUP_REMOVED lines=8> */
.L_x_4128:
[----:B------:R-:W5:Y:S02]  /*9130*/  LDCU.64 UR6, c[0x0][0x390] ;  /* 0x00007200ff0677ac */ /* 0x000f640008000a00 */
[----:B-----5:R-:W0:Y:S02]  /*9140*/  DMUL R20, R20, UR6 ;  /* 0x0000000614147c28 */ /* 0x020e240008000000 */
.L_x_4131:
[----:B------:R-:W-:Y:S05]  /*9150*/  BSYNC.RECONVERGENT B1 ;  /* 0x0000000000017941 */ /* 0x000fea0003800200 */
.L_x_4127:
[----:B------:R-:W5:Y:S01]  /*9160*/  DSETP.GTU.AND P0, PT, R10, RZ, PT ;  /* 0x000000ff0a00722a */ /* 0x000f620003f0c000 */
[----:B------:R-:W-:Y:S04]  /*9170*/  BSSY.RECONVERGENT B1, `(.L_x_4132) ;  /* 0x000008e000017945 */ /* 0x000fe80003800200 */
[----:B-----5:R-:W-:Y:S05]  /*9180*/  @P0 BRA `(.L_x_4133) ;  /* 0x0000000800280947 */ /* 0x020fea0003800000 */
[----:B------:R-:W5:Y:S01]  /*9190*/  LDCU.64 UR6, c[0x0][0x398] ;  /* 0x00007300ff0677ac */ /* 0x000f620008000a00 */
[----:B0-----:R-:W-:Y:S01]  /*91a0*/  MOV R2, 0x652b82fe ;  /* 0x652b82fe00027802 */ /* 0x001fe20000000f00 */
[----:B------:R-:W-:Y:S01]  /*91b0*/  IMAD.MOV.U32 R3, RZ, RZ, 0x3ff71547 ;  /* 0x3ff71547ff037424 */ /* 0x000fe200078e00ff */
[----:B------:R-:W-:Y:S01]  /*91c0*/  BSSY.RECONVERGENT B2, `(.L_x_4134) ;  /* 0x000007e000027945 */ /* 0x000fe20003800200 */
        /* <DEDUP_REMOVED lines=125> */
.L_x_4135:
[----:B------:R-:W-:Y:S05]  /*99a0*/  BSYNC.RECONVERGENT B2 ;  /* 0x0000000000027941 */ /* 0x000fea0003800200 */
.L_x_4134:
        /* <DEDUP_REMOVED lines=8> */
.L_x_4133:
[----:B------:R-:W5:Y:S02]  /*9a30*/  LDCU.64 UR6, c[0x0][0x390] ;  /* 0x00007200ff0677ac */ /* 0x000f640008000a00 */
[----:B-----5:R-:W0:Y:S02]  /*9a40*/  DMUL R22, R22, UR6 ;  /* 0x0000000616167c28 */ /* 0x020e240008000000 */
.L_x_4136:
[----:B------:R-:W-:Y:S05]  /*9a50*/  BSYNC.RECONVERGENT B1 ;  /* 0x0000000000017941 */ /* 0x000fea0003800200 */
.L_x_4132:
[----:B------:R-:W5:Y:S01]  /*9a60*/  DSETP.GTU.AND P0, PT, R4, RZ, PT ;  /* 0x000000ff0400722a */ /* 0x000f620003f0c000 */
[----:B------:R-:W-:Y:S04]  /*9a70*/  BSSY.RECONVERGENT B1, `(.L_x_4137) ;  /* 0x000008e000017945 */ /* 0x000fe80003800200 */
[----:B-----5:R-:W-:Y:S05]  /*9a80*/  @P0 BRA `(.L_x_4138) ;  /* 0x0000000800280947 */ /* 0x020fea0003800000 */
[----:B------:R-:W5:Y:S01]  /*9a90*/  LDCU.64 UR6, c[0x0][0x398] ;  /* 0x00007300ff0677ac */ /* 0x000f620008000a00 */
[----:B0-----:R-:W-:Y:S01]  /*9aa0*/  IMAD.MOV.U32 R2, RZ, RZ, 0x652b82fe ;  /* 0x652b82feff027424 */ /* 0x001fe200078e00ff */
[----:B------:R-:W-:Y:S01]  /*9ab0*/  MOV R3, 0x3ff71547 ;  /* 0x3ff7154700037802 */ /* 0x000fe20000000f00 */
        /* <DEDUP_REMOVED lines=126> */
.L_x_4140:
[----:B------:R-:W-:Y:S05]  /*a2a0*/  BSYNC.RECONVERGENT B2 ;  /* 0x0000000000027941 */ /* 0x000fea0003800200 */
.L_x_4139:
        /* <DEDUP_REMOVED lines=8> */
.L_x_4138:
[----:B------:R-:W5:Y:S02]  /*a330*/  LDCU.64 UR6, c[0x0][0x390] ;  /* 0x00007200ff0677ac */ /* 0x000f640008000a00 */
[----:B-----5:R-:W0:Y:S02]  /*a340*/  DMUL R16, R16, UR6 ;  /* 0x0000000610107c28 */ /* 0x020e240008000000 */
.L_x_4141:
[----:B------:R-:W-:Y:S05]  /*a350*/  BSYNC.RECONVERGENT B1 ;  /* 0x0000000000017941 */ /* 0x000fea0003800200 */
.L_x_4137:
[----:B------:R-:W5:Y:S02]  /*a360*/  DSETP.GTU.AND P0, PT, R6, RZ, PT ;  /* 0x000000ff0600722a */ /* 0x000f640003f0c000 */
        /* <DEDUP_REMOVED lines=11> */
[----:B------:R-:W5:Y:S01]  /*a420*/  LDCU.64 UR6, c[0x0][0x388] ;  /* 0x00007100ff0677ac */ /* 0x000f620008000a00 */
[----:B0-----:R-:W-:-:S15]  /*a430*/  FSETP.GEU.FTZ.AND P0, PT, |R7|, 4.1917929649353027344, PT ;  /* 0x4086232b0700780b */ /* 0x001fde0003f1e200 */
[----:B------:R-:W-:-:S15]  /*a440*/  NOP ;  /* 0x0000000000007918 */ /* 0x000fde0000000000 */
[----:B------:R-:W-:-:S15]  /*a450*/  NOP ;  /* 0x0000000000007918 */ /* 0x000fde0000000000 */
[----:B------:R-:W-:-:S15]  /*a460*/  NOP ;  /* 0x0000000000007918 */ /* 0x000fde0000000000 */
[----:B------:R-:W-:-:S02]  /*a470*/  NOP ;  /* 0x0000000000007918 */ /* 0x000fc40000000000 */
[----:B-----5:R-:W-:Y:S01]  /*a480*/  DMUL R18, R18, UR6 ;  /* 0x0000000612127c28 */ /* 0x020fe20008000000 */
        /* <DEDUP_REMOVED lines=25> */
[----:B0-----:R-:W-:Y:S01]  /*a620*/  MOV R4, 0xfca213ea ;  /* 0xfca213ea00047802 */ /* 0x001fe20000000f00 */
[----:B------:R-:W-:Y:S01]  /*a630*/  IMAD.MOV.U32 R5, RZ, RZ, 0x3e928af3 ;  /* 0x3e928af3ff057424 */ /* 0x000fe200078e00ff */
[----:B------:R-:W-:-:S15]  /*a640*/  UMOV UR7, 0x3e5ade15 ;  /* 0x3e5ade1500077882 */ /* 0x000fde0000000000 */
        /* <DEDUP_REMOVED lines=90> */
.L_x_4144:
[----:B------:R-:W-:Y:S05]  /*abf0*/  BSYNC.RECONVERGENT B1 ;  /* 0x0000000000017941 */ /* 0x000fea0003800200 */
.L_x_4143:
[----:B0-----:R0:W0:Y:S02]  /*ac00*/  DMUL R18, R18, R8 ;  /* 0x0000000812127228 */ /* 0x0010240000000000 */
[----:B0-----:R-:W-:Y:S05]  /*ac10*/  BRA `(.L_x_4145) ;  /* 0x0000000c00487947 */ /* 0x001fea0003800000 */
.L_x_4142:
[----:B------:R-:W5:Y:S02]  /*ac20*/  LDCU.64 UR6, c[0x0][0x390] ;  /* 0x00007200ff0677ac */ /* 0x000f640008000a00 */
[----:B-----5:R-:W0:Y:S02]  /*ac30*/  DMUL R18, R18, UR6 ;  /* 0x0000000612127c28 */ /* 0x020e240008000000 */
[----:B0-----:R-:W-:Y:S05]  /*ac40*/  BRA `(.L_x_4145) ;  /* 0x0000000c003c7947 */ /* 0x001fea0003800000 */
.L_x_4106:
        /* <DEDUP_REMOVED lines=22> */
[----:B------:R-:W-:-:S15]  /*adb0*/  DSETP.GTU.AND P5, PT, R34, RZ, PT ;  /* 0x000000ff2200722a */ /* 0x000fde0003fac000 */
[----:B------:R-:W-:-:S15]  /*adc0*/  NOP ;  /* 0x0000000000007918 */ /* 0x000fde0000000000 */
[----:B------:R-:W-:-:S15]  /*add0*/  NOP ;  /* 0x0000000000007918 */ /* 0x000fde0000000000 */
[----:B------:R-:W-:-:S15]  /*ade0*/  NOP ;  /* 0x0000000000007918 */ /* 0x000fde0000000000 */
[----:B------:R-:W-:-:S04]  /*adf0*/  NOP ;  /* 0x0000000000007918 */ /* 0x000fc80000000000 */
[----:B------:R-:W-:-:S15]  /*ae00*/  DADD R2, R34, UR6 ;  /* 0x0000000622027e29 */ /* 0x000fde0008000000 */
[----:B------:R-:W-:-:S15]  /*ae10*/  NOP ;  /* 0x0000000000007918 */ /* 0x000fde0000000000 */
[----:B------:R-:W-:-:S15]  /*ae20*/  NOP ;  /* 0x0000000000007918 */ /* 0x000fde0000000000 */
[----:B------:R-:W-:-:S15]  /*ae30*/  NOP ;  /* 0x0000000000007918 */ /* 0x000fde0000000000 */
[----:B------:R-:W-:-:S04]  /*ae40*/  NOP ;  /* 0x0000000000007918 */ /* 0x000fc80000000000 */
[----:B------:R-:W0:-:S15]  /*ae50*/  DMUL R34, R30, UR14 ;  /* 0x0000000e1e227c28 */ /* 0x000e1e0008000000 */
        /* <DEDUP_REMOVED lines=64> */
[----:B------:R-:W0:Y:S02]  /*b260*/  DMUL R28, R28, UR12 ;  /* 0x0000000c1c1c7c28 */ /* 0x000e240008000000 */
[----:B0-----:R-:W-:Y:S02]  /*b270*/  FSEL R28, R28, R32, P6 ;  /* 0x000000201c1c7208 */ /* 0x001fe40003000000 */
[----:B------:R-:W-:-:S15]  /*b280*/  FSEL R29, R29, R33, P6 ;  /* 0x000000211d1d7208 */ /* 0x000fde0003000000 */
[----:B------:R-:W-:-:S15]  /*b290*/  NOP ;  /* 0x0000000000007918 */ /* 0x000fde0000000000 */
[----:B------:R-:W-:-:S15]  /*b2a0*/  NOP ;  /* 0x0000000000007918 */ /* 0x000fde0000000000 */
[----:B------:R-:W-:-:S15]  /*b2b0*/  NOP ;  /* 0x0000000000007918 */ /* 0x000fde0000000000 */
[----:B------:R-:W-:-:S15]  /*b2c0*/  DMUL R8, R34, R8 ;  /* 0x0000000822087228 */ /* 0x000fde0000000000 */
        /* <DEDUP_REMOVED lines=49> */
[----:B------:R-:W1:-:S15]  /*b5e0*/  DMUL R32, R18, UR14 ;  /* 0x0000000e12207c28 */ /* 0x000e5e0008000000 */
        /* <DEDUP_REMOVED lines=9> */
[----:B-1----:R-:W-:-:S15]  /*b680*/  DMUL R6, R32, R6 ;  /* 0x0000000620067228 */ /* 0x002fde0000000000 */
        /* <DEDUP_REMOVED lines=42> */
[----:B------:R-:W-:-:S07]  /*b930*/  FSEL R19, R19, R7, P6 ;  /* 0x0000000713137208 */ /* 0x000fce0003000000 */
.L_x_4145:
[----:B------:R-:W-:Y:S05]  /*b940*/  BSYNC.RECONVERGENT B0 ;  /* 0x0000000000007941 */ /* 0x000fea0003800200 */
.L_x_4105:
[----:B------:R-:W0:Y:S01]  /*b950*/  S2R R5, SR_TID.X ;  /* 0x0000000000057919 */ /* 0x000e220000002100 */
[----:B------:R-:W5:Y:S02]  /*b960*/  LDCU.64 UR6, c[0x0][0x3b0] ;  /* 0x00007600ff0677ac */ /* 0x000f640008000a00 */
[----:B-----5:R-:W-:-:S06]  /*b970*/  UIMAD.WIDE.U32 UR6, UR4, 0x8, UR6 ;  /* 0x00000008040678a5 */ /* 0x020fcc000f8e0006 */
[----:B------:R-:W-:Y:S02]  /*b980*/  IMAD.U32 R2, RZ, RZ, UR6 ;  /* 0x00000006ff027e24 */ /* 0x000fe4000f8e00ff */
[----:B------:R-:W-:Y:S02]  /*b990*/  IMAD.U32 R3, RZ, RZ, UR7 ;  /* 0x00000007ff037e24 */ /* 0x000fe4000f8e00ff */
[----:B0-----:R-:W-:-:S05]  /*b9a0*/  IMAD.WIDE.U32 R2, R5, 0x10, R2 ;  /* 0x0000001005027825 */ /* 0x001fca00078e0002 */
[----:B-12---:R-:W-:Y:S04]  /*b9b0*/  STG.E.128 desc[UR10][R2.64], R28 ;  /* 0x0000001c02007986 */ /* 0x006fe8000c101d0a */
[----:B---34-:R-:W-:Y:S04]  /*b9c0*/  STG.E.128 desc[UR10][R2.64+0x800], R24 ;  /* 0x0008001802007986 */ /* 0x018fe8000c101d0a */
[----:B------:R-:W-:Y:S04]  /*b9d0*/  STG.E.128 desc[UR10][R2.64+0x1000], R20 ;  /* 0x0010001402007986 */ /* 0x000fe8000c101d0a */
[----:B------:R-:W-:Y:S01]  /*b9e0*/  STG.E.128 desc[UR10][R2.64+0x1800], R16 ;  /* 0x0018001002007986 */ /* 0x000fe2000c101d0a */
[----:B------:R-:W-:Y:S05]  /*b9f0*/  EXIT ;  /* 0x000000000000794d */ /* 0x000fea0003800000 */
.L_x_4146:
        /* <DEDUP_REMOVED lines=16> */
.L_x_7362:


//--------------------- .text._ZN2at6native29vectorized_elementwise_kernelILi4EZZZNS0_60_GLOBAL__N__171e0b9f_22_ActivationEluKernel_cu_1520ed90_290019elu_backward_kernelERNS_18TensorIteratorBaseERKN3c106ScalarES8_S8_bENKUlvE_clEvENKUlvE_clEvEUlddE_St5arrayIPcLm3EEEEviT0_T1_ --------------------------
	.section	.text._ZN2at6native29vectorized_elementwise_kernelILi4EZZZNS0_60_GLOBAL__N__171e0b9f_22_ActivationEluKernel_cu_1520ed90_290019elu_backward_kernelERNS_18TensorIteratorBaseERKN3c106ScalarES8_S8_bENKUlvE_clEvENKUlvE_clEvEUlddE_St5arrayIPcLm3EEEEviT0_T1_,"ax",@progbits
	.align	128
        .global         _ZN2at6native29vectorized_elementwise_kernelILi4EZZZNS0_60_GLOBAL__N__171e0b9f_22_ActivationEluKernel_cu_1520ed90_290019elu_backward_kernelERNS_18TensorIteratorBaseERKN3c106ScalarES8_S8_bENKUlvE_clEvENKUlvE_clEvEUlddE_St5arrayIPcLm3EEEEviT0_T1_
        .type           _ZN2at6native29vectorized_elementwise_kernelILi4EZZZNS0_60_GLOBAL__N__171e0b9f_22_ActivationEluKernel_cu_1520ed90_290019elu_backward_kernelERNS_18TensorIteratorBaseERKN3c106ScalarES8_S8_bENKUlvE_clEvENKUlvE_clEvEUlddE_St5arrayIPcLm3EEEEviT0_T1_,@function
        .size           _ZN2at6native29vectorized_elementwise_kernelILi4EZZZNS0_60_GLOBAL__N__171e0b9f_22_ActivationEluKernel_cu_1520ed90_290019elu_backward_kernelERNS_18TensorIteratorBaseERKN3c106ScalarES8_S8_bENKUlvE_clEvENKUlvE_clEvEUlddE_St5arrayIPcLm3EEEEviT0_T1_,(.L_x_7363 - _ZN2at6native29vectorized_elementwise_kernelILi4EZZZNS0_60_GLOBAL__N__171e0b9f_22_ActivationEluKernel_cu_1520ed90_290019elu_backward_kernelERNS_18TensorIteratorBaseERKN3c106ScalarES8_S8_bENKUlvE_clEvENKUlvE_clEvEUlddE_St5arrayIPcLm3EEEEviT0_T1_)
        .other          _ZN2at6native29vectorized_elementwise_kernelILi4EZZZNS0_60_GLOBAL__N__171e0b9f_22_ActivationEluKernel_cu_1520ed90_290019elu_backward_kernelERNS_18TensorIteratorBaseERKN3c106ScalarES8_S8_bENKUlvE_clEvENKUlvE_clEvEUlddE_St5arrayIPcLm3EEEEviT0_T1_,@"STO_CUDA_ENTRY STV_DEFAULT"
_ZN2at6native29vectorized_elementwise_kernelILi4EZZZNS0_60_GLOBAL__N__171e0b9f_22_ActivationEluKernel_cu_1520ed90_290019elu_backward_kernelERNS_18TensorIteratorBaseERKN3c106ScalarES8_S8_bENKUlvE_clEvENKUlvE_clEvEUlddE_St5arrayIPcLm3EEEEviT0_T1_:
.text._ZN2at6native29vectorized_elementwise_kernelILi4EZZZNS0_60_GLOBAL__N__171e0b9f_22_ActivationEluKernel_cu_1520ed90_290019elu_backward_kernelERNS_18TensorIteratorBaseERKN3c106ScalarES8_S8_bENKUlvE_clEvENKUlvE_clEvEUlddE_St5arrayIPcLm3EEEEviT0_T1_:
        /* <DEDUP_REMOVED lines=236> */
.L_x_4154:
[----:B------:R-:W-:Y:S05]  /*0ec0*/  BSYNC.RECONVERGENT B2 ;  /* 0x0000000000027941 */ /* 0x000fea0003800200 */
.L_x_4153:
        /* <DEDUP_REMOVED lines=8> */
.L_x_4152:
[----:B------:R-:W0:Y:S02]  /*0f50*/  LDCU.64 UR6, c[0x0][0x390] ;  /* 0x00007200ff0677ac */ /* 0x000e240008000a00 */
[----:B0-----:R-:W0:Y:S02]  /*0f60*/  DMUL R18, R18, UR6 ;  /* 0x0000000612127c28 */ /* 0x001e240008000000 */
.L_x_4151:
[----:B------:R-:W-:Y:S05]  /*0f70*/  BSYNC.RECONVERGENT B1 ;  /* 0x0000000000017941 */ /* 0x000fea0003800200 */
.L_x_4150:
        /* <DEDUP_REMOVED lines=137> */
.L_x_4159:
[----:B------:R-:W-:Y:S05]  /*1810*/  BSYNC.RECONVERGENT B2 ;  /* 0x0000000000027941 */ /* 0x000fea0003800200 */
.L_x_4158:
        /* <DEDUP_REMOVED lines=8> */
.L_x_4157:
[----:B------:R-:W1:Y:S02]  /*18a0*/  LDCU.64 UR6, c[0x0][0x390] ;  /* 0x00007200ff0677ac */ /* 0x000e640008000a00 */
[----:B-1----:R-:W1:Y:S02]  /*18b0*/  DMUL R14, R14, UR6 ;  /* 0x000000060e0e7c28 */ /* 0x002e640008000000 */
.L_x_4156:
[----:B------:R-:W-:Y:S05]  /*18c0*/  BSYNC.RECONVERGENT B1 ;  /* 0x0000000000017941 */ /* 0x000fea0003800200 */
.L_x_4155:
        /* <DEDUP_REMOVED lines=137> */
.L_x_4164:
[----:B------:R-:W-:Y:S05]  /*2160*/  BSYNC.RECONVERGENT B2 ;  /* 0x0000000000027941 */ /* 0x000fea0003800200 */
.L_x_4163:
        /* <DEDUP_REMOVED lines=8> */
.L_x_4162:
[----:B------:R-:W0:Y:S02]  /*21f0*/  LDCU.64 UR6, c[0x0][0x390] ;  /* 0x00007200ff0677ac */ /* 0x000e240008000a00 */
[----:B0-----:R-:W0:Y:S02]  /*2200*/  DMUL R10, R10, UR6 ;  /* 0x000000060a0a7c28 */ /* 0x001e240008000000 */
.L_x_4161:
[----:B------:R-:W-:Y:S05]  /*2210*/  BSYNC.RECONVERGENT B1 ;  /* 0x0000000000017941 */ /* 0x000fea0003800200 */
.L_x_4160:
        /* <DEDUP_REMOVED lines=138> */
.L_x_4169:
[----:B------:R-:W-:Y:S05]  /*2ac0*/  BSYNC.RECONVERGENT B2 ;  /* 0x0000000000027941 */ /* 0x000fea0003800200 */
.L_x_4168:
        /* <DEDUP_REMOVED lines=8> */
.L_x_4167:
[----:B------:R-:W0:Y:S02]  /*2b50*/  LDCU.64 UR6, c[0x0][0x390] ;  /* 0x00007200ff0677ac */ /* 0x000e240008000a00 */
[----:B0-----:R-:W0:Y:S02]  /*2b60*/  DMUL R6, R6, UR6 ;  /* 0x0000000606067c28 */ /* 0x001e240008000000 */
.L_x_4166:
[----:B------:R-:W-:Y:S05]  /*2b70*/  BSYNC.RECONVERGENT B1 ;  /* 0x0000000000017941 */ /* 0x000fea0003800200 */
.L_x_4165:
        /* <DEDUP_REMOVED lines=136> */
.L_x_4174:
[----:B------:R-:W-:Y:S05]  /*3400*/  BSYNC.RECONVERGENT B2 ;  /* 0x0000000000027941 */ /* 0x000fea0003800200 */
.L_x_4173:
        /* <DEDUP_REMOVED lines=8> */
.L_x_4172:
[----:B------:R-:W0:Y:S02]  /*3490*/  LDCU.64 UR6, c[0x0][0x390] ;  /* 0x00007200ff0677ac */ /* 0x000e240008000a00 */
[----:B0-----:R-:W0:Y:S02]  /*34a0*/  DMUL R2, R2, UR6 ;  /* 0x0000000602027c28 */ /* 0x001e240008000000 */
.L_x_4171:
[----:B------:R-:W-:Y:S05]  /*34b0*/  BSYNC.RECONVERGENT B1 ;  /* 0x0000000000017941 */ /* 0x000fea0003800200 */
.L_x_4170:
        /* <DEDUP_REMOVED lines=136> */
.L_x_4179:
[----:B------:R-:W-:Y:S05]  /*3d40*/  BSYNC.RECONVERGENT B2 ;  /* 0x0000000000027941 */ /* 0x000fea0003800200 */
.L_x_4178:
        /* <DEDUP_REMOVED lines=8> */
.L_x_4177:
[----:B------:R-:W0:Y:S02]  /*3dd0*/  LDCU.64 UR6, c[0x0][0x390] ;  /* 0x00007200ff0677ac */ /* 0x000e240008000a00 */
[----:B0-----:R-:W0:Y:S02]  /*3de0*/  DMUL R34, R34, UR6 ;  /* 0x0000000622227c28 */ /* 0x001e240008000000 */
.L_x_4176:
[----:B------:R-:W-:Y:S05]  /*3df0*/  BSYNC.RECONVERGENT B1 ;  /* 0x0000000000017941 */ /* 0x000fea0003800200 */
.L_x_4175:
        /* <DEDUP_REMOVED lines=136> */
.L_x_4184:
[----:B------:R-:W-:Y:S05]  /*4680*/  BSYNC.RECONVERGENT B2 ;  /* 0x0000000000027941 */ /* 0x000fea0003800200 */
.L_x_4183:
        /* <DEDUP_REMOVED lines=8> */
.L_x_4182:
[----:B------:R-:W0:Y:S02]  /*4710*/  LDCU.64 UR6, c[0x0][0x390] ;  /* 0x00007200ff0677ac */ /* 0x000e240008000a00 */
[----:B0-----:R-:W0:Y:S02]  /*4720*/  DMUL R30, R30, UR6 ;  /* 0x000000061e1e7c28 */ /* 0x001e240008000000 */
.L_x_4181:
[----:B------:R-:W-:Y:S05]  /*4730*/  BSYNC.RECONVERGENT B1 ;  /* 0x0000000000017941 */ /* 0x000fea0003800200 */
.L_x_4180:
        /* <DEDUP_REMOVED lines=141> */
.L_x_4188:
[----:B------:R-:W-:Y:S05]  /*5010*/  BSYNC.RECONVERGENT B1 ;  /* 0x0000000000017941 */ /* 0x000fea0003800200 */
.L_x_4187:
[----:B--2---:R2:W3:Y:S02]  /*5020*/  DMUL R4, R4, R12 ;  /* 0x0000000c04047228 */ /* 0x0044e40000000000 */
[----:B--23--:R-:W-:Y:S05]  /*5030*/  BRA `(.L_x_4185) ;  /* 0x0000000c00c07947 */ /* 0x00cfea0003800000 */
.L_x_4186:
[----:B------:R-:W0:Y:S02]  /*5040*/  LDCU.64 UR6, c[0x0][0x390] ;  /* 0x00007200ff0677ac */ /* 0x000e240008000a00 */
[----:B0-----:R0:W2:Y:S02]  /*5050*/  DMUL R4, R22, UR6 ;  /* 0x0000000616047c28 */ /* 0x0010a40008000000 */
[----:B0-2---:R-:W-:Y:S05]  /*5060*/  BRA `(.L_x_4185) ;  /* 0x0000000c00b47947 */ /* 0x005fea0003800000 */
.L_x_4149:
        /* <DEDUP_REMOVED lines=28> */
.L_x_4190:
[----:B------:R-:W-:Y:S05]  /*5230*/  BSYNC.RECONVERGENT B1 ;  /* 0x0000000000017941 */ /* 0x000fea0003800200 */
.L_x_4189:
        /* <DEDUP_REMOVED lines=29> */
.L_x_4192:
[----:B------:R-:W-:Y:S05]  /*5410*/  BSYNC.RECONVERGENT B1 ;  /* 0x0000000000017941 */ /* 0x000fea0003800200 */
.L_x_4191:
        /* <DEDUP_REMOVED lines=39> */
.L_x_4194:
[----:B------:R-:W-:Y:S05]  /*5690*/  BSYNC.RECONVERGENT B1 ;  /* 0x0000000000017941 */ /* 0x000fea0003800200 */
.L_x_4193:
        /* <DEDUP_REMOVED lines=27> */
.L_x_4196:
[----:B------:R-:W-:Y:S05]  /*5850*/  BSYNC.RECONVERGENT B1 ;  /* 0x0000000000017941 */ /* 0x000fea0003800200 */
.L_x_4195:
        /* <DEDUP_REMOVED lines=27> */
.L_x_4198:
[----:B------:R-:W-:Y:S05]  /*5a10*/  BSYNC.RECONVERGENT B1 ;  /* 0x0000000000017941 */ /* 0x000fea0003800200 */
.L_x_4197:
        /* <DEDUP_REMOVED lines=27> */
.L_x_4200:
[----:B------:R-:W-:Y:S05]  /*5bd0*/  BSYNC.RECONVERGENT B1 ;  /* 0x0000000000017941 */ /* 0x000fea0003800200 */
.L_x_4199:
        /* <DEDUP_REMOVED lines=27> */
.L_x_4202:
[----:B------:R-:W-:Y:S05]  /*5d90*/  BSYNC.RECONVERGENT B1 ;  /* 0x0000000000017941 */ /* 0x000fea0003800200 */
.L_x_4201:
        /* <DEDUP_REMOVED lines=26> */
.L_x_4185:
[----:B------:R-:W-:Y:S05]  /*5f40*/  BSYNC.RECONVERGENT B0 ;  /* 0x0000000000007941 */ /* 0x000fea0003800200 */
.L_x_4148:
        /* <DEDUP_REMOVED lines=21> */
.L_x_4205:
[----:B------:R-:W-:-:S13]  /*60a0*/  ISETP.GE.U32.AND P0, PT, R32, UR5, PT ;  /* 0x0000000520007c0c */ /* 0x000fda000bf06070 */
[----:B------:R-:W-:Y:S05]  /*60b0*/  @P0 BRA `(.L_x_4207) ;  /* 0x0000000000300947 */ /* 0x000fea0003800000 */
[----:B0-----:R-:W0:Y:S01]  /*60c0*/  LDC.64 R8, c[0x0][0x3b0] ;  /* 0x0000ec00ff087b82 */ /* 0x001e220000000a00 */
[C---:B------:R-:W-:Y:S02]  /*60d0*/  VIADD R11, R32.reuse, UR4 ;  /* 0x00000004200b7c36 */ /* 0x040fe40008000000 */
[----:B------:R-:W-:Y:S02]  /*60e0*/  VIADD R32, R32, 0x80 ;  /* 0x0000008020207836 */ /* 0x000fe40000000000 */
[----:B0-----:R-:W-:-:S05]  /*60f0*/  IMAD.WIDE.U32 R8, R11, 0x8, R8 ;  /* 0x000000080b087825 */ /* 0x001fca00078e0008 */
[----:B------:R2:W-:Y:S02]  /*6100*/  STG.E.64 desc[UR10][R8.64], R6 ;  /* 0x0000000608007986 */ /* 0x0005e4000c101b0a */
.L_x_4206:
[----:B------:R-:W-:-:S13]  /*6110*/  ISETP.GE.U32.AND P0, PT, R32, UR5, PT ;  /* 0x0000000520007c0c */ /* 0x000fda000bf06070 */
[----:B------:R-:W-:Y:S05]  /*6120*/  @P0 BRA `(.L_x_4208) ;  /* 0x0000000000340947 */ /* 0x000fea0003800000 */
[----:B--2---:R-:W2:Y:S01]  /*6130*/  LDC.64 R6, c[0x0][0x3b0] ;  /* 0x0000ec00ff067b82 */ /* 0x004ea20000000a00 */
[C---:B0-----:R-:W-:Y:S02]  /*6140*/  VIADD R9, R32.reuse, UR4 ;  /* 0x0000000420097c36 */ /* 0x041fe40008000000 */
[----:B------:R-:W-:Y:S02]  /*6150*/  VIADD R32, R32, 0x80 ;  /* 0x0000008020207836 */ /* 0x000fe40000000000 */
[----:B--2---:R-:W-:-:S05]  /*6160*/  IMAD.WIDE.U32 R6, R9, 0x8, R6 ;  /* 0x0000000809067825 */ /* 0x004fca00078e0006 */
[----:B------:R2:W-:Y:S02]  /*6170*/  STG.E.64 desc[UR10][R6.64], R2 ;  /* 0x0000000206007986 */ /* 0x0005e4000c101b0a */
.L_x_4207:
        /* <DEDUP_REMOVED lines=8> */
.L_x_4208:
[----:B------:R-:W-:Y:S05]  /*6200*/  BSYNC.RELIABLE B1 ;  /* 0x0000000000017941 */ /* 0x000fea0003800100 */
.L_x_4204:
[----:B------:R-:W-:-:S13]  /*6210*/  ISETP.GE.U32.AND P0, PT, R32, UR5, PT ;  /* 0x0000000520007c0c */ /* 0x000fda000bf06070 */
[----:B---3--:R-:W3:Y:S01]  /*6220*/  @!P0 LDC.64 R2, c[0x0][0x3b0] ;  /* 0x0000ec00ff028b82 */ /* 0x008ee20000000a00 */
[C---:B--2---:R-:W-:Y:S02]  /*6230*/  @!P0 VIADD R7, R32.reuse, UR4 ;  /* 0x0000000420078c36 */ /* 0x044fe40008000000 */
[----:B------:R-:W-:Y:S02]  /*6240*/  @!P0 VIADD R32, R32, 0x80 ;  /* 0x0000008020208836 */ /* 0x000fe40000000000 */
[----:B---3--:R-:W-:-:S05]  /*6250*/  @!P0 IMAD.WIDE.U32 R2, R7, 0x8, R2 ;  /* 0x0000000807028825 */ /* 0x008fca00078e0002 */
[----:B------:R3:W-:Y:S02]  /*6260*/  @!P0 STG.E.64 desc[UR10][R2.64], R30 ;  /* 0x0000001e02008986 */ /* 0x0007e4000c101b0a */
.L_x_4209:
[----:B------:R-:W-:Y:S05]  /*6270*/  BSYNC.RECONVERGENT B0 ;  /* 0x0000000000007941 */ /* 0x000fea0003800200 */
.L_x_4203:
        /* <DEDUP_REMOVED lines=8> */
.L_x_4147:
        /* <DEDUP_REMOVED lines=11> */
[----:B------:R0:W5:Y:S04]  /*63b0*/  LDG.E.ENL2.256 R24, R28, desc[UR10][R2.64] ;  /* 0xfe00000a021c797e */ /* 0x0001680008121918 */
[----:B------:R0:W5:Y:S04]  /*63c0*/  LDG.E.ENL2.256 R16, R20, desc[UR10][R2.64+0x1000] ;  /* 0xfe00800a0214797e */ /* 0x0001680008121910 */
[----:B------:R0:W5:Y:S04]  /*63d0*/  LDG.E.ENL2.256 R12, R32, desc[UR10][R36.64] ;  /* 0xfe00000a2420797e */ /* 0x000168000812190c */
[----:B------:R0:W5:Y:S01]  /*63e0*/  LDG.E.ENL2.256 R4, R8, desc[UR10][R36.64+0x1000] ;  /* 0xfe00800a2408797e */ /* 0x0001620008121904 */
        /* <DEDUP_REMOVED lines=135> */
.L_x_4215:
[----:B------:R-:W-:Y:S05]  /*6c60*/  BSYNC.RECONVERGENT B2 ;  /* 0x0000000000027941 */ /* 0x000fea0003800200 */
.L_x_4214:
        /* <DEDUP_REMOVED lines=8> */
.L_x_4213:
[----:B------:R-:W0:Y:S02]  /*6cf0*/  LDCU.64 UR6, c[0x0][0x390] ;  /* 0x00007200ff0677ac */ /* 0x000e240008000a00 */
[----:B0-----:R-:W1:Y:S02]  /*6d00*/  DMUL R28, R28, UR6 ;  /* 0x000000061c1c7c28 */ /* 0x001e640008000000 */
.L_x_4216:
[----:B------:R-:W-:Y:S05]  /*6d10*/  BSYNC.RECONVERGENT B1 ;  /* 0x0000000000017941 */ /* 0x000fea0003800200 */
.L_x_4212:
        /* <DEDUP_REMOVED lines=132> */
.L_x_4220:
[----:B------:R-:W-:Y:S05]  /*7560*/  BSYNC.RECONVERGENT B2 ;  /* 0x0000000000027941 */ /* 0x000fea0003800200 */
.L_x_4219:
        /* <DEDUP_REMOVED lines=8> */
.L_x_4218:
[----:B------:R-:W2:Y:S02]  /*75f0*/  LDCU.64 UR6, c[0x0][0x390] ;  /* 0x00007200ff0677ac */ /* 0x000ea40008000a00 */
[----:B--2---:R-:W2:Y:S02]  /*7600*/  DMUL R30, R30, UR6 ;  /* 0x000000061e1e7c28 */ /* 0x004ea40008000000 */
.L_x_4221:
[----:B------:R-:W-:Y:S05]  /*7610*/  BSYNC.RECONVERGENT B1 ;  /* 0x0000000000017941 */ /* 0x000fea0003800200 */
.L_x_4217:
        /* <DEDUP_REMOVED lines=132> */
.L_x_4225:
[----:B------:R-:W-:Y:S05]  /*7e60*/  BSYNC.RECONVERGENT B2 ;  /* 0x0000000000027941 */ /* 0x000fea0003800200 */
.L_x_4224:
        /* <DEDUP_REMOVED lines=8> */
.L_x_4223:
[----:B------:R-:W3:Y:S02]  /*7ef0*/  LDCU.64 UR6, c[0x0][0x390] ;  /* 0x00007200ff0677ac */ /* 0x000ee40008000a00 */
[----:B---3--:R-:W3:Y:S02]  /*7f00*/  DMUL R24, R24, UR6 ;  /* 0x0000000618187c28 */ /* 0x008ee40008000000 */
.L_x_4226:
[----:B------:R-:W-:Y:S05]  /*7f10*/  BSYNC.RECONVERGENT B1 ;  /* 0x0000000000017941 */ /* 0x000fea0003800200 */
.L_x_4222:
        /* <DEDUP_REMOVED lines=132> */
.L_x_4230:
[----:B------:R-:W-:Y:S05]  /*8760*/  BSYNC.RECONVERGENT B2 ;  /* 0x0000000000027941 */ /* 0x000fea0003800200 */
.L_x_4229:
        /* <DEDUP_REMOVED lines=8> */
.L_x_4228:
[----:B------:R-:W4:Y:S02]  /*87f0*/  LDCU.64 UR6, c[0x0][0x390] ;  /* 0x00007200ff0677ac */ /* 0x000f240008000a00 */
[----:B----4-:R-:W4:Y:S02]  /*8800*/  DMUL R26, R26, UR6 ;  /* 0x000000061a1a7c28 */ /* 0x010f240008000000 */
.L_x_4231:
[----:B------:R-:W-:Y:S05]  /*8810*/  BSYNC.RECONVERGENT B1 ;  /* 0x0000000000017941 */ /* 0x000fea0003800200 */
.L_x_4227:
        /* <DEDUP_REMOVED lines=132> */
.L_x_4235:
[----:B------:R-:W-:Y:S05]  /*9060*/  BSYNC.RECONVERGENT B2 ;  /* 0x0000000000027941 */ /* 0x000fea0003800200 */
.L_x_4234:
        /* <DEDUP_REMOVED lines=8> */
.L_x_4233:
[----:B------:R-:W5:Y:S02]  /*90f0*/  LDCU.64 UR6, c[0x0][0x390] ;  /* 0x00007200ff0677ac */ /* 0x000f640008000a00 */
[----:B-----5:R-:W0:Y:S02]  /*9100*/  DMUL R20, R20, UR6 ;  /* 0x0000000614147c28 */ /* 0x020e240008000000 */
.L_x_4236:
[----:B------:R-:W-:Y:S05]  /*9110*/  BSYNC.RECONVERGENT B1 ;  /* 0x0000000000017941 */ /* 0x000fea0003800200 */
.L_x_4232:
        /* <DEDUP_REMOVED lines=132> */
.L_x_4240:
[----:B------:R-:W-:Y:S05]  /*9960*/  BSYNC.RECONVERGENT B2 ;  /* 0x0000000000027941 */ /* 0x000fea0003800200 */
.L_x_4239:
        /* <DEDUP_REMOVED lines=8> */
.L_x_4238:
[----:B------:R-:W5:Y:S02]  /*99f0*/  LDCU.64 UR6, c[0x0][0x390] ;  /* 0x00007200ff0677ac */ /* 0x000f640008000a00 */
[----:B-----5:R-:W0:Y:S02]  /*9a00*/  DMUL R22, R22, UR6 ;  /* 0x0000000616167c28 */ /* 0x020e240008000000 */
.L_x_4241:
[----:B------:R-:W-:Y:S05]  /*9a10*/  BSYNC.RECONVERGENT B1 ;  /* 0x0000000000017941 */ /* 0x000fea0003800200 */
.L_x_4237:
        /* <DEDUP_REMOVED lines=132> */
.L_x_4245:
[----:B------:R-:W-:Y:S05]  /*a260*/  BSYNC.RECONVERGENT B2 ;  /* 0x0000000000027941 */ /* 0x000fea0003800200 */
.L_x_4244:
        /* <DEDUP_REMOVED lines=8> */
.L_x_4243:
[----:B------:R-:W5:Y:S02]  /*a2f0*/  LDCU.64 UR6, c[0x0][0x390] ;  /* 0x00007200ff0677ac */ /* 0x000f640008000a00 */
[----:B-----5:R-:W0:Y:S02]  /*a300*/  DMUL R16, R16, UR6 ;  /* 0x0000000610107c28 */ /* 0x020e240008000000 */
.L_x_4246:
[----:B------:R-:W-:Y:S05]  /*a310*/  BSYNC.RECONVERGENT B1 ;  /* 0x0000000000017941 */ /* 0x000fea0003800200 */
.L_x_4242:
        /* <DEDUP_REMOVED lines=137> */
.L_x_4249:
[----:B------:R-:W-:Y:S05]  /*abb0*/  BSYNC.RECONVERGENT B1 ;  /* 0x0000000000017941 */ /* 0x000fea0003800200 */
.L_x_4248:
[----:B0-----:R0:W0:Y:S02]  /*abc0*/  DMUL R18, R18, R8 ;  /* 0x0000000812127228 */ /* 0x0010240000000000 */
[----:B0-----:R-:W-:Y:S05]  /*abd0*/  BRA `(.L_x_4250) ;  /* 0x0000000c00487947 */ /* 0x001fea0003800000 */
.L_x_4247:
[----:B------:R-:W5:Y:S02]  /*abe0*/  LDCU.64 UR6, c[0x0][0x390] ;  /* 0x00007200ff0677ac */ /* 0x000f640008000a00 */
[----:B-----5:R-:W0:Y:S02]  /*abf0*/  DMUL R18, R18, UR6 ;  /* 0x0000000612127c28 */ /* 0x020e240008000000 */
[----:B0-----:R-:W-:Y:S05]  /*ac00*/  BRA `(.L_x_4250) ;  /* 0x0000000c003c7947 */ /* 0x001fea0003800000 */
.L_x_4211:
        /* <DEDUP_REMOVED lines=207> */
.L_x_4250:
[----:B------:R-:W-:Y:S05]  /*b900*/  BSYNC.RECONVERGENT B0 ;  /* 0x0000000000007941 */ /* 0x000fea0003800200 */
.L_x_4210:
[----:B------:R-:W0:Y:S01]  /*b910*/  S2R R5, SR_TID.X ;  /* 0x0000000000057919 */ /* 0x000e220000002100 */
[----:B------:R-:W5:Y:S02]  /*b920*/  LDCU.64 UR6, c[0x0][0x3b0] ;  /* 0x00007600ff0677ac */ /* 0x000f640008000a00 */
[----:B-----5:R-:W-:-:S06]  /*b930*/  UIMAD.WIDE.U32 UR6, UR4, 0x8, UR6 ;  /* 0x00000008040678a5 */ /* 0x020fcc000f8e0006 */
[----:B------:R-:W-:Y:S02]  /*b940*/  IMAD.U32 R2, RZ, RZ, UR6 ;  /* 0x00000006ff027e24 */ /* 0x000fe4000f8e00ff */
[----:B------:R-:W-:Y:S02]  /*b950*/  IMAD.U32 R3, RZ, RZ, UR7 ;  /* 0x00000007ff037e24 */ /* 0x000fe4000f8e00ff */
[----:B0-----:R-:W-:-:S05]  /*b960*/  IMAD.WIDE.U32 R2, R5, 0x20, R2 ;  /* 0x0000002005027825 */ /* 0x001fca00078e0002 */
[----:B-1234-:R-:W-:Y:S04]  /*b970*/  STG.E.ENL2.256 desc[UR10][R2.64], R28, R24 ;  /* 0xf800001c0218797f */ /* 0x01efe8000f12180a */
[----:B------:R-:W-:Y:S01]  /*b980*/  STG.E.ENL2.256 desc[UR10][R2.64+0x1000], R20, R16 ;  /* 0xf80080140210797f */ /* 0x000fe2000f12180a */
[----:B------:R-:W-:Y:S05]  /*b990*/  EXIT ;  /* 0x000000000000794d */ /* 0x000fea0003800000 */
.L_x_4251:
        /* <DEDUP_REMOVED lines=14> */
.L_x_7363:


//--------------------- .text._ZN2at6native29vectorized_elementwise_kernelILi8EZZZNS0_60_GLOBAL__N__171e0b9f_22_ActivationEluKernel_cu_1520ed90_290019elu_backward_kernelERNS_18TensorIteratorBaseERKN3c106ScalarES8_S8_bENKUlvE_clEvENKUlvE_clEvEUlddE_St5arrayIPcLm3EEEEviT0_T1_ --------------------------
	.section	.text._ZN2at6native29vectorized_elementwise_kernelILi8EZZZNS0_60_GLOBAL__N__171e0b9f_22_ActivationEluKernel_cu_1520ed90_290019elu_backward_kernelERNS_18TensorIteratorBaseERKN3c106ScalarES8_S8_bENKUlvE_clEvENKUlvE_clEvEUlddE_St5arrayIPcLm3EEEEviT0_T1_,"ax",@progbits
	.align	128
        .global         _ZN2at6native29vectorized_elementwise_kernelILi8EZZZNS0_60_GLOBAL__N__171e0b9f_22_ActivationEluKernel_cu_1520ed90_290019elu_backward_kernelERNS_18TensorIteratorBaseERKN3c106ScalarES8_S8_bENKUlvE_clEvENKUlvE_clEvEUlddE_St5arrayIPcLm3EEEEviT0_T1_
        .type           _ZN2at6native29vectorized_elementwise_kernelILi8EZZZNS0_60_GLOBAL__N__171e0b9f_22_ActivationEluKernel_cu_1520ed90_290019elu_backward_kernelERNS_18TensorIteratorBaseERKN3c106ScalarES8_S8_bENKUlvE_clEvENKUlvE_clEvEUlddE_St5arrayIPcLm3EEEEviT0_T1_,@function
        .size           _ZN2at6native29vectorized_elementwise_kernelILi8EZZZNS0_60_GLOBAL__N__171e0b9f_22_ActivationEluKernel_cu_1520ed90_290019elu_backward_kernelERNS_18TensorIteratorBaseERKN3c106ScalarES8_S8_bENKUlvE_clEvENKUlvE_clEvEUlddE_St5arrayIPcLm3EEEEviT0_T1_,(.L_x_7364 - _ZN2at6native29vectorized_elementwise_kernelILi8EZZZNS0_60_GLOBAL__N__171e0b9f_22_ActivationEluKernel_cu_1520ed90_290019elu_backward_kernelERNS_18TensorIteratorBaseERKN3c106ScalarES8_S8_bENKUlvE_clEvENKUlvE_clEvEUlddE_St5arrayIPcLm3EEEEviT0_T1_)
        .other          _ZN2at6native29vectorized_elementwise_kernelILi8EZZZNS0_60_GLOBAL__N__171e0b9f_22_ActivationEluKernel_cu_1520ed90_290019elu_backward_kernelERNS_18TensorIteratorBaseERKN3c106ScalarES8_S8_bENKUlvE_clEvENKUlvE_clEvEUlddE_St5arrayIPcLm3EEEEviT0_T1_,@"STO_CUDA_ENTRY STV_DEFAULT"
_ZN2at6native29vectorized_elementwise_kernelILi8EZZZNS0_60_GLOBAL__N__171e0b9f_22_ActivationEluKernel_cu_1520ed90_290019elu_backward_kernelERNS_18TensorIteratorBaseERKN3c106ScalarES8_S8_bENKUlvE_clEvENKUlvE_clEvEUlddE_St5arrayIPcLm3EEEEviT0_T1_:
.text._ZN2at6native29vectorized_elementwise_kernelILi8EZZZNS0_60_GLOBAL__N__171e0b9f_22_ActivationEluKernel_cu_1520ed90_290019elu_backward_kernelERNS_18TensorIteratorBaseERKN3c106ScalarES8_S8_bENKUlvE_clEvENKUlvE_clEvEUlddE_St5arrayIPcLm3EEEEviT0_T1_:
[----:B------:R-:W-:Y:S01]  /*0000*/  LDC R1, c[0x0][0x37c] ;  /* 0x0000df00ff017b82 */ /* 0x000fe20000000800 */
[----:B------:R-:W-:Y:S05]  /*0010*/  EXIT ;  /* 0x000000000000794d */ /* 0x000fea0003800000 */
.L_x_4252:
        /* <DEDUP_REMOVED lines=14> */
.L_x_7364:


//--------------------- .text._ZN2at6native18elementwise_kernelILi128ELi4EZNS0_15gpu_kernel_implIZZZNS0_60_GLOBAL__N__171e0b9f_22_ActivationEluKernel_cu_1520ed90_290010elu_kernelERNS_18TensorIteratorBaseERKN3c106ScalarES9_S9_ENKUlvE_clEvENKUlvE2_clEvEUlNS6_8BFloat16EE_EEvS5_RKT_EUliE_EEviT1_ --------------------------
	.section	.text._ZN2at6native18elementwise_kernelILi128ELi4EZNS0_15gpu_kernel_implIZZZNS0_60_GLOBAL__N__171e0b9f_22_ActivationEluKernel_cu_1520ed90_290010elu_kernelERNS_18TensorIteratorBaseERKN3c106ScalarES9_S9_ENKUlvE_clEvENKUlvE2_clEvEUlNS6_8BFloat16EE_EEvS5_RKT_EUliE_EEviT1_,"ax",@progbits
	.align	128
        .global         _ZN2at6native18elementwise_kernelILi128ELi4EZNS0_15gpu_kernel_implIZZZNS0_60_GLOBAL__N__171e0b9f_22_ActivationEluKernel_cu_1520ed90_290010elu_kernelERNS_18TensorIteratorBaseERKN3c106ScalarES9_S9_ENKUlvE_clEvENKUlvE2_clEvEUlNS6_8BFloat16EE_EEvS5_RKT_EUliE_EEviT1_
        .type           _ZN2at6native18elementwise_kernelILi128ELi4EZNS0_15gpu_kernel_implIZZZNS0_60_GLOBAL__N__171e0b9f_22_ActivationEluKernel_cu_1520ed90_290010elu_kernelERNS_18TensorIteratorBaseERKN3c106ScalarES9_S9_ENKUlvE_clEvENKUlvE2_clEvEUlNS6_8BFloat16EE_EEvS5_RKT_EUliE_EEviT1_,@function
        .size           _ZN2at6native18elementwise_kernelILi128ELi4EZNS0_15gpu_kernel_implIZZZNS0_60_GLOBAL__N__171e0b9f_22_ActivationEluKernel_cu_1520ed90_290010elu_kernelERNS_18TensorIteratorBaseERKN3c106ScalarES9_S9_ENKUlvE_clEvENKUlvE2_clEvEUlNS6_8BFloat16EE_EEvS5_RKT_EUliE_EEviT1_,(.L_x_7365 - _ZN2at6native18elementwise_kernelILi128ELi4EZNS0_15gpu_kernel_implIZZZNS0_60_GLOBAL__N__171e0b9f_22_ActivationEluKernel_cu_1520ed90_290010elu_kernelERNS_18TensorIteratorBaseERKN3c106ScalarES9_S9_ENKUlvE_clEvENKUlvE2_clEvEUlNS6_8BFloat16EE_EEvS5_RKT_EUliE_EEviT1_)
        .other          _ZN2at6native18elementwise_kernelILi128ELi4EZNS0_15gpu_kernel_implIZZZNS0_60_GLOBAL__N__171e0b9f_22_ActivationEluKernel_cu_1520ed90_290010elu_kernelERNS_18TensorIteratorBaseERKN3c106ScalarES9_S9_ENKUlvE_clEvENKUlvE2_clEvEUlNS6_8BFloat16EE_EEvS5_RKT_EUliE_EEviT1_,@"STO_CUDA_ENTRY STV_DEFAULT"
_ZN2at6native18elementwise_kernelILi128ELi4EZNS0_15gpu_kernel_implIZZZNS0_60_GLOBAL__N__171e0b9f_22_ActivationEluKernel_cu_1520ed90_290010elu_kernelERNS_18TensorIteratorBaseERKN3c106ScalarES9_S9_ENKUlvE_clEvENKUlvE2_clEvEUlNS6_8BFloat16EE_EEvS5_RKT_EUliE_EEviT1_:
.text._ZN2at6native18elementwise_kernelILi128ELi4EZNS0_15gpu_kernel_implIZZZNS0_60_GLOBAL__N__171e0b9f_22_ActivationEluKernel_cu_1520ed90_290010elu_kernelERNS_18TensorIteratorBaseERKN3c106ScalarES9_S9_ENKUlvE_clEvENKUlvE2_clEvEUlNS6_8BFloat16EE_EEvS5_RKT_EUliE_EEviT1_:
[----:B------:R-:W0:Y:S01]  /*0000*/  LDC R1, c[0x0][0x37c] ;  /* 0x0000df00ff017b82 */ /* 0x000e220000000800 */
[----:B------:R-:W1:Y:S07]  /*0010*/  S2R R17, SR_TID.X ;  /* 0x0000000000117919 */ /* 0x000e6e0000002100 */
[----:B------:R-:W2:Y:S01]  /*0020*/  S2UR UR4, SR_CTAID.X ;  /* 0x00000000000479c3 */ /* 0x000ea20000002500 */
[----:B------:R-:W3:Y:S01]  /*0030*/  LDCU UR39, c[0x0][0x388] ;  /* 0x00007100ff2777ac */ /* 0x000ee20008000800 */
[----:B------:R-:W-:Y:S01]  /*0040*/  BSSY.RECONVERGENT B6, `(.L_x_4253) ;  /* 0x0000352000067945 */ /* 0x000fe20003800200 */
[----:B------:R-:W4:Y:S01]  /*0050*/  LDCU UR5, c[0x0][0x380] ;  /* 0x00007000ff0577ac */ /* 0x000f220008000800 */
[----:B------:R-:W0:Y:S01]  /*0060*/  LDCU.64 UR36, c[0x0][0x358] ;  /* 0x00006b00ff2477ac */ /* 0x000e220008000a00 */
[----:B------:R-:W0:Y:S01]  /*0070*/  LDCU.U8 UR41, c[0x0][0x5a8] ;  /* 0x0000b500ff2977ac */ /* 0x000e220008000000 */
[----:B------:R-:W0:Y:S01]  /*0080*/  LDCU.U8 UR42, c[0x0][0x5a9] ;  /* 0x0000b520ff2a77ac */ /* 0x000e220008000000 */
[----:B---3--:R-:W-:-:S02]  /*0090*/  UIADD3 UR40, UPT, UPT, UR39, -0x1, URZ ;  /* 0xffffffff27287890 */ /* 0x008fc4000fffe0ff */
[----:B--2---:R-:W-:Y:S02]  /*00a0*/  USHF.L.U32 UR4, UR4, 0x9, URZ ;  /* 0x0000000904047899 */ /* 0x004fe400080006ff */
[----:B------:R-:W-:-:S04]  /*00b0*/  UISETP.LT.U32.AND UP0, UPT, UR40, 0x18, UPT ;  /* 0x000000182800788c */ /* 0x000fc8000bf01070 */
[----:B------:R-:W-:Y:S01]  /*00c0*/  USEL UR38, UR40, 0x18, UP0 ;  /* 0x0000001828267887 */ /* 0x000fe20008000000 */
[----:B-1----:R-:W-:-:S03]  /*00d0*/  LOP3.LUT R17, R17, UR4, RZ, 0xfc, !PT ;  /* 0x0000000411117c12 */ /* 0x002fc6000f8efcff */
[----:B------:R-:W-:Y:S01]  /*00e0*/  UIADD3 UR38, UPT, UPT, UR38, 0x1, URZ ;  /* 0x0000000126267890 */ /* 0x000fe2000fffe0ff */
[----:B----4-:R-:W-:-:S13]  /*00f0*/  ISETP.GE.AND P0, PT, R17, UR5, PT ;  /* 0x0000000511007c0c */ /* 0x010fda000bf06270 */
[----:B0-----:R-:W-:Y:S05]  /*0100*/  @P0 BRA `(.L_x_4254) ;  /* 0x0000003400140947 */ /* 0x001fea0003800000 */
[----:B------:R-:W-:Y:S01]  /*0110*/  UISETP.NE.AND UP0, UPT, UR39, URZ, UPT ;  /* 0x000000ff2700728c */ /* 0x000fe2000bf05270 */
[----:B------:R-:W-:Y:S02]  /*0120*/  IMAD.MOV.U32 R0, RZ, RZ, RZ ;  /* 0x000000ffff007224 */ /* 0x000fe400078e00ff */
[----:B------:R-:W-:-:S06]  /*0130*/  IMAD.MOV.U32 R16, RZ, RZ, RZ ;  /* 0x000000ffff107224 */ /* 0x000fcc00078e00ff */
[----:B------:R-:W-:Y:S05]  /*0140*/  BRA.U !UP0, `(.L_x_4255) ;  /* 0x0000001108a87547 */ /* 0x000fea000b800000 */
[----:B------:R-:W0:Y:S01]  /*0150*/  LDCU.64 UR4, c[0x0][0x390] ;  /* 0x00007200ff0477ac */ /* 0x000e220008000a00 */
[----:B------:R-:W-:Y:S01]  /*0160*/  IMAD.MOV.U32 R16, RZ, RZ, RZ ;  /* 0x000000ffff107224 */ /* 0x000fe200078e00ff */
[----:B------:R-:W1:Y:S01]  /*0170*/  LDCU UR6, c[0x0][0x38c] ;  /* 0x00007180ff0677ac */ /* 0x000e620008000800 */
[----:B------:R-:W2:Y:S01]  /*0180*/  LDCU.64 UR8, c[0x0][0x4b8] ;  /* 0x00009700ff0877ac */ /* 0x000ea20008000a00 */
[----:B------:R-:W-:Y:S01]  /*0190*/  UISETP.NE.AND UP0, UPT, UR40, URZ, UPT ;  /* 0x000000ff2800728c */ /* 0x000fe2000bf05270 */
[----:B0-----:R-:W-:-:S05]  /*01a0*/  IMAD.HI.U32 R2, R17, UR4, R16 ;  /* 0x0000000411027c27 */ /* 0x001fca000f8e0010 */
[----:B------:R-:W-:-:S04]  /*01b0*/  SHF.R.U32.HI R3, RZ, UR5, R2 ;  /* 0x00000005ff037c19 */ /* 0x000fc80008011602 */
[----:B------:R-:W-:-:S05]  /*01c0*/  IADD3 R0, PT, PT, -R3, RZ, RZ ;  /* 0x000000ff03007210 */ /* 0x000fca0007ffe1ff */
[----:B-1----:R-:W-:-:S04]  /*01d0*/  IMAD R0, R0, UR6, R17 ;  /* 0x0000000600007c24 */ /* 0x002fc8000f8e0211 */
[C---:B--2---:R-:W-:Y:S02]  /*01e0*/  IMAD R16, R0.reuse, UR8, RZ ;  /* 0x0000000800107c24 */ /* 0x044fe4000f8e02ff */
[----:B------:R-:W-:Y:S01]  /*01f0*/  IMAD R0, R0, UR9, RZ ;  /* 0x0000000900007c24 */ /* 0x000fe2000f8e02ff */
[----:B------:R-:W-:Y:S06]  /*0200*/  BRA.U !UP0, `(.L_x_4255) ;  /* 0x0000001108787547 */ /* 0x000fec000b800000 */
[----:B------:R-:W0:Y:S01]  /*0210*/  LDCU.64 UR6, c[0x0][0x398] ;  /* 0x00007300ff0677ac */ /* 0x000e220008000a00 */
[----:B------:R-:W-:Y:S01]  /*0220*/  IMAD.MOV.U32 R2, RZ, RZ, RZ ;  /* 0x000000ffff027224 */ /* 0x000fe200078e00ff */
[----:B------:R-:W1:Y:S01]  /*0230*/  LDCU UR4, c[0x0][0x3a0] ;  /* 0x00007400ff0477ac */ /* 0x000e620008000800 */
[----:B------:R-:W2:Y:S01]  /*0240*/  LDCU.64 UR8, c[0x0][0x4c0] ;  /* 0x00009800ff0877ac */ /* 0x000ea20008000a00 */
[----:B------:R-:W-:Y:S01]  /*0250*/  UISETP.NE.AND UP0, UPT, UR38, 0x2, UPT ;  /* 0x000000022600788c */ /* 0x000fe2000bf05270 */
[----:B0-----:R-:W-:-:S05]  /*0260*/  IMAD.HI.U32 R4, R3, UR7, R2 ;  /* 0x0000000703047c27 */ /* 0x001fca000f8e0002 */
[----:B-1----:R-:W-:-:S05]  /*0270*/  SHF.R.U32.HI R5, RZ, UR4, R4 ;  /* 0x00000004ff057c19 */ /* 0x002fca0008011604 */
[----:B------:R-:W-:-:S04]  /*0280*/  IMAD.MOV R2, RZ, RZ, -R5 ;  /* 0x000000ffff027224 */ /* 0x000fc800078e0a05 */
[----:B------:R-:W-:-:S04]  /*0290*/  IMAD R3, R2, UR6, R3 ;  /* 0x0000000602037c24 */ /* 0x000fc8000f8e0203 */
[C---:B--2---:R-:W-:Y:S02]  /*02a0*/  IMAD R16, R3.reuse, UR8, R16 ;  /* 0x0000000803107c24 */ /* 0x044fe4000f8e0210 */
[----:B------:R-:W-:Y:S01]  /*02b0*/  IMAD R0, R3, UR9, R0 ;  /* 0x0000000903007c24 */ /* 0x000fe2000f8e0200 */
[----:B------:R-:W-:Y:S06]  /*02c0*/  BRA.U !UP0, `(.L_x_4255) ;  /* 0x0000001108487547 */ /* 0x000fec000b800000 */
[----:B------:R-:W0:Y:S01]  /*02d0*/  LDCU.64 UR4, c[0x0][0x3a8] ;  /* 0x00007500ff0477ac */ /* 0x000e220008000a00 */
[----:B------:R-:W-:Y:S01]  /*02e0*/  IMAD.MOV.U32 R4, RZ, RZ, RZ ;  /* 0x000000ffff047224 */ /* 0x000fe200078e00ff */
[----:B------:R-:W1:Y:S01]  /*02f0*/  LDCU UR6, c[0x0][0x3a4] ;  /* 0x00007480ff0677ac */ /* 0x000e620008000800 */
[----:B------:R-:W2:Y:S01]  /*0300*/  LDCU.64 UR8, c[0x0][0x4c8] ;  /* 0x00009900ff0877ac */ /* 0x000ea20008000a00 */
[----:B------:R-:W-:Y:S01]  /*0310*/  UISETP.NE.AND UP0, UPT, UR38, 0x3, UPT ;  /* 0x000000032600788c */ /* 0x000fe2000bf05270 */
[----:B0-----:R-:W-:-:S05]  /*0320*/  IMAD.HI.U32 R2, R5, UR4, R4 ;  /* 0x0000000405027c27 */ /* 0x001fca000f8e0004 */
[----:B------:R-:W-:-:S04]  /*0330*/  SHF.R.U32.HI R3, RZ, UR5, R2 ;  /* 0x00000005ff037c19 */ /* 0x000fc80008011602 */
[----:B------:R-:W-:-:S05]  /*0340*/  IADD3 R4, PT, PT, -R3, RZ, RZ ;  /* 0x000000ff03047210 */ /* 0x000fca0007ffe1ff */
[----:B-1----:R-:W-:-:S04]  /*0350*/  IMAD R5, R4, UR6, R5 ;  /* 0x0000000604057c24 */ /* 0x002fc8000f8e0205 */
        /* <DEDUP_REMOVED lines=16> */
[----:B------:R-:W-:Y:S01]  /*0460*/  HFMA2 R4, -RZ, RZ, 0, 0 ;  /* 0x00000000ff047431 */ /* 0x000fe200000001ff */
[----:B------:R-:W1:Y:S01]  /*0470*/  LDCU UR6, c[0x0][0x3bc] ;  /* 0x00007780ff0677ac */ /* 0x000e620008000800 */
[----:B------:R-:W2:Y:S01]  /*0480*/  LDCU.64 UR8, c[0x0][0x4d8] ;  /* 0x00009b00ff0877ac */ /* 0x000ea20008000a00 */
[----:B------:R-:W-:Y:S02]  /*0490*/  UISETP.NE.AND UP0, UPT, UR38, 0x5, UPT ;  /* 0x000000052600788c */ /* 0x000fe4000bf05270 */
[----:B0-----:R-:W-:-:S05]  /*04a0*/  IMAD.HI.U32 R2, R5, UR4, R4 ;  /* 0x0000000405027c27 */ /* 0x001fca000f8e0004 */
[----:B------:R-:W-:-:S05]  /*04b0*/  SHF.R.U32.HI R3, RZ, UR5, R2 ;  /* 0x00000005ff037c19 */ /* 0x000fca0008011602 */
[----:B------:R-:W-:-:S04]  /*04c0*/  IMAD.MOV R4, RZ, RZ, -R3 ;  /* 0x000000ffff047224 */ /* 0x000fc800078e0a03 */
        /* <DEDUP_REMOVED lines=10> */
[----:B-1----:R-:W-:-:S04]  /*0570*/  SHF.R.U32.HI R5, RZ, UR4, R4 ;  /* 0x00000004ff057c19 */ /* 0x002fc80008011604 */
[----:B------:R-:W-:-:S05]  /*0580*/  IADD3 R2, PT, PT, -R5, RZ, RZ ;  /* 0x000000ff05027210 */ /* 0x000fca0007ffe1ff */
        /* <DEDUP_REMOVED lines=17> */
[----:B------:R-:W-:Y:S01]  /*06a0*/  MOV R2, RZ ;  /* 0x000000ff00027202 */ /* 0x000fe20000000f00 */
[----:B------:R-:W1:Y:S01]  /*06b0*/  LDCU UR4, c[0x0][0x3e8] ;  /* 0x00007d00ff0477ac */ /* 0x000e620008000800 */
[----:B------:R-:W2:Y:S01]  /*06c0*/  LDCU.64 UR8, c[0x0][0x4f0] ;  /* 0x00009e00ff0877ac */ /* 0x000ea20008000a00 */
[----:B------:R-:W-:Y:S02]  /*06d0*/  UISETP.NE.AND UP0, UPT, UR38, 0x8, UPT ;  /* 0x000000082600788c */ /* 0x000fe4000bf05270 */
        /* <DEDUP_REMOVED lines=202> */
[----:B------:R-:W2:Y:S02]  /*1380*/  LDCU.64 UR8, c[0x0][0x578] ;  /* 0x0000af00ff0877ac */ /* 0x000ea40008000a00 */
[----:B0-----:R-:W-:-:S05]  /*1390*/  IMAD.HI.U32 R2, R5, UR4, R4 ;  /* 0x0000000405027c27 */ /* 0x001fca000f8e0004 */
[----:B------:R-:W-:-:S05]  /*13a0*/  SHF.R.U32.HI R2, RZ, UR5, R2 ;  /* 0x00000005ff027c19 */ /* 0x000fca0008011602 */
[----:B------:R-:W-:-:S04]  /*13b0*/  IMAD.MOV R3, RZ, RZ, -R2 ;  /* 0x000000ffff037224 */ /* 0x000fc800078e0a02 */
[----:B-1----:R-:W-:-:S04]  /*13c0*/  IMAD R5, R3, UR6, R5 ;  /* 0x0000000603057c24 */ /* 0x002fc8000f8e0205 */
[C---:B--2---:R-:W-:Y:S02]  /*13d0*/  IMAD R16, R5.reuse, UR8, R16 ;  /* 0x0000000805107c24 */ /* 0x044fe4000f8e0210 */
[----:B------:R-:W-:-:S07]  /*13e0*/  IMAD R0, R5, UR9, R0 ;  /* 0x0000000905007c24 */ /* 0x000fce000f8e0200 */
.L_x_4255:
        /* <DEDUP_REMOVED lines=18> */
.L_x_4259:
[----:B------:R-:W2:Y:S02]  /*1510*/  LDG.E.U8 R2, desc[UR36][R2.64] ;  /* 0x0000002402027981 */ /* 0x000ea4000c1e1100 */
[----:B--2---:R-:W-:-:S04]  /*1520*/  I2FP.F32.U32 R0, R2 ;  /* 0x0000000200007245 */ /* 0x004fc80000201000 */
[----:B------:R-:W-:Y:S01]  /*1530*/  F2FP.BF16.F32.PACK_AB R0, RZ, R0 ;  /* 0x00000000ff00723e */ /* 0x000fe200000010ff */
[----:B------:R-:W-:Y:S06]  /*1540*/  BRA `(.L_x_4261) ;  /* 0x0000000c00a47947 */ /* 0x000fec0003800000 */
.L_x_4258:
        /* <DEDUP_REMOVED lines=10> */
.L_x_4263:
[----:B------:R-:W2:Y:S02]  /*15f0*/  LDG.E R2, desc[UR36][R2.64] ;  /* 0x0000002402027981 */ /* 0x000ea4000c1e1900 */
[----:B--2---:R-:W-:-:S04]  /*1600*/  I2FP.F32.S32 R0, R2 ;  /* 0x0000000200007245 */ /* 0x004fc80000201400 */
[----:B------:R-:W-:Y:S01]  /*1610*/  F2FP.BF16.F32.PACK_AB R0, RZ, R0 ;  /* 0x00000000ff00723e */ /* 0x000fe200000010ff */
[----:B------:R-:W-:Y:S06]  /*1620*/  BRA `(.L_x_4261) ;  /* 0x0000000c006c7947 */ /* 0x000fec0003800000 */
.L_x_4262:
[----:B------:R-:W2:Y:S02]  /*1630*/  LDG.E.U16 R2, desc[UR36][R2.64] ;  /* 0x0000002402027981 */ /* 0x000ea4000c1e1500 */
[----:B--2---:R-:W0:Y:S02]  /*1640*/  I2F.S16 R0, R2 ;  /* 0x0000000200007306 */ /* 0x004e240000101400 */
[----:B0-----:R-:W-:Y:S01]  /*1650*/  F2FP.BF16.F32.PACK_AB R0, RZ, R0 ;  /* 0x00000000ff00723e */ /* 0x001fe200000010ff */
[----:B------:R-:W-:Y:S06]  /*1660*/  BRA `(.L_x_4261) ;  /* 0x0000000c005c7947 */ /* 0x000fec0003800000 */
.L_x_4257:
        /* <DEDUP_REMOVED lines=9> */
.L_x_4265:
[----:B------:R-:W2:Y:S02]  /*1700*/  LDG.E.U16 R0, desc[UR36][R2.64] ;  /* 0x0000002402007981 */ /* 0x000ea4000c1e1500 */
[----:B--2---:R-:W-:-:S05]  /*1710*/  HADD2.F32 R0, -RZ, R0.H0_H0 ;  /* 0x20000000ff007230 */ /* 0x004fca0000004100 */
[----:B------:R-:W-:Y:S01]  /*1720*/  F2FP.BF16.F32.PACK_AB R0, RZ, R0 ;  /* 0x00000000ff00723e */ /* 0x000fe200000010ff */
[----:B------:R-:W-:Y:S06]  /*1730*/  BRA `(.L_x_4261) ;  /* 0x0000000c00287947 */ /* 0x000fec0003800000 */
.L_x_4264:
        /* <DEDUP_REMOVED lines=9> */
.L_x_4267:
[----:B------:R-:W2:Y:S02]  /*17d0*/  LDG.E.U16 R2, desc[UR36][R2.64] ;  /* 0x0000002402027981 */ /* 0x000ea4000c1e1500 */
[----:B--2---:R-:W-:-:S05]  /*17e0*/  HADD2.F32 R0, -RZ, R2.H0_H0 ;  /* 0x20000002ff007230 */ /* 0x004fca0000004100 */
[----:B------:R-:W-:Y:S01]  /*17f0*/  F2FP.BF16.F32.PACK_AB R0, RZ, R0 ;  /* 0x00000000ff00723e */ /* 0x000fe200000010ff */
[----:B------:R-:W-:Y:S06]  /*1800*/  BRA `(.L_x_4261) ;  /* 0x0000000800f47947 */ /* 0x000fec0003800000 */
.L_x_4266:
        /* <DEDUP_REMOVED lines=12> */
.L_x_4256:
        /* <DEDUP_REMOVED lines=13> */
.L_x_4270:
        /* <DEDUP_REMOVED lines=12> */
.L_x_4269:
        /* <DEDUP_REMOVED lines=27> */
.L_x_4272:
[----:B------:R-:W2:Y:S02]  /*1c10*/  LDG.E.U8 R2, desc[UR36][R2.64] ;  /* 0x0000002402027981 */ /* 0x000ea4000c1e1100 */
[C---:B--2---:R-:W-:Y:S01]  /*1c20*/  IMAD.SHL.U32 R4, R2.reuse, 0x2000000, RZ ;  /* 0x0200000002047824 */ /* 0x044fe200078e00ff */
[----:B------:R-:W-:-:S04]  /*1c30*/  SHF.L.U32 R5, R2, 0x8, RZ ;  /* 0x0000000802057819 */ /* 0x000fc800000006ff */
        /* <DEDUP_REMOVED lines=10> */
.L_x_4271:
[----:B------:R0:W5:Y:S01]  /*1ce0*/  LDG.E.U16 R0, desc[UR36][R2.64] ;  /* 0x0000002402007981 */ /* 0x000162000c1e1500 */
[----:B------:R-:W-:Y:S05]  /*1cf0*/  BRA `(.L_x_4261) ;  /* 0x0000000400b87947 */ /* 0x000fea0003800000 */
.L_x_4268:
        /* <DEDUP_REMOVED lines=12> */
.L_x_4275:
        /* <DEDUP_REMOVED lines=21> */
.L_x_4279:
[----:B------:R-:W-:Y:S05]  /*1f10*/  BSYNC.RECONVERGENT B1 ;  /* 0x0000000000017941 */ /* 0x000fea0003800200 */
.L_x_4278:
[----:B------:R-:W-:Y:S01]  /*1f20*/  IMAD.SHL.U32 R0, R0, 0x100000, RZ ;  /* 0x0010000000007824 */ /* 0x000fe200078e00ff */
[----:B------:R-:W-:-:S04]  /*1f30*/  LEA R2, R2, 0x3b800000, 0x17 ;  /* 0x3b80000002027811 */ /* 0x000fc800078eb8ff */
[----:B------:R-:W-:-:S07]  /*1f40*/  LOP3.LUT R0, R2, R0, R7, 0xfe, !PT ;  /* 0x0000000002007212 */ /* 0x000fce00078efe07 */
.L_x_4277:
[----:B------:R-:W-:Y:S05]  /*1f50*/  BSYNC.RECONVERGENT B0 ;  /* 0x0000000000007941 */ /* 0x000fea0003800200 */
.L_x_4276:
[----:B------:R-:W-:Y:S01]  /*1f60*/  F2FP.BF16.F32.PACK_AB R0, RZ, R0 ;  /* 0x00000000ff00723e */ /* 0x000fe200000010ff */
[----:B------:R-:W-:Y:S06]  /*1f70*/  BRA `(.L_x_4261) ;  /* 0x0000000400187947 */ /* 0x000fec0003800000 */
.L_x_4274:
        /* <DEDUP_REMOVED lines=21> */
.L_x_4283:
[----:B------:R-:W-:Y:S05]  /*20d0*/  BSYNC.RECONVERGENT B1 ;  /* 0x0000000000017941 */ /* 0x000fea0003800200 */
.L_x_4282:
[----:B------:R-:W-:Y:S01]  /*20e0*/  IMAD.SHL.U32 R0, R0, 0x200000, RZ ;  /* 0x0020000000007824 */ /* 0x000fe200078e00ff */
[----:B------:R-:W-:-:S04]  /*20f0*/  LEA R2, R2, 0x37800000, 0x17 ;  /* 0x3780000002027811 */ /* 0x000fc800078eb8ff */
[----:B------:R-:W-:-:S07]  /*2100*/  LOP3.LUT R0, R2, R0, R7, 0xfe, !PT ;  /* 0x0000000002007212 */ /* 0x000fce00078efe07 */
.L_x_4281:
[----:B------:R-:W-:Y:S05]  /*2110*/  BSYNC.RECONVERGENT B0 ;  /* 0x0000000000007941 */ /* 0x000fea0003800200 */
.L_x_4280:
[----:B------:R-:W-:Y:S01]  /*2120*/  F2FP.BF16.F32.PACK_AB R0, RZ, R0 ;  /* 0x00000000ff00723e */ /* 0x000fe200000010ff */
[----:B------:R-:W-:Y:S06]  /*2130*/  BRA `(.L_x_4261) ;  /* 0x0000000000a87947 */ /* 0x000fec0003800000 */
.L_x_4273:
[----:B------:R-:W-:-:S09]  /*2140*/  UISETP.NE.AND UP0, UPT, UR4, 0x1c, UPT ;  /* 0x0000001c0400788c */ /* 0x000fd2000bf05270 */
[----:B------:R-:W-:Y:S05]  /*2150*/  BRA.U !UP0, `(.L_x_4284) ;  /* 0x0000000108947547 */ /* 0x000fea000b800000 */
[----:B------:R-:W-:-:S09]  /*2160*/  UISETP.NE.AND UP0, UPT, UR4, 0x1d, UPT ;  /* 0x0000001d0400788c */ /* 0x000fd2000bf05270 */
[----:B------:R-:W-:Y:S05]  /*2170*/  BRA.U !UP0, `(.L_x_4285) ;  /* 0x00000001087c7547 */ /* 0x000fea000b800000 */
[----:B------:R-:W-:-:S09]  /*2180*/  UISETP.NE.AND UP0, UPT, UR4, 0x2c, UPT ;  /* 0x0000002c0400788c */ /* 0x000fd2000bf05270 */
[----:B------:R-:W-:Y:S05]  /*2190*/  BRA.U !UP0, `(.L_x_4286) ;  /* 0x0000000108487547 */ /* 0x000fea000b800000 */
.L_x_4260:
        /* <DEDUP_REMOVED lines=16> */
.L_x_4287:
[----:B------:R-:W-:Y:S01]  /*22a0*/  PRMT R0, RZ, 0x7610, R0 ;  /* 0x00007610ff007816 */ /* 0x000fe20000000000 */
[----:B------:R-:W-:Y:S06]  /*22b0*/  BRA `(.L_x_4261) ;  /* 0x0000000000487947 */ /* 0x000fec0003800000 */
.L_x_4286:
        /* <DEDUP_REMOVED lines=8> */
.L_x_4289:
[----:B------:R-:W-:Y:S05]  /*2340*/  BSYNC.RECONVERGENT B0 ;  /* 0x0000000000007941 */ /* 0x000fea0003800200 */
.L_x_4288:
[----:B------:R-:W-:Y:S01]  /*2350*/  F2FP.BF16.F32.PACK_AB R0, RZ, R0 ;  /* 0x00000000ff00723e */ /* 0x000fe200000010ff */
[----:B------:R-:W-:Y:S06]  /*2360*/  BRA `(.L_x_4261) ;  /* 0x00000000001c7947 */ /* 0x000fec0003800000 */
.L_x_4285:
[----:B------:R-:W2:Y:S02]  /*2370*/  LDG.E.64 R2, desc[UR36][R2.64] ;  /* 0x0000002402027981 */ /* 0x000ea4000c1e1b00 */
[----:B--2---:R-:W0:Y:S02]  /*2380*/  I2F.U64 R0, R2 ;  /* 0x0000000200007312 */ /* 0x004e240000301000 */
[----:B0-----:R-:W-:Y:S01]  /*2390*/  F2FP.BF16.F32.PACK_AB R0, RZ, R0 ;  /* 0x00000000ff00723e */ /* 0x001fe200000010ff */
[----:B------:R-:W-:Y:S06]  /*23a0*/  BRA `(.L_x_4261) ;  /* 0x00000000000c7947 */ /* 0x000fec0003800000 */
.L_x_4284:
[----:B------:R-:W2:Y:S02]  /*23b0*/  LDG.E R2, desc[UR36][R2.64] ;  /* 0x0000002402027981 */ /* 0x000ea4000c1e1900 */
[----:B--2---:R-:W-:-:S04]  /*23c0*/  I2FP.F32.U32 R0, R2 ;  /* 0x0000000200007245 */ /* 0x004fc80000201000 */
[----:B------:R-:W-:-:S07]  /*23d0*/  F2FP.BF16.F32.PACK_AB R0, RZ, R0 ;  /* 0x00000000ff00723e */ /* 0x000fce00000010ff */
.L_x_4261:
[----:B0----5:R-:W-:Y:S01]  /*23e0*/  IMAD.U32 R3, R0, 0x10000, RZ ;  /* 0x0001000000037824 */ /* 0x021fe200078e00ff */
[----:B------:R-:W-:Y:S04]  /*23f0*/  BSSY.RECONVERGENT B0, `(.L_x_4290) ;  /* 0x0000022000007945 */ /* 0x000fe80003800200 */
[----:B------:R-:W-:-:S13]  /*2400*/  FSETP.GT.FTZ.AND P0, PT, R3, RZ, PT ;  /* 0x000000ff0300720b */ /* 0x000fda0003f14000 */
[----:B------:R-:W0:Y:S02]  /*2410*/  @P0 LDC R0, c[0x0][0x594] ;  /* 0x00016500ff000b82 */ /* 0x000e240000000800 */
[----:B0-----:R-:W-:Y:S01]  /*2420*/  @P0 FMUL.FTZ R0, R3, R0 ;  /* 0x0000000003000220 */ /* 0x001fe20000410000 */
[----:B------:R-:W-:Y:S06]  /*2430*/  @P0 BRA `(.L_x_4291) ;  /* 0x0000000000740947 */ /* 0x000fec0003800000 */
[----:B------:R-:W0:Y:S01]  /*2440*/  LDCU UR4, c[0x0][0x598] ;  /* 0x0000b300ff0477ac */ /* 0x000e220008000800 */
[----:B------:R-:W-:Y:S02]  /*2450*/  HFMA2 R5, -RZ, RZ, 0.83837890625, -4044 ;  /* 0x3ab5ebe6ff057431 */ /* 0x000fe400000001ff */
[----:B0-----:R-:W-:Y:S01]  /*2460*/  FMUL.FTZ R0, R3, UR4 ;  /* 0x0000000403007c20 */ /* 0x001fe20008410000 */
[----:B------:R-:W0:Y:S03]  /*2470*/  LDCU UR4, c[0x0][0x590] ;  /* 0x0000b200ff0477ac */ /* 0x000e260008000800 */
[C---:B------:R-:W-:Y:S01]  /*2480*/  FMUL.FTZ R2, R0.reuse, 1.4426950216293334961 ;  /* 0x3fb8aa3b00027820 */ /* 0x040fe20000410000 */
[----:B------:R-:W-:-:S05]  /*2490*/  FSETP.GEU.FTZ.AND P0, PT, |R0|, 0.40999999642372131348, PT ;  /* 0x3ed1eb850000780b */ /* 0x000fca0003f1e200 */
[----:B------:R-:W1:Y:S02]  /*24a0*/  FRND R2, R2 ;  /* 0x0000000200027307 */ /* 0x000e640000201000 */
[----:B-1----:R-:W-:Y:S02]  /*24b0*/  FSEL R3, R2, RZ, P0 ;  /* 0x000000ff02037208 */ /* 0x002fe40000000000 */
[----:B------:R-:W-:Y:S02]  /*24c0*/  FSETP.NEU.FTZ.AND P0, PT, R0, RZ, PT ;  /* 0x000000ff0000720b */ /* 0x000fe40003f1d000 */
[C---:B------:R-:W-:Y:S01]  /*24d0*/  FSETP.NEU.FTZ.AND P1, PT, R3.reuse, 128, PT ;  /* 0x430000000300780b */ /* 0x040fe20003f3d000 */
[----:B------:R-:W-:-:S04]  /*24e0*/  FFMA.FTZ R4, R3, -0.693145751953125, R0 ;  /* 0xbf31720003047823 */ /* 0x000fc80000010000 */
[C---:B------:R-:W-:Y:S01]  /*24f0*/  FFMA.FTZ R4, R3.reuse, -1.428606765330187045e-06, R4 ;  /* 0xb5bfbe8e03047823 */ /* 0x040fe20000010004 */
[----:B------:R-:W-:-:S03]  /*2500*/  FSEL R3, R3, 127, P1 ;  /* 0x42fe000003037808 */ /* 0x000fc60000800000 */
[C---:B------:R-:W-:Y:S01]  /*2510*/  FFMA.FTZ R5, R4.reuse, R5, 0.0083824126049876213074 ;  /* 0x3c09566304057423 */ /* 0x040fe20000010005 */
[----:B------:R-:W1:Y:S01]  /*2520*/  MUFU.EX2 R6, R3 ;  /* 0x0000000300067308 */ /* 0x000e620000000800 */
[----:B------:R-:W-:Y:S02]  /*2530*/  FSETP.GEU.FTZ.AND P2, PT, R3, -25, PT ;  /* 0xc1c800000300780b */ /* 0x000fe40003f5e000 */
[----:B------:R-:W-:-:S04]  /*2540*/  FFMA.FTZ R5, R4, R5, 0.041667830199003219604 ;  /* 0x3d2aabe304057423 */ /* 0x000fc80000010005 */
[----:B------:R-:W-:-:S04]  /*2550*/  FFMA.FTZ R5, R4, R5, 0.16666397452354431152 ;  /* 0x3e2aa9f604057423 */ /* 0x000fc80000010005 */
[----:B------:R-:W-:Y:S01]  /*2560*/  FFMA.FTZ R5, R4, R5, 0.49999994039535522461 ;  /* 0x3efffffe04057423 */ /* 0x000fe20000010005 */
[----:B-1----:R-:W-:-:S03]  /*2570*/  FADD.FTZ R2, R6, -1 ;  /* 0xbf80000006027421 */ /* 0x002fc60000010000 */
[----:B------:R-:W-:-:S04]  /*2580*/  FMUL.FTZ R5, R4, R5 ;  /* 0x0000000504057220 */ /* 0x000fc80000410000 */
[----:B------:R-:W-:-:S04]  /*2590*/  FFMA.FTZ R5, R4, R5, R4 ;  /* 0x0000000504057223 */ /* 0x000fc80000010004 */
[----:B------:R-:W-:-:S04]  /*25a0*/  FFMA.FTZ R2, R5, R6, R2 ;  /* 0x0000000605027223 */ /* 0x000fc80000010002 */
[----:B------:R-:W-:Y:S01]  /*25b0*/  @!P1 FADD.FTZ R2, R2, R2 ;  /* 0x0000000202029221 */ /* 0x000fe20000010000 */
[----:B------:R-:W-:-:S04]  /*25c0*/  FSETP.GT.FTZ.AND P1, PT, R3, 128, PT ;  /* 0x430000000300780b */ /* 0x000fc80003f34000 */
[----:B------:R-:W-:-:S04]  /*25d0*/  FSEL R2, R2, +INF , !P1 ;  /* 0x7f80000002027808 */ /* 0x000fc80004800000 */
[----:B------:R-:W-:Y:S01]  /*25e0*/  FSEL R2, R2, -1, P2 ;  /* 0xbf80000002027808 */ /* 0x000fe20001000000 */
[----:B------:R-:W-:-:S04]  /*25f0*/  @!P0 FADD.FTZ R2, R0, R0 ;  /* 0x0000000000028221 */ /* 0x000fc80000010000 */
[----:B0-----:R-:W-:-:S07]  /*2600*/  FMUL.FTZ R0, R2, UR4 ;  /* 0x0000000402007c20 */ /* 0x001fce0008410000 */
.L_x_4291:
[----:B------:R-:W-:Y:S05]  /*2610*/  BSYNC.RECONVERGENT B0 ;  /* 0x0000000000007941 */ /* 0x000fea0003800200 */
.L_x_4290:
[----:B------:R-:W0:Y:S01]  /*2620*/  LDCU.64 UR6, c[0x0][0x580] ;  /* 0x0000b000ff0677ac */ /* 0x000e220008000a00 */
[----:B------:R1:W2:Y:S01]  /*2630*/  F2F.BF16.F32 R5, R0 ;  /* 0x0000000000057304 */ /* 0x0002a20000202000 */
[----:B------:R-:W-:-:S04]  /*2640*/  UPRMT UR4, UR41, 0x9910, URZ ;  /* 0x0000991029047896 */ /* 0x000fc800080000ff */
[----:B------:R-:W-:Y:S01]  /*2650*/  UISETP.GT.AND UP0, UPT, UR4, 0x9, UPT ;  /* 0x000000090400788c */ /* 0x000fe2000bf04270 */
[----:B0-----:R-:W-:-:S05]  /*2660*/  IADD3 R2, P0, PT, R16, UR6, RZ ;  /* 0x0000000610027c10 */ /* 0x001fca000ff1e0ff */
[----:B------:R-:W-:-:S03]  /*2670*/  IMAD.X R3, RZ, RZ, UR7, P0 ;  /* 0x00000007ff037e24 */ /* 0x000fc600080e06ff */
[----:B-12---:R-:W-:Y:S05]  /*2680*/  BRA.U UP0, `(.L_x_4292) ;  /* 0x00000005000c7547 */ /* 0x006fea000b800000 */
        /* <DEDUP_REMOVED lines=8> */
[----:B------:R-:W-:-:S04]  /*2710*/  IMAD.U32 R0, R5, 0x10000, RZ ;  /* 0x0001000005007824 */ /* 0x000fc800078e00ff */
[----:B------:R-:W0:Y:S02]  /*2720*/  F2I.FTZ.TRUNC.NTZ R5, R0 ;  /* 0x0000000000057305 */ /* 0x000e24000021f100 */
[----:B0-----:R0:W-:Y:S01]  /*2730*/  STG.E.U8 desc[UR36][R2.64], R5 ;  /* 0x0000000502007986 */ /* 0x0011e2000c101124 */
[----:B------:R-:W-:Y:S05]  /*2740*/  BRA `(.L_x_4297) ;  /* 0x0000000c00807947 */ /* 0x000fea0003800000 */
.L_x_4295:
[----:B------:R-:W-:-:S06]  /*2750*/  SHF.L.U32 R5, R5, 0x10, RZ ;  /* 0x0000001005057819 */ /* 0x000fcc00000006ff */
[----:B------:R-:W0:Y:S02]  /*2760*/  F2I.S64.TRUNC R4, R5 ;  /* 0x0000000500047311 */ /* 0x000e24000020d900 */
[----:B0-----:R0:W-:Y:S01]  /*2770*/  STG.E.U8 desc[UR36][R2.64], R4 ;  /* 0x0000000402007986 */ /* 0x0011e2000c101124 */
[----:B------:R-:W-:Y:S05]  /*2780*/  BRA `(.L_x_4297) ;  /* 0x0000000c00707947 */ /* 0x000fea0003800000 */
.L_x_4294:
        /* <DEDUP_REMOVED lines=10> */
.L_x_4299:
[----:B------:R-:W-:-:S06]  /*2830*/  IMAD.U32 R5, R5, 0x10000, RZ ;  /* 0x0001000005057824 */ /* 0x000fcc00078e00ff */
[----:B------:R-:W0:Y:S02]  /*2840*/  F2I.FTZ.TRUNC.NTZ R5, R5 ;  /* 0x0000000500057305 */ /* 0x000e24000021f100 */
[----:B0-----:R0:W-:Y:S01]  /*2850*/  STG.E desc[UR36][R2.64], R5 ;  /* 0x0000000502007986 */ /* 0x0011e2000c101924 */
[----:B------:R-:W-:Y:S05]  /*2860*/  BRA `(.L_x_4297) ;  /* 0x0000000c00387947 */ /* 0x000fea0003800000 */
.L_x_4298:
[----:B------:R-:W-:-:S06]  /*2870*/  SHF.L.U32 R5, R5, 0x10, RZ ;  /* 0x0000001005057819 */ /* 0x000fcc00000006ff */
[----:B------:R-:W0:Y:S02]  /*2880*/  F2I.FTZ.TRUNC.NTZ R5, R5 ;  /* 0x0000000500057305 */ /* 0x000e24000021f100 */
[----:B0-----:R0:W-:Y:S01]  /*2890*/  STG.E.U16 desc[UR36][R2.64], R5 ;  /* 0x0000000502007986 */ /* 0x0011e2000c101524 */
[----:B------:R-:W-:Y:S05]  /*28a0*/  BRA `(.L_x_4297) ;  /* 0x0000000c00287947 */ /* 0x000fea0003800000 */
.L_x_4293:
        /* <DEDUP_REMOVED lines=9> */
.L_x_4301:
[----:B------:R-:W-:-:S05]  /*2940*/  IMAD.U32 R0, R5, 0x10000, RZ ;  /* 0x0001000005007824 */ /* 0x000fca00078e00ff */
[----:B------:R-:W-:-:S05]  /*2950*/  F2FP.F16.F32.PACK_AB R0, RZ, R0 ;  /* 0x00000000ff00723e */ /* 0x000fca00000000ff */
[----:B------:R0:W-:Y:S01]  /*2960*/  STG.E.U16 desc[UR36][R2.64], R0 ;  /* 0x0000000002007986 */ /* 0x0001e2000c101524 */
[----:B------:R-:W-:Y:S05]  /*2970*/  BRA `(.L_x_4297) ;  /* 0x0000000800f47947 */ /* 0x000fea0003800000 */
.L_x_4300:
[----:B------:R-:W-:-:S09]  /*2980*/  UISETP.NE.AND UP0, UPT, UR4, 0x7, UPT ;  /* 0x000000070400788c */ /* 0x000fd2000bf05270 */
[----:B------:R-:W-:Y:S05]  /*2990*/  BRA.U !UP0, `(.L_x_4302) ;  /* 0x0000000108347547 */ /* 0x000fea000b800000 */
[----:B------:R-:W-:-:S09]  /*29a0*/  UISETP.NE.AND UP0, UPT, UR4, 0x8, UPT ;  /* 0x000000080400788c */ /* 0x000fd2000bf05270 */
[----:B------:R-:W-:Y:S05]  /*29b0*/  BRA.U !UP0, `(.L_x_4303) ;  /* 0x0000000108187547 */ /* 0x000fea000b800000 */
[----:B------:R-:W-:-:S09]  /*29c0*/  UISETP.NE.AND UP0, UPT, UR4, 0x9, UPT ;  /* 0x000000090400788c */ /* 0x000fd2000bf05270 */
[----:B------:R-:W-:Y:S05]  /*29d0*/  BRA.U UP0, `(.L_x_4296) ;  /* 0x00000009003c7547 */ /* 0x000fea000b800000 */
[----:B------:R-:W-:Y:S01]  /*29e0*/  SHF.L.U32 R4, R5, 0x10, RZ ;  /* 0x0000001005047819 */ /* 0x000fe200000006ff */
[----:B------:R-:W-:-:S05]  /*29f0*/  IMAD.MOV.U32 R5, RZ, RZ, RZ ;  /* 0x000000ffff057224 */ /* 0x000fca00078e00ff */
[----:B------:R0:W-:Y:S01]  /*2a00*/  STG.E.64 desc[UR36][R2.64], R4 ;  /* 0x0000000402007986 */ /* 0x0001e2000c101b24 */
[----:B------:R-:W-:Y:S05]  /*2a10*/  BRA `(.L_x_4297) ;  /* 0x0000000800cc7947 */ /* 0x000fea0003800000 */
.L_x_4303:
[----:B------:R-:W-:-:S05]  /*2a20*/  IMAD.U32 R5, R5, 0x10000, RZ ;  /* 0x0001000005057824 */ /* 0x000fca00078e00ff */
[----:B------:R-:W-:-:S04]  /*2a30*/  F2FP.F16.F32.PACK_AB R5, RZ, R5 ;  /* 0x00000005ff05723e */ /* 0x000fc800000000ff */
[----:B------:R-:W-:-:S05]  /*2a40*/  PRMT R5, R5, 0x5410, RZ ;  /* 0x0000541005057816 */ /* 0x000fca00000000ff */
[----:B------:R0:W-:Y:S01]  /*2a50*/  STG.E desc[UR36][R2.64], R5 ;  /* 0x0000000502007986 */ /* 0x0001e2000c101924 */
[----:B------:R-:W-:Y:S05]  /*2a60*/  BRA `(.L_x_4297) ;  /* 0x0000000800b87947 */ /* 0x000fea0003800000 */
.L_x_4302:
[----:B------:R-:W-:-:S05]  /*2a70*/  SHF.L.U32 R4, R5, 0x10, RZ ;  /* 0x0000001005047819 */ /* 0x000fca00000006ff */
[----:B------:R-:W-:-:S06]  /*2a80*/  FMUL.FTZ R4, R4, 1 ;  /* 0x3f80000004047820 */ /* 0x000fcc0000410000 */
[----:B------:R-:W0:Y:S02]  /*2a90*/  F2F.F64.F32 R4, R4 ;  /* 0x0000000400047310 */ /* 0x000e240000201800 */
[----:B0-----:R0:W-:Y:S01]  /*2aa0*/  STG.E.64 desc[UR36][R2.64], R4 ;  /* 0x0000000402007986 */ /* 0x0011e2000c101b24 */
[----:B------:R-:W-:Y:S05]  /*2ab0*/  BRA `(.L_x_4297) ;  /* 0x0000000800a47947 */ /* 0x000fea0003800000 */
.L_x_4292:
        /* <DEDUP_REMOVED lines=13> */
.L_x_4306:
[----:B------:R-:W-:Y:S01]  /*2b90*/  IMAD.U32 R5, R5, 0x10000, RZ ;  /* 0x0001000005057824 */ /* 0x000fe200078e00ff */
[----:B------:R-:W-:-:S03]  /*2ba0*/  CS2R R6, SRZ ;  /* 0x0000000000067805 */ /* 0x000fc6000001ff00 */
[----:B------:R-:W-:-:S06]  /*2bb0*/  FMUL.FTZ R5, R5, 1 ;  /* 0x3f80000005057820 */ /* 0x000fcc0000410000 */
[----:B------:R-:W0:Y:S02]  /*2bc0*/  F2F.F64.F32 R4, R5 ;  /* 0x0000000500047310 */ /* 0x000e240000201800 */
[----:B0-----:R0:W-:Y:S01]  /*2bd0*/  STG.E.128 desc[UR36][R2.64], R4 ;  /* 0x0000000402007986 */ /* 0x0011e2000c101d24 */
[----:B------:R-:W-:Y:S05]  /*2be0*/  BRA `(.L_x_4297) ;  /* 0x0000000800587947 */ /* 0x000fea0003800000 */
.L_x_4305:
[----:B------:R-:W-:-:S09]  /*2bf0*/  UISETP.NE.AND UP0, UPT, UR4, 0xf, UPT ;  /* 0x0000000f0400788c */ /* 0x000fd2000bf05270 */
[----:B------:R-:W-:Y:S05]  /*2c00*/  BRA.U !UP0, `(.L_x_4307) ;  /* 0x0000000108a07547 */ /* 0x000fea000b800000 */
[----:B------:R-:W-:-:S09]  /*2c10*/  UISETP.NE.AND UP0, UPT, UR4, 0x17, UPT ;  /* 0x000000170400788c */ /* 0x000fd2000bf05270 */
[----:B------:R-:W-:Y:S05]  /*2c20*/  BRA.U !UP0, `(.L_x_4308) ;  /* 0x00000001084c7547 */ /* 0x000fea000b800000 */
[----:B------:R-:W-:-:S09]  /*2c30*/  UISETP.NE.AND UP0, UPT, UR4, 0x18, UPT ;  /* 0x000000180400788c */ /* 0x000fd2000bf05270 */
[----:B------:R-:W-:Y:S05]  /*2c40*/  BRA.U UP0, `(.L_x_4296) ;  /* 0x0000000500a07547 */ /* 0x000fea000b800000 */
[----:B------:R-:W-:Y:S01]  /*2c50*/  SHF.L.U32 R7, R5, 0x10, RZ ;  /* 0x0000001005077819 */ /* 0x000fe200000006ff */
[----:B------:R-:W-:Y:S01]  /*2c60*/  BSSY.RECONVERGENT B0, `(.L_x_4309) ;  /* 0x000000c000007945 */ /* 0x000fe20003800200 */
[----:B------:R-:W-:Y:S02]  /*2c70*/  IMAD.MOV.U32 R0, RZ, RZ, 0x7f ;  /* 0x0000007fff007424 */ /* 0x000fe400078e00ff */
        /* <DEDUP_REMOVED lines=10> */
.L_x_4310:
[----:B------:R-:W-:Y:S05]  /*2d20*/  BSYNC.RECONVERGENT B0 ;  /* 0x0000000000007941 */ /* 0x000fea0003800200 */
.L_x_4309:
[----:B------:R-:W-:-:S05]  /*2d30*/  LOP3.LUT R5, R0, 0x80, R5, 0xf8, !PT ;  /* 0x0000008000057812 */ /* 0x000fca00078ef805 */
[----:B------:R0:W-:Y:S01]  /*2d40*/  STG.E.U8 desc[UR36][R2.64], R5 ;  /* 0x0000000502007986 */ /* 0x0001e2000c101124 */
[----:B------:R-:W-:Y:S05]  /*2d50*/  BRA `(.L_x_4297) ;  /* 0x0000000400fc7947 */ /* 0x000fea0003800000 */
.L_x_4308:
[----:B------:R-:W-:Y:S01]  /*2d60*/  IMAD.U32 R7, R5, 0x10000, RZ ;  /* 0x0001000005077824 */ /* 0x000fe200078e00ff */
[----:B------:R-:W-:Y:S04]  /*2d70*/  BSSY.RECONVERGENT B0, `(.L_x_4311) ;  /* 0x000000e000007945 */ /* 0x000fe80003800200 */
[----:B------:R-:W-:Y:S02]  /*2d80*/  LOP3.LUT R6, R7, 0x7fffffff, RZ, 0xc0, !PT ;  /* 0x7fffffff07067812 */ /* 0x000fe400078ec0ff */
        /* <DEDUP_REMOVED lines=12> */
.L_x_4312:
[----:B------:R-:W-:Y:S05]  /*2e50*/  BSYNC.RECONVERGENT B0 ;  /* 0x0000000000007941 */ /* 0x000fea0003800200 */
.L_x_4311:
[----:B------:R-:W-:-:S05]  /*2e60*/  LOP3.LUT R5, R0, 0x80, R5, 0xf8, !PT ;  /* 0x0000008000057812 */ /* 0x000fca00078ef805 */
[----:B------:R0:W-:Y:S01]  /*2e70*/  STG.E.U8 desc[UR36][R2.64], R5 ;  /* 0x0000000502007986 */ /* 0x0001e2000c101124 */
[----:B------:R-:W-:Y:S05]  /*2e80*/  BRA `(.L_x_4297) ;  /* 0x0000000400b07947 */ /* 0x000fea0003800000 */
.L_x_4307:
[----:B------:R0:W-:Y:S01]  /*2e90*/  STG.E.U16 desc[UR36][R2.64], R5 ;  /* 0x0000000502007986 */ /* 0x0001e2000c101524 */
[----:B------:R-:W-:Y:S05]  /*2ea0*/  BRA `(.L_x_4297) ;  /* 0x0000000400a87947 */ /* 0x000fea0003800000 */
.L_x_4304:
        /* <DEDUP_REMOVED lines=12> */
.L_x_4315:
[----:B------:R-:W-:Y:S01]  /*2f70*/  IMAD.U32 R5, R5, 0x10000, RZ ;  /* 0x0001000005057824 */ /* 0x000fe200078e00ff */
[----:B------:R-:W-:Y:S01]  /*2f80*/  BSSY.RECONVERGENT B0, `(.L_x_4316) ;  /* 0x0000014000007945 */ /* 0x000fe20003800200 */
[----:B------:R-:W-:-:S03]  /*2f90*/  HFMA2 R0, -RZ, RZ, 0, 7.62939453125e-06 ;  /* 0x00000080ff007431 */ /* 0x000fc600000001ff */
        /* <DEDUP_REMOVED lines=10> */
.L_x_4318:
[----:B------:R-:W-:-:S04]  /*3040*/  SHF.R.U32.HI R0, RZ, 0x14, R5 ;  /* 0x00000014ff007819 */ /* 0x000fc80000011605 */
[----:B------:R-:W-:-:S04]  /*3050*/  LOP3.LUT R0, R0, 0x1, RZ, 0xc0, !PT ;  /* 0x0000000100007812 */ /* 0x000fc800078ec0ff */
[----:B------:R-:W-:-:S04]  /*3060*/  IADD3 R0, PT, PT, R5, 0x487ffff, R0 ;  /* 0x0487ffff05007810 */ /* 0x000fc80007ffe000 */
[----:B------:R-:W-:-:S04]  /*3070*/  SHF.R.U32.HI R0, RZ, 0x14, R0 ;  /* 0x00000014ff007819 */ /* 0x000fc80000011600 */
[----:B------:R-:W-:-:S07]  /*3080*/  LOP3.LUT R4, R0, 0xff, RZ, 0xc0, !PT ;  /* 0x000000ff00047812 */ /* 0x000fce00078ec0ff */
.L_x_4319:
[----:B------:R-:W-:-:S04]  /*3090*/  SHF.R.U32.HI R5, RZ, 0x18, R5 ;  /* 0x00000018ff057819 */ /* 0x000fc80000011605 */
[----:B------:R-:W-:-:S04]  /*30a0*/  LOP3.LUT R4, R4, 0x80, R5, 0xf8, !PT ;  /* 0x0000008004047812 */ /* 0x000fc800078ef805 */
[----:B------:R-:W-:-:S07]  /*30b0*/  PRMT R0, R4, 0x7610, R0 ;  /* 0x0000761004007816 */ /* 0x000fce0000000000 */
.L_x_4317:
[----:B------:R-:W-:Y:S05]  /*30c0*/  BSYNC.RECONVERGENT B0 ;  /* 0x0000000000007941 */ /* 0x000fea0003800200 */
.L_x_4316:
[----:B------:R4:W-:Y:S01]  /*30d0*/  STG.E.U8 desc[UR36][R2.64], R0 ;  /* 0x0000000002007986 */ /* 0x0009e2000c101124 */
[----:B------:R-:W-:Y:S05]  /*30e0*/  BRA `(.L_x_4297) ;  /* 0x0000000400187947 */ /* 0x000fea0003800000 */
.L_x_4314:
        /* <DEDUP_REMOVED lines=13> */
.L_x_4322:
[----:B------:R-:W-:-:S04]  /*31c0*/  SHF.R.U32.HI R0, RZ, 0x15, R5 ;  /* 0x00000015ff007819 */ /* 0x000fc80000011605 */
[----:B------:R-:W-:-:S04]  /*31d0*/  LOP3.LUT R0, R0, 0x1, RZ, 0xc0, !PT ;  /* 0x0000000100007812 */ /* 0x000fc800078ec0ff */
[----:B------:R-:W-:-:S04]  /*31e0*/  IADD3 R0, PT, PT, R5, 0x88fffff, R0 ;  /* 0x088fffff05007810 */ /* 0x000fc80007ffe000 */
[----:B------:R-:W-:-:S04]  /*31f0*/  SHF.R.U32.HI R0, RZ, 0x15, R0 ;  /* 0x00000015ff007819 */ /* 0x000fc80000011600 */
[----:B------:R-:W-:-:S07]  /*3200*/  LOP3.LUT R4, R0, 0xff, RZ, 0xc0, !PT ;  /* 0x000000ff00047812 */ /* 0x000fce00078ec0ff */
.L_x_4323:
[----:B------:R-:W-:-:S04]  /*3210*/  SHF.R.U32.HI R5, RZ, 0x18, R5 ;  /* 0x00000018ff057819 */ /* 0x000fc80000011605 */
[----:B------:R-:W-:-:S04]  /*3220*/  LOP3.LUT R4, R4, 0x80, R5, 0xf8, !PT ;  /* 0x0000008004047812 */ /* 0x000fc800078ef805 */
[----:B------:R-:W-:-:S07]  /*3230*/  PRMT R0, R4, 0x7610, R0 ;  /* 0x0000761004007816 */ /* 0x000fce0000000000 */
.L_x_4321:
[----:B------:R-:W-:Y:S05]  /*3240*/  BSYNC.RECONVERGENT B0 ;  /* 0x0000000000007941 */ /* 0x000fea0003800200 */
.L_x_4320:
[----:B------:R3:W-:Y:S01]  /*3250*/  STG.E.U8 desc[UR36][R2.64], R0 ;  /* 0x0000000002007986 */ /* 0x0007e2000c101124 */
[----:B------:R-:W-:Y:S05]  /*3260*/  BRA `(.L_x_4297) ;  /* 0x0000000000b87947 */ /* 0x000fea0003800000 */
.L_x_4313:
[----:B------:R-:W-:-:S09]  /*3270*/  UISETP.NE.AND UP0, UPT, UR4, 0x1c, UPT ;  /* 0x0000001c0400788c */ /* 0x000fd2000bf05270 */
[----:B------:R-:W-:Y:S05]  /*3280*/  BRA.U !UP0, `(.L_x_4324) ;  /* 0x0000000108a47547 */ /* 0x000fea000b800000 */
[----:B------:R-:W-:-:S09]  /*3290*/  UISETP.NE.AND UP0, UPT, UR4, 0x1d, UPT ;  /* 0x0000001d0400788c */ /* 0x000fd2000bf05270 */
[----:B------:R-:W-:Y:S05]  /*32a0*/  BRA.U !UP0, `(.L_x_4325) ;  /* 0x00000001088c7547 */ /* 0x000fea000b800000 */
[----:B------:R-:W-:-:S09]  /*32b0*/  UISETP.NE.AND UP0, UPT, UR4, 0x2c, UPT ;  /* 0x0000002c0400788c */ /* 0x000fd2000bf05270 */
[----:B------:R-:W-:Y:S05]  /*32c0*/  BRA.U !UP0, `(.L_x_4326) ;  /* 0x0000000108447547 */ /* 0x000fea000b800000 */
.L_x_4296:
        /* <DEDUP_REMOVED lines=16> */
.L_x_4327:
[----:B------:R-:W-:Y:S05]  /*33d0*/  BRA `(.L_x_4297) ;  /* 0x00000000005c7947 */ /* 0x000fea0003800000 */
.L_x_4326:
[----:B------:R-:W-:-:S04]  /*33e0*/  SHF.L.U32 R5, R5, 0x10, RZ ;  /* 0x0000001005057819 */ /* 0x000fc800000006ff */
        /* <DEDUP_REMOVED lines=15> */
.L_x_4325:
[----:B------:R-:W-:-:S06]  /*34e0*/  IMAD.U32 R5, R5, 0x10000, RZ ;  /* 0x0001000005057824 */ /* 0x000fcc00078e00ff */
[----:B------:R-:W0:Y:S02]  /*34f0*/  F2I.U64.TRUNC R4, R5 ;  /* 0x0000000500047311 */ /* 0x000e24000020d800 */
[----:B0-----:R1:W-:Y:S01]  /*3500*/  STG.E.64 desc[UR36][R2.64], R4 ;  /* 0x0000000402007986 */ /* 0x0013e2000c101b24 */
[----:B------:R-:W-:Y:S05]  /*3510*/  BRA `(.L_x_4297) ;  /* 0x00000000000c7947 */ /* 0x000fea0003800000 */
.L_x_4324:
[----:B------:R-:W-:-:S06]  /*3520*/  SHF.L.U32 R5, R5, 0x10, RZ ;  /* 0x0000001005057819 */ /* 0x000fcc00000006ff */
[----:B------:R-:W0:Y:S02]  /*3530*/  F2I.FTZ.U32.TRUNC.NTZ R5, R5 ;  /* 0x0000000500057305 */ /* 0x000e24000021f000 */
[----:B0-----:R0:W-:Y:S02]  /*3540*/  STG.E desc[UR36][R2.64], R5 ;  /* 0x0000000502007986 */ /* 0x0011e4000c101924 */
.L_x_4297:
[----:B------:R-:W-:-:S07]  /*3550*/  VIADD R17, R17, 0x80 ;  /* 0x0000008011117836 */ /* 0x000fce0000000000 */
.L_x_4254:
[----:B------:R-:W-:Y:S05]  /*3560*/  BSYNC.RECONVERGENT B6 ;  /* 0x0000000000067941 */ /* 0x000fea0003800200 */
.L_x_4253:
[----:B------:R-:W5:Y:S01]  /*3570*/  LDCU UR4, c[0x0][0x380] ;  /* 0x00007000ff0477ac */ /* 0x000f620008000800 */
[----:B------:R-:W-:Y:S01]  /*3580*/  BSSY.RECONVERGENT B6, `(.L_x_4328) ;  /* 0x0000349000067945 */ /* 0x000fe20003800200 */
[----:B-----5:R-:W-:-:S13]  /*3590*/  ISETP.GE.AND P0, PT, R17, UR4, PT ;  /* 0x0000000411007c0c */ /* 0x020fda000bf06270 */
[----:B------:R-:W-:Y:S05]  /*35a0*/  @P0 BRA `(.L_x_4329) ;  /* 0x0000003400180947 */ /* 0x000fea0003800000 */
[----:B------:R-:W5:Y:S01]  /*35b0*/  LDCU UR4, c[0x0][0x388] ;  /* 0x00007100ff0477ac */ /* 0x000f620008000800 */
[----:B------:R-:W-:Y:S02]  /*35c0*/  HFMA2 R16, -RZ, RZ, 0, 0 ;  /* 0x00000000ff107431 */ /* 0x000fe400000001ff */
[----:B0--34-:R-:W-:Y:S01]  /*35d0*/  IMAD.MOV.U32 R0, RZ, RZ, RZ ;  /* 0x000000ffff007224 */ /* 0x019fe200078e00ff */
[----:B-----5:R-:W-:-:S09]  /*35e0*/  UISETP.NE.AND UP0, UPT, UR4, URZ, UPT ;  /* 0x000000ff0400728c */ /* 0x020fd2000bf05270 */
[----:B------:R-:W-:Y:S05]  /*35f0*/  BRA.U !UP0, `(.L_x_4330) ;  /* 0x0000001108a87547 */ /* 0x000fea000b800000 */
[----:B------:R-:W1:Y:S01]  /*3600*/  LDCU.64 UR4, c[0x0][0x390] ;  /* 0x00007200ff0477ac */ /* 0x000e620008000a00 */
[----:B------:R-:W-:Y:S01]  /*3610*/  IMAD.MOV.U32 R16, RZ, RZ, RZ ;  /* 0x000000ffff107224 */ /* 0x000fe200078e00ff */
[----:B------:R-:W0:Y:S01]  /*3620*/  LDCU UR6, c[0x0][0x38c] ;  /* 0x00007180ff0677ac */ /* 0x000e220008000800 */
[----:B------:R-:W3:Y:S01]  /*3630*/  LDCU.64 UR8, c[0x0][0x4b8] ;  /* 0x00009700ff0877ac */ /* 0x000ee20008000a00 */
[----:B------:R-:W-:Y:S01]  /*3640*/  UISETP.NE.AND UP0, UPT, UR40, URZ, UPT ;  /* 0x000000ff2800728c */ /* 0x000fe2000bf05270 */
[----:B-12---:R-:W-:-:S05]  /*3650*/  IMAD.HI.U32 R2, R17, UR4, R16 ;  /* 0x0000000411027c27 */ /* 0x006fca000f8e0010 */
[----:B------:R-:W-:-:S05]  /*3660*/  SHF.R.U32.HI R3, RZ, UR5, R2 ;  /* 0x00000005ff037c19 */ /* 0x000fca0008011602 */
[----:B------:R-:W-:-:S04]  /*3670*/  IMAD.MOV R0, RZ, RZ, -R3 ;  /* 0x000000ffff007224 */ /* 0x000fc800078e0a03 */
[----:B0-----:R-:W-:-:S04]  /*3680*/  IMAD R0, R0, UR6, R17 ;  /* 0x0000000600007c24 */ /* 0x001fc8000f8e0211 */
[C---:B---3--:R-:W-:Y:S02]  /*3690*/  IMAD R16, R0.reuse, UR8, RZ ;  /* 0x0000000800107c24 */ /* 0x048fe4000f8e02ff */
[----:B------:R-:W-:Y:S01]  /*36a0*/  IMAD R0, R0, UR9, RZ ;  /* 0x0000000900007c24 */ /* 0x000fe2000f8e02ff */
        /* <DEDUP_REMOVED lines=287> */
.L_x_4330:
[----:B------:R-:W1:Y:S01]  /*48a0*/  LDCU.64 UR6, c[0x0][0x588] ;  /* 0x0000b100ff0677ac */ /* 0x000e620008000a00 */
[----:B------:R-:W-:-:S04]  /*48b0*/  UPRMT UR4, UR42, 0x9910, URZ ;  /* 0x000099102a047896 */ /* 0x000fc800080000ff */
[----:B------:R-:W-:Y:S01]  /*48c0*/  UISETP.GT.AND UP0, UPT, UR4, 0x9, UPT ;  /* 0x000000090400788c */ /* 0x000fe2000bf04270 */
[----:B-12---:R-:W-:-:S04]  /*48d0*/  IADD3 R2, P0, PT, R0, UR6, RZ ;  /* 0x0000000600027c10 */ /* 0x006fc8000ff1e0ff */
        /* <DEDUP_REMOVED lines=14> */
.L_x_4334:
[----:B------:R-:W2:Y:S02]  /*49c0*/  LDG.E.U8 R2, desc[UR36][R2.64] ;  /* 0x0000002402027981 */ /* 0x000ea4000c1e1100 */
[----:B--2---:R-:W-:-:S04]  /*49d0*/  I2FP.F32.U32 R0, R2 ;  /* 0x0000000200007245 */ /* 0x004fc80000201000 */
[----:B------:R-:W-:Y:S01]  /*49e0*/  F2FP.BF16.F32.PACK_AB R0, RZ, R0 ;  /* 0x00000000ff00723e */ /* 0x000fe200000010ff */
[----:B------:R-:W-:Y:S06]  /*49f0*/  BRA `(.L_x_4336) ;  /* 0x0000000c00a47947 */ /* 0x000fec0003800000 */
.L_x_4333:
        /* <DEDUP_REMOVED lines=10> */
.L_x_4338:
[----:B------:R-:W2:Y:S02]  /*4aa0*/  LDG.E R2, desc[UR36][R2.64] ;  /* 0x0000002402027981 */ /* 0x000ea4000c1e1900 */
[----:B--2---:R-:W-:-:S04]  /*4ab0*/  I2FP.F32.S32 R0, R2 ;  /* 0x0000000200007245 */ /* 0x004fc80000201400 */
[----:B------:R-:W-:Y:S01]  /*4ac0*/  F2FP.BF16.F32.PACK_AB R0, RZ, R0 ;  /* 0x00000000ff00723e */ /* 0x000fe200000010ff */
[----:B------:R-:W-:Y:S06]  /*4ad0*/  BRA `(.L_x_4336) ;  /* 0x0000000c006c7947 */ /* 0x000fec0003800000 */
.L_x_4337:
[----:B------:R-:W2:Y:S02]  /*4ae0*/  LDG.E.U16 R2, desc[UR36][R2.64] ;  /* 0x0000002402027981 */ /* 0x000ea4000c1e1500 */
[----:B--2---:R-:W0:Y:S02]  /*4af0*/  I2F.S16 R0, R2 ;  /* 0x0000000200007306 */ /* 0x004e240000101400 */
[----:B0-----:R-:W-:Y:S01]  /*4b00*/  F2FP.BF16.F32.PACK_AB R0, RZ, R0 ;  /* 0x00000000ff00723e */ /* 0x001fe200000010ff */
[----:B------:R-:W-:Y:S06]  /*4b10*/  BRA `(.L_x_4336) ;  /* 0x0000000c005c7947 */ /* 0x000fec0003800000 */
.L_x_4332:
        /* <DEDUP_REMOVED lines=9> */
.L_x_4340:
[----:B------:R-:W2:Y:S02]  /*4bb0*/  LDG.E.U16 R0, desc[UR36][R2.64] ;  /* 0x0000002402007981 */ /* 0x000ea4000c1e1500 */
[----:B--2---:R-:W-:-:S05]  /*4bc0*/  HADD2.F32 R0, -RZ, R0.H0_H0 ;  /* 0x20000000ff007230 */ /* 0x004fca0000004100 */
[----:B------:R-:W-:Y:S01]  /*4bd0*/  F2FP.BF16.F32.PACK_AB R0, RZ, R0 ;  /* 0x00000000ff00723e */ /* 0x000fe200000010ff */
[----:B------:R-:W-:Y:S06]  /*4be0*/  BRA `(.L_x_4336) ;  /* 0x0000000c00287947 */ /* 0x000fec0003800000 */
.L_x_4339:
        /* <DEDUP_REMOVED lines=9> */
.L_x_4342:
[----:B------:R-:W2:Y:S02]  /*4c80*/  LDG.E.U16 R2, desc[UR36][R2.64] ;  /* 0x0000002402027981 */ /* 0x000ea4000c1e1500 */
[----:B--2---:R-:W-:-:S05]  /*4c90*/  HADD2.F32 R0, -RZ, R2.H0_H0 ;  /* 0x20000002ff007230 */ /* 0x004fca0000004100 */
[----:B------:R-:W-:Y:S01]  /*4ca0*/  F2FP.BF16.F32.PACK_AB R0, RZ, R0 ;  /* 0x00000000ff00723e */ /* 0x000fe200000010ff */
[----:B------:R-:W-:Y:S06]  /*4cb0*/  BRA `(.L_x_4336) ;  /* 0x0000000800f47947 */ /* 0x000fec0003800000 */
.L_x_4341:
        /* <DEDUP_REMOVED lines=12> */
.L_x_4331:
        /* <DEDUP_REMOVED lines=13> */
.L_x_4345:
        /* <DEDUP_REMOVED lines=12> */
.L_x_4344:
        /* <DEDUP_REMOVED lines=27> */
.L_x_4347:
        /* <DEDUP_REMOVED lines=13> */
.L_x_4346:
[----:B------:R0:W5:Y:S01]  /*5190*/  LDG.E.U16 R0, desc[UR36][R2.64] ;  /* 0x0000002402007981 */ /* 0x000162000c1e1500 */
[----:B------:R-:W-:Y:S05]  /*51a0*/  BRA `(.L_x_4336) ;  /* 0x0000000400b87947 */ /* 0x000fea0003800000 */
.L_x_4343:
        /* <DEDUP_REMOVED lines=12> */
.L_x_4350:
        /* <DEDUP_REMOVED lines=21> */
.L_x_4354:
[----:B------:R-:W-:Y:S05]  /*53c0*/  BSYNC.RECONVERGENT B1 ;  /* 0x0000000000017941 */ /* 0x000fea0003800200 */
.L_x_4353:
[----:B------:R-:W-:Y:S01]  /*53d0*/  IMAD.SHL.U32 R0, R0, 0x100000, RZ ;  /* 0x0010000000007824 */ /* 0x000fe200078e00ff */
[----:B------:R-:W-:-:S04]  /*53e0*/  LEA R2, R2, 0x3b800000, 0x17 ;  /* 0x3b80000002027811 */ /* 0x000fc800078eb8ff */
[----:B------:R-:W-:-:S07]  /*53f0*/  LOP3.LUT R0, R2, R0, R7, 0xfe, !PT ;  /* 0x0000000002007212 */ /* 0x000fce00078efe07 */
.L_x_4352:
[----:B------:R-:W-:Y:S05]  /*5400*/  BSYNC.RECONVERGENT B0 ;  /* 0x0000000000007941 */ /* 0x000fea0003800200 */
.L_x_4351:
[----:B------:R-:W-:Y:S01]  /*5410*/  F2FP.BF16.F32.PACK_AB R0, RZ, R0 ;  /* 0x00000000ff00723e */ /* 0x000fe200000010ff */
[----:B------:R-:W-:Y:S06]  /*5420*/  BRA `(.L_x_4336) ;  /* 0x0000000400187947 */ /* 0x000fec0003800000 */
.L_x_4349:
        /* <DEDUP_REMOVED lines=21> */
.L_x_4358:
[----:B------:R-:W-:Y:S05]  /*5580*/  BSYNC.RECONVERGENT B1 ;  /* 0x0000000000017941 */ /* 0x000fea0003800200 */
.L_x_4357:
[----:B------:R-:W-:Y:S01]  /*5590*/  IMAD.SHL.U32 R0, R0, 0x200000, RZ ;  /* 0x0020000000007824 */ /* 0x000fe200078e00ff */
[----:B------:R-:W-:-:S04]  /*55a0*/  LEA R2, R2, 0x37800000, 0x17 ;  /* 0x3780000002027811 */ /* 0x000fc800078eb8ff */
[----:B------:R-:W-:-:S07]  /*55b0*/  LOP3.LUT R0, R2, R0, R7, 0xfe, !PT ;  /* 0x0000000002007212 */ /* 0x000fce00078efe07 */
.L_x_4356:
[----:B------:R-:W-:Y:S05]  /*55c0*/  BSYNC.RECONVERGENT B0 ;  /* 0x0000000000007941 */ /* 0x000fea0003800200 */
.L_x_4355:
[----:B------:R-:W-:Y:S01]  /*55d0*/  F2FP.BF16.F32.PACK_AB R0, RZ, R0 ;  /* 0x00000000ff00723e */ /* 0x000fe200000010ff */
[----:B------:R-:W-:Y:S06]  /*55e0*/  BRA `(.L_x_4336) ;  /* 0x0000000000a87947 */ /* 0x000fec0003800000 */
.L_x_4348:
        /* <DEDUP_REMOVED lines=14> */
.L_x_4362:
[----:B------:R-:W-:Y:S05]  /*56d0*/  BSYNC.RECONVERGENT B0 ;  /* 0x0000000000007941 */ /* 0x000fea0003800200 */
.L_x_4361:
[----:B------:R-:W-:Y:S01]  /*56e0*/  F2FP.BF16.F32.PACK_AB R0, RZ, R0 ;  /* 0x00000000ff00723e */ /* 0x000fe200000010ff */
[----:B------:R-:W-:Y:S06]  /*56f0*/  BRA `(.L_x_4336) ;  /* 0x0000000000647947 */ /* 0x000fec0003800000 */
.L_x_4335:
        /* <DEDUP_REMOVED lines=16> */
.L_x_4363:
[----:B------:R-:W-:Y:S01]  /*5800*/  PRMT R0, RZ, 0x7610, R0 ;  /* 0x00007610ff007816 */ /* 0x000fe20000000000 */
[----:B------:R-:W-:Y:S06]  /*5810*/  BRA `(.L_x_4336) ;  /* 0x00000000001c7947 */ /* 0x000fec0003800000 */
.L_x_4360:
[----:B------:R-:W2:Y:S02]  /*5820*/  LDG.E.64 R2, desc[UR36][R2.64] ;  /* 0x0000002402027981 */ /* 0x000ea4000c1e1b00 */
[----:B--2---:R-:W0:Y:S02]  /*5830*/  I2F.U64 R0, R2 ;  /* 0x0000000200007312 */ /* 0x004e240000301000 */
[----:B0-----:R-:W-:Y:S01]  /*5840*/  F2FP.BF16.F32.PACK_AB R0, RZ, R0 ;  /* 0x00000000ff00723e */ /* 0x001fe200000010ff */
[----:B------:R-:W-:Y:S06]  /*5850*/  BRA `(.L_x_4336) ;  /* 0x00000000000c7947 */ /* 0x000fec0003800000 */
.L_x_4359:
[----:B------:R-:W2:Y:S02]  /*5860*/  LDG.E R2, desc[UR36][R2.64] ;  /* 0x0000002402027981 */ /* 0x000ea4000c1e1900 */
[----:B--2---:R-:W-:-:S04]  /*5870*/  I2FP.F32.U32 R0, R2 ;  /* 0x0000000200007245 */ /* 0x004fc80000201000 */
[----:B------:R-:W-:-:S07]  /*5880*/  F2FP.BF16.F32.PACK_AB R0, RZ, R0 ;  /* 0x00000000ff00723e */ /* 0x000fce00000010ff */
.L_x_4336:
[----:B-----5:R-:W-:Y:S01]  /*5890*/  IMAD.U32 R0, R0, 0x10000, RZ ;  /* 0x0001000000007824 */ /* 0x020fe200078e00ff */
[----:B------:R-:W-:Y:S04]  /*58a0*/  BSSY.RECONVERGENT B0, `(.L_x_4364) ;  /* 0x0000023000007945 */ /* 0x000fe80003800200 */
[----:B------:R-:W-:-:S13]  /*58b0*/  FSETP.GT.FTZ.AND P0, PT, R0, RZ, PT ;  /* 0x000000ff0000720b */ /* 0x000fda0003f14000 */
[----:B------:R-:W-:Y:S05]  /*58c0*/  @P0 BRA `(.L_x_4365) ;  /* 0x0000000000780947 */ /* 0x000fea0003800000 */
[----:B------:R-:W1:Y:S01]  /*58d0*/  LDCU UR4, c[0x0][0x598] ;  /* 0x0000b300ff0477ac */ /* 0x000e620008000800 */
[----:B------:R-:W-:Y:S01]  /*58e0*/  MOV R5, 0x3ab5ebe6 ;  /* 0x3ab5ebe600057802 */ /* 0x000fe20000000f00 */
[----:B-1----:R-:W-:Y:S01]  /*58f0*/  FMUL.FTZ R0, R0, UR4 ;  /* 0x0000000400007c20 */ /* 0x002fe20008410000 */
[----:B------:R-:W1:Y:S03]  /*5900*/  LDCU UR4, c[0x0][0x590] ;  /* 0x0000b200ff0477ac */ /* 0x000e660008000800 */
[C---:B0-----:R-:W-:Y:S01]  /*5910*/  FMUL.FTZ R2, R0.reuse, 1.4426950216293334961 ;  /* 0x3fb8aa3b00027820 */ /* 0x041fe20000410000 */
[----:B------:R-:W-:-:S05]  /*5920*/  FSETP.GEU.FTZ.AND P0, PT, |R0|, 0.40999999642372131348, PT ;  /* 0x3ed1eb850000780b */ /* 0x000fca0003f1e200 */
[----:B------:R-:W0:Y:S02]  /*5930*/  FRND R2, R2 ;  /* 0x0000000200027307 */ /* 0x000e240000201000 */
[----:B0-----:R-:W-:Y:S02]  /*5940*/  FSEL R3, R2, RZ, P0 ;  /* 0x000000ff02037208 */ /* 0x001fe40000000000 */
[----:B------:R-:W-:Y:S02]  /*5950*/  FSETP.NEU.FTZ.AND P0, PT, R0, RZ, PT ;  /* 0x000000ff0000720b */ /* 0x000fe40003f1d000 */
[C---:B------:R-:W-:Y:S01]  /*5960*/  FSETP.NEU.FTZ.AND P1, PT, R3.reuse, 128, PT ;  /* 0x430000000300780b */ /* 0x040fe20003f3d000 */
[----:B------:R-:W-:-:S04]  /*5970*/  FFMA.FTZ R4, R3, -0.693145751953125, R0 ;  /* 0xbf31720003047823 */ /* 0x000fc80000010000 */
[C---:B------:R-:W-:Y:S01]  /*5980*/  FFMA.FTZ R4, R3.reuse, -1.428606765330187045e-06, R4 ;  /* 0xb5bfbe8e03047823 */ /* 0x040fe20000010004 */
[----:B------:R-:W-:-:S03]  /*5990*/  FSEL R3, R3, 127, P1 ;  /* 0x42fe000003037808 */ /* 0x000fc60000800000 */
[C---:B------:R-:W-:Y:S01]  /*59a0*/  FFMA.FTZ R5, R4.reuse, R5, 0.0083824126049876213074 ;  /* 0x3c09566304057423 */ /* 0x040fe20000010005 */
[----:B------:R-:W0:Y:S01]  /*59b0*/  MUFU.EX2 R6, R3 ;  /* 0x0000000300067308 */ /* 0x000e220000000800 */
[----:B------:R-:W-:Y:S02]  /*59c0*/  FSETP.GEU.FTZ.AND P2, PT, R3, -25, PT ;  /* 0xc1c800000300780b */ /* 0x000fe40003f5e000 */
[----:B------:R-:W-:-:S04]  /*59d0*/  FFMA.FTZ R5, R4, R5, 0.041667830199003219604 ;  /* 0x3d2aabe304057423 */ /* 0x000fc80000010005 */
[----:B------:R-:W-:-:S04]  /*59e0*/  FFMA.FTZ R5, R4, R5, 0.16666397452354431152 ;  /* 0x3e2aa9f604057423 */ /* 0x000fc80000010005 */
[----:B------:R-:W-:Y:S01]  /*59f0*/  FFMA.FTZ R5, R4, R5, 0.49999994039535522461 ;  /* 0x3efffffe04057423 */ /* 0x000fe20000010005 */
[----:B0-----:R-:W-:-:S03]  /*5a00*/  FADD.FTZ R2, R6, -1 ;  /* 0xbf80000006027421 */ /* 0x001fc60000010000 */
        /* <DEDUP_REMOVED lines=8> */
[----:B-1----:R-:W-:Y:S01]  /*5a90*/  FMUL.FTZ R0, R2, UR4 ;  /* 0x0000000402007c20 */ /* 0x002fe20008410000 */
[----:B------:R-:W-:Y:S06]  /*5aa0*/  BRA `(.L_x_4366) ;  /* 0x0000000000087947 */ /* 0x000fec0003800000 */
.L_x_4365:
[----:B------:R-:W1:Y:S02]  /*5ab0*/  LDCU UR4, c[0x0][0x594] ;  /* 0x0000b280ff0477ac */ /* 0x000e640008000800 */
[----:B-1----:R-:W-:-:S07]  /*5ac0*/  FMUL.FTZ R0, R0, UR4 ;  /* 0x0000000400007c20 */ /* 0x002fce0008410000 */
.L_x_4366:
[----:B------:R-:W-:Y:S05]  /*5ad0*/  BSYNC.RECONVERGENT B0 ;  /* 0x0000000000007941 */ /* 0x000fea0003800200 */
.L_x_4364:
        /* <DEDUP_REMOVED lines=19> */
.L_x_4370:
[----:B------:R-:W-:-:S06]  /*5c10*/  SHF.L.U32 R5, R5, 0x10, RZ ;  /* 0x0000001005057819 */ /* 0x000fcc00000006ff */
[----:B------:R-:W0:Y:S02]  /*5c20*/  F2I.S64.TRUNC R4, R5 ;  /* 0x0000000500047311 */ /* 0x000e24000020d900 */
[----:B0-----:R0:W-:Y:S01]  /*5c30*/  STG.E.U8 desc[UR36][R2.64], R4 ;  /* 0x0000000402007986 */ /* 0x0011e2000c101124 */
[----:B------:R-:W-:Y:S05]  /*5c40*/  BRA `(.L_x_4372) ;  /* 0x0000000c006c7947 */ /* 0x000fea0003800000 */
.L_x_4369:
        /* <DEDUP_REMOVED lines=10> */
.L_x_4374:
[----:B------:R-:W-:-:S06]  /*5cf0*/  IMAD.U32 R5, R5, 0x10000, RZ ;  /* 0x0001000005057824 */ /* 0x000fcc00078e00ff */
[----:B------:R-:W0:Y:S02]  /*5d00*/  F2I.FTZ.TRUNC.NTZ R5, R5 ;  /* 0x0000000500057305 */ /* 0x000e24000021f100 */
[----:B0-----:R0:W-:Y:S01]  /*5d10*/  STG.E desc[UR36][R2.64], R5 ;  /* 0x0000000502007986 */ /* 0x0011e2000c101924 */
[----:B------:R-:W-:Y:S05]  /*5d20*/  BRA `(.L_x_4372) ;  /* 0x0000000c00347947 */ /* 0x000fea0003800000 */
.L_x_4373:
[----:B------:R-:W-:-:S06]  /*5d30*/  SHF.L.U32 R5, R5, 0x10, RZ ;  /* 0x0000001005057819 */ /* 0x000fcc00000006ff */
[----:B------:R-:W0:Y:S02]  /*5d40*/  F2I.FTZ.TRUNC.NTZ R5, R5 ;  /* 0x0000000500057305 */ /* 0x000e24000021f100 */
[----:B0-----:R0:W-:Y:S01]  /*5d50*/  STG.E.U16 desc[UR36][R2.64], R5 ;  /* 0x0000000502007986 */ /* 0x0011e2000c101524 */
[----:B------:R-:W-:Y:S05]  /*5d60*/  BRA `(.L_x_4372) ;  /* 0x0000000c00247947 */ /* 0x000fea0003800000 */
.L_x_4368:
        /* <DEDUP_REMOVED lines=9> */
.L_x_4376:
[----:B------:R-:W-:-:S05]  /*5e00*/  IMAD.U32 R0, R5, 0x10000, RZ ;  /* 0x0001000005007824 */ /* 0x000fca00078e00ff */
[----:B------:R-:W-:-:S05]  /*5e10*/  F2FP.F16.F32.PACK_AB R0, RZ, R0 ;  /* 0x00000000ff00723e */ /* 0x000fca00000000ff */
[----:B------:R0:W-:Y:S01]  /*5e20*/  STG.E.U16 desc[UR36][R2.64], R0 ;  /* 0x0000000002007986 */ /* 0x0001e2000c101524 */
[----:B------:R-:W-:Y:S05]  /*5e30*/  BRA `(.L_x_4372) ;  /* 0x0000000800f07947 */ /* 0x000fea0003800000 */
.L_x_4375:
        /* <DEDUP_REMOVED lines=10> */
.L_x_4378:
[----:B------:R-:W-:-:S05]  /*5ee0*/  IMAD.U32 R5, R5, 0x10000, RZ ;  /* 0x0001000005057824 */ /* 0x000fca00078e00ff */
[----:B------:R-:W-:-:S04]  /*5ef0*/  F2FP.F16.F32.PACK_AB R5, RZ, R5 ;  /* 0x00000005ff05723e */ /* 0x000fc800000000ff */
[----:B------:R-:W-:-:S05]  /*5f00*/  PRMT R5, R5, 0x5410, RZ ;  /* 0x0000541005057816 */ /* 0x000fca00000000ff */
[----:B------:R0:W-:Y:S01]  /*5f10*/  STG.E desc[UR36][R2.64], R5 ;  /* 0x0000000502007986 */ /* 0x0001e2000c101924 */
[----:B------:R-:W-:Y:S05]  /*5f20*/  BRA `(.L_x_4372) ;  /* 0x0000000800b47947 */ /* 0x000fea0003800000 */
.L_x_4377:
[----:B------:R-:W-:-:S05]  /*5f30*/  SHF.L.U32 R4, R5, 0x10, RZ ;  /* 0x0000001005047819 */ /* 0x000fca00000006ff */
[----:B------:R-:W-:-:S06]  /*5f40*/  FMUL.FTZ R4, R4, 1 ;  /* 0x3f80000004047820 */ /* 0x000fcc0000410000 */
[----:B------:R-:W0:Y:S02]  /*5f50*/  F2F.F64.F32 R4, R4 ;  /* 0x0000000400047310 */ /* 0x000e240000201800 */
[----:B0-----:R0:W-:Y:S01]  /*5f60*/  STG.E.64 desc[UR36][R2.64], R4 ;  /* 0x0000000402007986 */ /* 0x0011e2000c101b24 */
[----:B------:R-:W-:Y:S05]  /*5f70*/  BRA `(.L_x_4372) ;  /* 0x0000000800a07947 */ /* 0x000fea0003800000 */
.L_x_4367:
        /* <DEDUP_REMOVED lines=14> */
.L_x_4382:
[----:B------:R-:W-:Y:S01]  /*6060*/  IMAD.U32 R5, R5, 0x10000, RZ ;  /* 0x0001000005057824 */ /* 0x000fe200078e00ff */
[----:B------:R-:W-:Y:S01]  /*6070*/  BSSY.RECONVERGENT B0, `(.L_x_4383) ;  /* 0x0000013000007945 */ /* 0x000fe20003800200 */
[----:B------:R-:W-:-:S03]  /*6080*/  HFMA2 R0, -RZ, RZ, 0, 7.62939453125e-06 ;  /* 0x00000080ff007431 */ /* 0x000fc600000001ff */
        /* <DEDUP_REMOVED lines=15> */
.L_x_4385:
[----:B------:R-:W-:-:S04]  /*6180*/  SHF.R.U32.HI R5, RZ, 0x18, R5 ;  /* 0x00000018ff057819 */ /* 0x000fc80000011605 */
[----:B------:R-:W-:-:S07]  /*6190*/  LOP3.LUT R0, R0, 0x80, R5, 0xf8, !PT ;  /* 0x0000008000007812 */ /* 0x000fce00078ef805 */
.L_x_4384:
[----:B------:R-:W-:Y:S05]  /*61a0*/  BSYNC.RECONVERGENT B0 ;  /* 0x0000000000007941 */ /* 0x000fea0003800200 */
.L_x_4383:
[----:B------:R4:W-:Y:S01]  /*61b0*/  STG.E.U8 desc[UR36][R2.64], R0 ;  /* 0x0000000002007986 */ /* 0x0009e2000c101124 */
[----:B------:R-:W-:Y:S05]  /*61c0*/  BRA `(.L_x_4372) ;  /* 0x00000008000c7947 */ /* 0x000fea0003800000 */
.L_x_4381:
[----:B------:R-:W-:Y:S01]  /*61d0*/  IMAD.U32 R5, R5, 0x10000, RZ ;  /* 0x0001000005057824 */ /* 0x000fe200078e00ff */
[----:B------:R-:W-:Y:S01]  /*61e0*/  BSSY.RECONVERGENT B0, `(.L_x_4386) ;  /* 0x0000013000007945 */ /* 0x000fe20003800200 */
[----:B------:R-:W-:-:S03]  /*61f0*/  MOV R0, 0x80 ;  /* 0x0000008000007802 */ /* 0x000fc60000000f00 */
        /* <DEDUP_REMOVED lines=15> */
.L_x_4388:
[----:B------:R-:W-:-:S04]  /*62f0*/  SHF.R.U32.HI R5, RZ, 0x18, R5 ;  /* 0x00000018ff057819 */ /* 0x000fc80000011605 */
[----:B------:R-:W-:-:S07]  /*6300*/  LOP3.LUT R0, R0, 0x80, R5, 0xf8, !PT ;  /* 0x0000008000007812 */ /* 0x000fce00078ef805 */
.L_x_4387:
[----:B------:R-:W-:Y:S05]  /*6310*/  BSYNC.RECONVERGENT B0 ;  /* 0x0000000000007941 */ /* 0x000fea0003800200 */
.L_x_4386:
[----:B------:R3:W-:Y:S01]  /*6320*/  STG.E.U8 desc[UR36][R2.64], R0 ;  /* 0x0000000002007986 */ /* 0x0007e2000c101124 */
[----:B------:R-:W-:Y:S05]  /*6330*/  BRA `(.L_x_4372) ;  /* 0x0000000400b07947 */ /* 0x000fea0003800000 */
.L_x_4380:
        /* <DEDUP_REMOVED lines=22> */
.L_x_4390:
[----:B------:R-:W-:-:S06]  /*64a0*/  IMAD.U32 R5, R5, 0x10000, RZ ;  /* 0x0001000005057824 */ /* 0x000fcc00078e00ff */
[----:B------:R-:W0:Y:S02]  /*64b0*/  F2I.U64.TRUNC R4, R5 ;  /* 0x0000000500047311 */ /* 0x000e24000020d800 */
[----:B0-----:R0:W-:Y:S01]  /*64c0*/  STG.E.64 desc[UR36][R2.64], R4 ;  /* 0x0000000402007986 */ /* 0x0011e2000c101b24 */
[----:B------:R-:W-:Y:S05]  /*64d0*/  BRA `(.L_x_4372) ;  /* 0x0000000400487947 */ /* 0x000fea0003800000 */
.L_x_4389:
[----:B------:R-:W-:-:S06]  /*64e0*/  IMAD.U32 R5, R5, 0x10000, RZ ;  /* 0x0001000005057824 */ /* 0x000fcc00078e00ff */
[----:B------:R-:W0:Y:S02]  /*64f0*/  F2I.FTZ.U32.TRUNC.NTZ R5, R5 ;  /* 0x0000000500057305 */ /* 0x000e24000021f000 */
[----:B0-----:R2:W-:Y:S01]  /*6500*/  STG.E desc[UR36][R2.64], R5 ;  /* 0x0000000502007986 */ /* 0x0015e2000c101924 */
[----:B------:R-:W-:Y:S05]  /*6510*/  BRA `(.L_x_4372) ;  /* 0x0000000400387947 */ /* 0x000fea0003800000 */
.L_x_4379:
        /* <DEDUP_REMOVED lines=11> */
.L_x_4392:
[----:B------:R-:W-:Y:S01]  /*65d0*/  IMAD.U32 R5, R5, 0x10000, RZ ;  /* 0x0001000005057824 */ /* 0x000fe200078e00ff */
[----:B------:R-:W-:-:S03]  /*65e0*/  CS2R R6, SRZ ;  /* 0x0000000000067805 */ /* 0x000fc6000001ff00 */
[----:B------:R-:W-:-:S06]  /*65f0*/  FMUL.FTZ R5, R5, 1 ;  /* 0x3f80000005057820 */ /* 0x000fcc0000410000 */
[----:B------:R-:W0:Y:S02]  /*6600*/  F2F.F64.F32 R4, R5 ;  /* 0x0000000500047310 */ /* 0x000e240000201800 */
[----:B0-----:R0:W-:Y:S01]  /*6610*/  STG.E.128 desc[UR36][R2.64], R4 ;  /* 0x0000000402007986 */ /* 0x0011e2000c101d24 */
[----:B------:R-:W-:Y:S05]  /*6620*/  BRA `(.L_x_4372) ;  /* 0x0000000000f47947 */ /* 0x000fea0003800000 */
.L_x_4391:
[----:B------:R-:W-:-:S09]  /*6630*/  UISETP.NE.AND UP0, UPT, UR4, 0xf, UPT ;  /* 0x0000000f0400788c */ /* 0x000fd2000bf05270 */
[----:B------:R-:W-:Y:S05]  /*6640*/  BRA.U !UP0, `(.L_x_4393) ;  /* 0x0000000108e87547 */ /* 0x000fea000b800000 */
[----:B------:R-:W-:-:S09]  /*6650*/  UISETP.NE.AND UP0, UPT, UR4, 0x17, UPT ;  /* 0x000000170400788c */ /* 0x000fd2000bf05270 */
[----:B------:R-:W-:Y:S05]  /*6660*/  BRA.U !UP0, `(.L_x_4394) ;  /* 0x0000000108907547 */ /* 0x000fea000b800000 */
[----:B------:R-:W-:-:S09]  /*6670*/  UISETP.NE.AND UP0, UPT, UR4, 0x18, UPT ;  /* 0x000000180400788c */ /* 0x000fd2000bf05270 */
[----:B------:R-:W-:Y:S05]  /*6680*/  BRA.U !UP0, `(.L_x_4395) ;  /* 0x0000000108447547 */ /* 0x000fea000b800000 */
.L_x_4371:
        /* <DEDUP_REMOVED lines=11> */
[----:B------:R-:W-:Y:S01]  /*6740*/  IMAD.U32 R7, RZ, RZ, UR7 ;  /* 0x00000007ff077e24 */ /* 0x000fe2000f8e00ff */
[----:B----4-:R-:W-:Y:S01]  /*6750*/  MOV R10, UR8 ;  /* 0x00000008000a7c02 */ /* 0x010fe20008000f00 */
[----:B-1----:R-:W-:-:S07]  /*6760*/  IMAD.U32 R11, RZ, RZ, UR9 ;  /* 0x00000009ff0b7e24 */ /* 0x002fce000f8e00ff */
[----:B------:R-:W-:-:S07]  /*6770*/  LEPC R20, `(.L_x_4396) ;  /* 0x000000001014794e */ /* 0x000fce0000000000 */
[----:B--2---:R-:W-:Y:S05]  /*6780*/  CALL.ABS.NOINC R2 ;  /* 0x0000000002007343 */ /* 0x004fea0003c00000 */
.L_x_4396:
[----:B------:R-:W-:Y:S05]  /*6790*/  BRA `(.L_x_4372) ;  /* 0x0000000000987947 */ /* 0x000fea0003800000 */
.L_x_4395:
[----:B------:R-:W-:Y:S01]  /*67a0*/  IMAD.U32 R7, R5, 0x10000, RZ ;  /* 0x0001000005077824 */ /* 0x000fe200078e00ff */
[----:B------:R-:W-:Y:S01]  /*67b0*/  BSSY.RECONVERGENT B0, `(.L_x_4397) ;  /* 0x000000c000007945 */ /* 0x000fe20003800200 */
[----:B------:R-:W-:-:S03]  /*67c0*/  MOV R0, 0x7f ;  /* 0x0000007f00007802 */ /* 0x000fc60000000f00 */
        /* <DEDUP_REMOVED lines=10> */
.L_x_4398:
[----:B------:R-:W-:Y:S05]  /*6870*/  BSYNC.RECONVERGENT B0 ;  /* 0x0000000000007941 */ /* 0x000fea0003800200 */
.L_x_4397:
[----:B------:R-:W-:-:S05]  /*6880*/  LOP3.LUT R5, R0, 0x80, R5, 0xf8, !PT ;  /* 0x0000008000057812 */ /* 0x000fca00078ef805 */
[----:B------:R0:W-:Y:S01]  /*6890*/  STG.E.U8 desc[UR36][R2.64], R5 ;  /* 0x0000000502007986 */ /* 0x0001e2000c101124 */
[----:B------:R-:W-:Y:S05]  /*68a0*/  BRA `(.L_x_4372) ;  /* 0x0000000000547947 */ /* 0x000fea0003800000 */
.L_x_4394:
        /* <DEDUP_REMOVED lines=12> */
.L_x_4400:
[----:B------:R-:W-:Y:S01]  /*6970*/  IMAD.MOV.U32 R0, RZ, RZ, 0x7f ;  /* 0x0000007fff007424 */ /* 0x000fe200078e00ff */
[----:B------:R-:W-:-:S04]  /*6980*/  ISETP.GT.U32.AND P0, PT, R4, 0x7f800000, PT ;  /* 0x7f8000000400780c */ /* 0x000fc80003f04070 */
[----:B------:R-:W-:-:S09]  /*6990*/  SEL R0, R0, 0x7c, P0 ;  /* 0x0000007c00007807 */ /* 0x000fd20000000000 */
.L_x_4401:
[----:B------:R-:W-:Y:S05]  /*69a0*/  BSYNC.RECONVERGENT B0 ;  /* 0x0000000000007941 */ /* 0x000fea0003800200 */
.L_x_4399:
[----:B------:R-:W-:-:S04]  /*69b0*/  SHF.R.U32.HI R5, RZ, 0x18, R5 ;  /* 0x00000018ff057819 */ /* 0x000fc80000011605 */
[----:B------:R-:W-:-:S05]  /*69c0*/  LOP3.LUT R5, R0, 0x80, R5, 0xf8, !PT ;  /* 0x0000008000057812 */ /* 0x000fca00078ef805 */
[----:B------:R0:W-:Y:S01]  /*69d0*/  STG.E.U8 desc[UR36][R2.64], R5 ;  /* 0x0000000502007986 */ /* 0x0001e2000c101124 */
[----:B------:R-:W-:Y:S05]  /*69e0*/  BRA `(.L_x_4372) ;  /* 0x0000000000047947 */ /* 0x000fea0003800000 */
.L_x_4393:
[----:B------:R0:W-:Y:S02]  /*69f0*/  STG.E.U16 desc[UR36][R2.64], R5 ;  /* 0x0000000502007986 */ /* 0x0001e4000c101524 */
.L_x_4372:
[----:B------:R-:W-:-:S07]  /*6a00*/  IADD3 R17, PT, PT, R17, 0x80, RZ ;  /* 0x0000008011117810 */ /* 0x000fce0007ffe0ff */
.L_x_4329:
[----:B------:R-:W-:Y:S05]  /*6a10*/  BSYNC.RECONVERGENT B6 ;  /* 0x0000000000067941 */ /* 0x000fea0003800200 */
.L_x_4328:
[----:B------:R-:W5:Y:S01]  /*6a20*/  LDCU UR4, c[0x0][0x380] ;  /* 0x00007000ff0477ac */ /* 0x000f620008000800 */
[----:B------:R-:W-:Y:S01]  /*6a30*/  BSSY.RECONVERGENT B6, `(.L_x_4402) ;  /* 0x0000349000067945 */ /* 0x000fe20003800200 */
[----:B-----5:R-:W-:-:S13]  /*6a40*/  ISETP.GE.AND P0, PT, R17, UR4, PT ;  /* 0x0000000411007c0c */ /* 0x020fda000bf06270 */
[----:B------:R-:W-:Y:S05]  /*6a50*/  @P0 BRA `(.L_x_4403) ;  /* 0x0000003400180947 */ /* 0x000fea0003800000 */
[----:B------:R-:W5:Y:S01]  /*6a60*/  LDCU UR4, c[0x0][0x388] ;  /* 0x00007100ff0477ac */ /* 0x000f620008000800 */
[----:B0--34-:R-:W-:Y:S02]  /*6a70*/  IMAD.MOV.U32 R0, RZ, RZ, RZ ;  /* 0x000000ffff007224 */ /* 0x019fe400078e00ff */
[----:B------:R-:W-:Y:S01]  /*6a80*/  IMAD.MOV.U32 R16, RZ, RZ, RZ ;  /* 0x000000ffff107224 */ /* 0x000fe200078e00ff */
[----:B-----5:R-:W-:-:S09]  /*6a90*/  UISETP.NE.AND UP0, UPT, UR4, URZ, UPT ;  /* 0x000000ff0400728c */ /* 0x020fd2000bf05270 */
[----:B------:R-:W-:Y:S05]  /*6aa0*/  BRA.U !UP0, `(.L_x_4404) ;  /* 0x0000001108a87547 */ /* 0x000fea000b800000 */
[----:B------:R-:W1:Y:S01]  /*6ab0*/  LDCU.64 UR4, c[0x0][0x390] ;  /* 0x00007200ff0477ac */ /* 0x000e620008000a00 */
[----:B------:R-:W-:Y:S01]  /*6ac0*/  HFMA2 R16, -RZ, RZ, 0, 0 ;  /* 0x00000000ff107431 */ /* 0x000fe200000001ff */
[----:B------:R-:W0:Y:S01]  /*6ad0*/  LDCU UR6, c[0x0][0x38c] ;  /* 0x00007180ff0677ac */ /* 0x000e220008000800 */
[----:B------:R-:W3:Y:S01]  /*6ae0*/  LDCU.64 UR8, c[0x0][0x4b8] ;  /* 0x00009700ff0877ac */ /* 0x000ee20008000a00 */
[----:B------:R-:W-:Y:S02]  /*6af0*/  UISETP.NE.AND UP0, UPT, UR40, URZ, UPT ;  /* 0x000000ff2800728c */ /* 0x000fe4000bf05270 */
        /* <DEDUP_REMOVED lines=286> */
[----:B------:R-:W2:Y:S03]  /*7ce0*/  LDCU.64 UR8, c[0x0][0x578] ;  /* 0x0000af00ff0877ac */ /* 0x000ea60008000a00 */
[----:B0-----:R-:W-:-:S05]  /*7cf0*/  IMAD.HI.U32 R2, R5, UR4, R4 ;  /* 0x0000000405027c27 */ /* 0x001fca000f8e0004 */
[----:B------:R-:W-:-:S05]  /*7d00*/  SHF.R.U32.HI R2, RZ, UR5, R2 ;  /* 0x00000005ff027c19 */ /* 0x000fca0008011602 */
[----:B------:R-:W-:-:S04]  /*7d10*/  IMAD.MOV R3, RZ, RZ, -R2 ;  /* 0x000000ffff037224 */ /* 0x000fc800078e0a02 */
[----:B-1----:R-:W-:-:S04]  /*7d20*/  IMAD R5, R3, UR6, R5 ;  /* 0x0000000603057c24 */ /* 0x002fc8000f8e0205 */
[C---:B--2---:R-:W-:Y:S02]  /*7d30*/  IMAD R16, R5.reuse, UR8, R16 ;  /* 0x0000000805107c24 */ /* 0x044fe4000f8e0210 */
[----:B------:R-:W-:-:S07]  /*7d40*/  IMAD R0, R5, UR9, R0 ;  /* 0x0000000905007c24 */ /* 0x000fce000f8e0200 */
.L_x_4404:
[----:B------:R-:W1:Y:S01]  /*7d50*/  LDCU.64 UR6, c[0x0][0x588] ;  /* 0x0000b100ff0677ac */ /* 0x000e620008000a00 */
[----:B------:R-:W-:-:S04]  /*7d60*/  UPRMT UR4, UR42, 0x9910, URZ ;  /* 0x000099102a047896 */ /* 0x000fc800080000ff */
        /* <DEDUP_REMOVED lines=16> */
.L_x_4408:
[----:B------:R-:W2:Y:S02]  /*7e70*/  LDG.E.U8 R2, desc[UR36][R2.64] ;  /* 0x0000002402027981 */ /* 0x000ea4000c1e1100 */
[----:B--2---:R-:W-:-:S04]  /*7e80*/  I2FP.F32.U32 R0, R2 ;  /* 0x0000000200007245 */ /* 0x004fc80000201000 */
[----:B------:R-:W-:Y:S01]  /*7e90*/  F2FP.BF16.F32.PACK_AB R0, RZ, R0 ;  /* 0x00000000ff00723e */ /* 0x000fe200000010ff */
[----:B------:R-:W-:Y:S06]  /*7ea0*/  BRA `(.L_x_4410) ;  /* 0x0000000c00a47947 */ /* 0x000fec0003800000 */
.L_x_4407:
        /* <DEDUP_REMOVED lines=10> */
.L_x_4412:
[----:B------:R-:W2:Y:S02]  /*7f50*/  LDG.E R2, desc[UR36][R2.64] ;  /* 0x0000002402027981 */ /* 0x000ea4000c1e1900 */
[----:B--2---:R-:W-:-:S04]  /*7f60*/  I2FP.F32.S32 R0, R2 ;  /* 0x0000000200007245 */ /* 0x004fc80000201400 */
[----:B------:R-:W-:Y:S01]  /*7f70*/  F2FP.BF16.F32.PACK_AB R0, RZ, R0 ;  /* 0x00000000ff00723e */ /* 0x000fe200000010ff */
[----:B------:R-:W-:Y:S06]  /*7f80*/  BRA `(.L_x_4410) ;  /* 0x0000000c006c7947 */ /* 0x000fec0003800000 */
.L_x_4411:
[----:B------:R-:W2:Y:S02]  /*7f90*/  LDG.E.U16 R2, desc[UR36][R2.64] ;  /* 0x0000002402027981 */ /* 0x000ea4000c1e1500 */
[----:B--2---:R-:W0:Y:S02]  /*7fa0*/  I2F.S16 R0, R2 ;  /* 0x0000000200007306 */ /* 0x004e240000101400 */
[----:B0-----:R-:W-:Y:S01]  /*7fb0*/  F2FP.BF16.F32.PACK_AB R0, RZ, R0 ;  /* 0x00000000ff00723e */ /* 0x001fe200000010ff */
[----:B------:R-:W-:Y:S06]  /*7fc0*/  BRA `(.L_x_4410) ;  /* 0x0000000c005c7947 */ /* 0x000fec0003800000 */
.L_x_4406:
        /* <DEDUP_REMOVED lines=9> */
.L_x_4414:
[----:B------:R-:W2:Y:S02]  /*8060*/  LDG.E.U16 R0, desc[UR36][R2.64] ;  /* 0x0000002402007981 */ /* 0x000ea4000c1e1500 */
[----:B--2---:R-:W-:-:S05]  /*8070*/  HADD2.F32 R0, -RZ, R0.H0_H0 ;  /* 0x20000000ff007230 */ /* 0x004fca0000004100 */
[----:B------:R-:W-:Y:S01]  /*8080*/  F2FP.BF16.F32.PACK_AB R0, RZ, R0 ;  /* 0x00000000ff00723e */ /* 0x000fe200000010ff */
[----:B------:R-:W-:Y:S06]  /*8090*/  BRA `(.L_x_4410) ;  /* 0x0000000c00287947 */ /* 0x000fec0003800000 */
.L_x_4413:
        /* <DEDUP_REMOVED lines=9> */
.L_x_4416:
[----:B------:R-:W2:Y:S02]  /*8130*/  LDG.E.U16 R2, desc[UR36][R2.64] ;  /* 0x0000002402027981 */ /* 0x000ea4000c1e1500 */
[----:B--2---:R-:W-:-:S05]  /*8140*/  HADD2.F32 R0, -RZ, R2.H0_H0 ;  /* 0x20000002ff007230 */ /* 0x004fca0000004100 */
[----:B------:R-:W-:Y:S01]  /*8150*/  F2FP.BF16.F32.PACK_AB R0, RZ, R0 ;  /* 0x00000000ff00723e */ /* 0x000fe200000010ff */
[----:B------:R-:W-:Y:S06]  /*8160*/  BRA `(.L_x_4410) ;  /* 0x0000000800f47947 */ /* 0x000fec0003800000 */
.L_x_4415:
        /* <DEDUP_REMOVED lines=12> */
.L_x_4405:
        /* <DEDUP_REMOVED lines=13> */
.L_x_4419:
        /* <DEDUP_REMOVED lines=12> */
.L_x_4418:
        /* <DEDUP_REMOVED lines=27> */
.L_x_4421:
        /* <DEDUP_REMOVED lines=13> */
.L_x_4420:
[----:B------:R0:W5:Y:S01]  /*8640*/  LDG.E.U16 R0, desc[UR36][R2.64] ;  /* 0x0000002402007981 */ /* 0x000162000c1e1500 */
[----:B------:R-:W-:Y:S05]  /*8650*/  BRA `(.L_x_4410) ;  /* 0x0000000400b87947 */ /* 0x000fea0003800000 */
.L_x_4417:
        /* <DEDUP_REMOVED lines=12> */
.L_x_4424:
        /* <DEDUP_REMOVED lines=21> */
.L_x_4428:
[----:B------:R-:W-:Y:S05]  /*8870*/  BSYNC.RECONVERGENT B1 ;  /* 0x0000000000017941 */ /* 0x000fea0003800200 */
.L_x_4427:
[----:B------:R-:W-:Y:S01]  /*8880*/  IMAD.SHL.U32 R0, R0, 0x100000, RZ ;  /* 0x0010000000007824 */ /* 0x000fe200078e00ff */
[----:B------:R-:W-:-:S04]  /*8890*/  LEA R2, R2, 0x3b800000, 0x17 ;  /* 0x3b80000002027811 */ /* 0x000fc800078eb8ff */
[----:B------:R-:W-:-:S07]  /*88a0*/  LOP3.LUT R0, R2, R0, R7, 0xfe, !PT ;  /* 0x0000000002007212 */ /* 0x000fce00078efe07 */
.L_x_4426:
[----:B------:R-:W-:Y:S05]  /*88b0*/  BSYNC.RECONVERGENT B0 ;  /* 0x0000000000007941 */ /* 0x000fea0003800200 */
.L_x_4425:
[----:B------:R-:W-:Y:S01]  /*88c0*/  F2FP.BF16.F32.PACK_AB R0, RZ, R0 ;  /* 0x00000000ff00723e */ /* 0x000fe200000010ff */
[----:B------:R-:W-:Y:S06]  /*88d0*/  BRA `(.L_x_4410) ;  /* 0x0000000400187947 */ /* 0x000fec0003800000 */
.L_x_4423:
        /* <DEDUP_REMOVED lines=21> */
.L_x_4432:
[----:B------:R-:W-:Y:S05]  /*8a30*/  BSYNC.RECONVERGENT B1 ;  /* 0x0000000000017941 */ /* 0x000fea0003800200 */
.L_x_4431:
[----:B------:R-:W-:Y:S02]  /*8a40*/  SHF.L.U32 R0, R0, 0x15, RZ ;  /* 0x0000001500007819 */ /* 0x000fe400000006ff */
[----:B------:R-:W-:-:S04]  /*8a50*/  LEA R2, R2, 0x37800000, 0x17 ;  /* 0x3780000002027811 */ /* 0x000fc800078eb8ff */
[----:B------:R-:W-:-:S07]  /*8a60*/  LOP3.LUT R0, R2, R0, R7, 0xfe, !PT ;  /* 0x0000000002007212 */ /* 0x000fce00078efe07 */
.L_x_4430:
[----:B------:R-:W-:Y:S05]  /*8a70*/  BSYNC.RECONVERGENT B0 ;  /* 0x0000000000007941 */ /* 0x000fea0003800200 */
.L_x_4429:
[----:B------:R-:W-:Y:S01]  /*8a80*/  F2FP.BF16.F32.PACK_AB R0, RZ, R0 ;  /* 0x00000000ff00723e */ /* 0x000fe200000010ff */
[----:B------:R-:W-:Y:S06]  /*8a90*/  BRA `(.L_x_4410) ;  /* 0x0000000000a87947 */ /* 0x000fec0003800000 */
.L_x_4422:
        /* <DEDUP_REMOVED lines=14> */
.L_x_4436:
[----:B------:R-:W-:Y:S05]  /*8b80*/  BSYNC.RECONVERGENT B0 ;  /* 0x0000000000007941 */ /* 0x000fea0003800200 */
.L_x_4435:
[----:B------:R-:W-:Y:S01]  /*8b90*/  F2FP.BF16.F32.PACK_AB R0, RZ, R0 ;  /* 0x00000000ff00723e */ /* 0x000fe200000010ff */
[----:B------:R-:W-:Y:S06]  /*8ba0*/  BRA `(.L_x_4410) ;  /* 0x0000000000647947 */ /* 0x000fec0003800000 */
.L_x_4409:
        /* <DEDUP_REMOVED lines=16> */
.L_x_4437:
[----:B------:R-:W-:Y:S01]  /*8cb0*/  PRMT R0, RZ, 0x7610, R0 ;  /* 0x00007610ff007816 */ /* 0x000fe20000000000 */
[----:B------:R-:W-:Y:S06]  /*8cc0*/  BRA `(.L_x_4410) ;  /* 0x00000000001c7947 */ /* 0x000fec0003800000 */
.L_x_4434:
[----:B------:R-:W2:Y:S02]  /*8cd0*/  LDG.E.64 R2, desc[UR36][R2.64] ;  /* 0x0000002402027981 */ /* 0x000ea4000c1e1b00 */
[----:B--2---:R-:W0:Y:S02]  /*8ce0*/  I2F.U64 R0, R2 ;  /* 0x0000000200007312 */ /* 0x004e240000301000 */
[----:B0-----:R-:W-:Y:S01]  /*8cf0*/  F2FP.BF16.F32.PACK_AB R0, RZ, R0 ;  /* 0x00000000ff00723e */ /* 0x001fe200000010ff */
[----:B------:R-:W-:Y:S06]  /*8d00*/  BRA `(.L_x_4410) ;  /* 0x00000000000c7947 */ /* 0x000fec0003800000 */
.L_x_4433:
[----:B------:R-:W2:Y:S02]  /*8d10*/  LDG.E R2, desc[UR36][R2.64] ;  /* 0x0000002402027981 */ /* 0x000ea4000c1e1900 */
[----:B--2---:R-:W-:-:S04]  /*8d20*/  I2FP.F32.U32 R0, R2 ;  /* 0x0000000200007245 */ /* 0x004fc80000201000 */
[----:B------:R-:W-:-:S07]  /*8d30*/  F2FP.BF16.F32.PACK_AB R0, RZ, R0 ;  /* 0x00000000ff00723e */ /* 0x000fce00000010ff */
.L_x_4410:
[----:B-----5:R-:W-:Y:S01]  /*8d40*/  IMAD.U32 R0, R0, 0x10000, RZ ;  /* 0x0001000000007824 */ /* 0x020fe200078e00ff */
[----:B------:R-:W-:Y:S04]  /*8d50*/  BSSY.RECONVERGENT B0, `(.L_x_4438) ;  /* 0x0000023000007945 */ /* 0x000fe80003800200 */
[----:B------:R-:W-:-:S13]  /*8d60*/  FSETP.GT.FTZ.AND P0, PT, R0, RZ, PT ;  /* 0x000000ff0000720b */ /* 0x000fda0003f14000 */
[----:B------:R-:W-:Y:S05]  /*8d70*/  @P0 BRA `(.L_x_4439) ;  /* 0x0000000000780947 */ /* 0x000fea0003800000 */
[----:B------:R-:W1:Y:S01]  /*8d80*/  LDCU UR4, c[0x0][0x598] ;  /* 0x0000b300ff0477ac */ /* 0x000e620008000800 */
[----:B------:R-:W-:Y:S02]  /*8d90*/  IMAD.MOV.U32 R5, RZ, RZ, 0x3ab5ebe6 ;  /* 0x3ab5ebe6ff057424 */ /* 0x000fe400078e00ff */
        /* <DEDUP_REMOVED lines=28> */
.L_x_4439:
[----:B------:R-:W1:Y:S02]  /*8f60*/  LDCU UR4, c[0x0][0x594] ;  /* 0x0000b280ff0477ac */ /* 0x000e640008000800 */
[----:B-1----:R-:W-:-:S07]  /*8f70*/  FMUL.FTZ R0, R0, UR4 ;  /* 0x0000000400007c20 */ /* 0x002fce0008410000 */
.L_x_4440:
[----:B------:R-:W-:Y:S05]  /*8f80*/  BSYNC.RECONVERGENT B0 ;  /* 0x0000000000007941 */ /* 0x000fea0003800200 */
.L_x_4438:
[----:B------:R-:W0:Y:S01]  /*8f90*/  LDCU.64 UR6, c[0x0][0x580] ;  /* 0x0000b000ff0677ac */ /* 0x000e220008000a00 */
[----:B------:R1:W2:Y:S01]  /*8fa0*/  F2F.BF16.F32 R5, R0 ;  /* 0x0000000000057304 */ /* 0x0002a20000202000 */
[----:B------:R-:W-:-:S04]  /*8fb0*/  UPRMT UR4, UR41, 0x9910, URZ ;  /* 0x0000991029047896 */ /* 0x000fc800080000ff */
[----:B------:R-:W-:Y:S01]  /*8fc0*/  UISETP.GT.AND UP0, UPT, UR4, 0x9, UPT ;  /* 0x000000090400788c */ /* 0x000fe2000bf04270 */
[----:B0-----:R-:W-:-:S04]  /*8fd0*/  IADD3 R2, P0, PT, R16, UR6, RZ ;  /* 0x0000000610027c10 */ /* 0x001fc8000ff1e0ff */
[----:B------:R-:W-:-:S04]  /*8fe0*/  IADD3.X R3, PT, PT, RZ, UR7, RZ, P0, !PT ;  /* 0x00000007ff037c10 */ /* 0x000fc800087fe4ff */
        /* <DEDUP_REMOVED lines=13> */
.L_x_4444:
[----:B------:R-:W-:-:S06]  /*90c0*/  IMAD.U32 R5, R5, 0x10000, RZ ;  /* 0x0001000005057824 */ /* 0x000fcc00078e00ff */
[----:B------:R-:W0:Y:S02]  /*90d0*/  F2I.S64.TRUNC R4, R5 ;  /* 0x0000000500047311 */ /* 0x000e24000020d900 */
[----:B0-----:R3:W-:Y:S01]  /*90e0*/  STG.E.U8 desc[UR36][R2.64], R4 ;  /* 0x0000000402007986 */ /* 0x0017e2000c101124 */
[----:B------:R-:W-:Y:S05]  /*90f0*/  BRA `(.L_x_4446) ;  /* 0x0000000c006c7947 */ /* 0x000fea0003800000 */
.L_x_4443:
        /* <DEDUP_REMOVED lines=10> */
.L_x_4448:
[----:B------:R-:W-:-:S06]  /*91a0*/  IMAD.U32 R5, R5, 0x10000, RZ ;  /* 0x0001000005057824 */ /* 0x000fcc00078e00ff */
[----:B------:R-:W0:Y:S02]  /*91b0*/  F2I.FTZ.TRUNC.NTZ R5, R5 ;  /* 0x0000000500057305 */ /* 0x000e24000021f100 */
[----:B0-----:R2:W-:Y:S01]  /*91c0*/  STG.E desc[UR36][R2.64], R5 ;  /* 0x0000000502007986 */ /* 0x0015e2000c101924 */
[----:B------:R-:W-:Y:S05]  /*91d0*/  BRA `(.L_x_4446) ;  /* 0x0000000c00347947 */ /* 0x000fea0003800000 */
.L_x_4447:
[----:B------:R-:W-:-:S06]  /*91e0*/  IMAD.U32 R5, R5, 0x10000, RZ ;  /* 0x0001000005057824 */ /* 0x000fcc00078e00ff */
[----:B------:R-:W0:Y:S02]  /*91f0*/  F2I.FTZ.TRUNC.NTZ R5, R5 ;  /* 0x0000000500057305 */ /* 0x000e24000021f100 */
[----:B0-----:R0:W-:Y:S01]  /*9200*/  STG.E.U16 desc[UR36][R2.64], R5 ;  /* 0x0000000502007986 */ /* 0x0011e2000c101524 */
[----:B------:R-:W-:Y:S05]  /*9210*/  BRA `(.L_x_4446) ;  /* 0x0000000c00247947 */ /* 0x000fea0003800000 */
.L_x_4442:
        /* <DEDUP_REMOVED lines=9> */
.L_x_4450:
[----:B------:R-:W-:-:S05]  /*92b0*/  IMAD.U32 R0, R5, 0x10000, RZ ;  /* 0x0001000005007824 */ /* 0x000fca00078e00ff */
[----:B------:R-:W-:-:S05]  /*92c0*/  F2FP.F16.F32.PACK_AB R0, RZ, R0 ;  /* 0x00000000ff00723e */ /* 0x000fca00000000ff */
[----:B------:R0:W-:Y:S01]  /*92d0*/  STG.E.U16 desc[UR36][R2.64], R0 ;  /* 0x0000000002007986 */ /* 0x0001e2000c101524 */
[----:B------:R-:W-:Y:S05]  /*92e0*/  BRA `(.L_x_4446) ;  /* 0x0000000800f07947 */ /* 0x000fea0003800000 */
.L_x_4449:
        /* <DEDUP_REMOVED lines=10> */
.L_x_4452:
[----:B------:R-:W-:-:S05]  /*9390*/  IMAD.U32 R5, R5, 0x10000, RZ ;  /* 0x0001000005057824 */ /* 0x000fca00078e00ff */
[----:B------:R-:W-:-:S04]  /*93a0*/  F2FP.F16.F32.PACK_AB R5, RZ, R5 ;  /* 0x00000005ff05723e */ /* 0x000fc800000000ff */
[----:B------:R-:W-:-:S05]  /*93b0*/  PRMT R5, R5, 0x5410, RZ ;  /* 0x0000541005057816 */ /* 0x000fca00000000ff */
[----:B------:R0:W-:Y:S01]  /*93c0*/  STG.E desc[UR36][R2.64], R5 ;  /* 0x0000000502007986 */ /* 0x0001e2000c101924 */
[----:B------:R-:W-:Y:S05]  /*93d0*/  BRA `(.L_x_4446) ;  /* 0x0000000800b47947 */ /* 0x000fea0003800000 */
.L_x_4451:
[----:B------:R-:W-:-:S04]  /*93e0*/  IMAD.U32 R4, R5, 0x10000, RZ ;  /* 0x0001000005047824 */ /* 0x000fc800078e00ff */
[----:B------:R-:W-:-:S06]  /*93f0*/  FMUL.FTZ R4, R4, 1 ;  /* 0x3f80000004047820 */ /* 0x000fcc0000410000 */
[----:B------:R-:W0:Y:S02]  /*9400*/  F2F.F64.F32 R4, R4 ;  /* 0x0000000400047310 */ /* 0x000e240000201800 */
[----:B0-----:R0:W-:Y:S01]  /*9410*/  STG.E.64 desc[UR36][R2.64], R4 ;  /* 0x0000000402007986 */ /* 0x0011e2000c101b24 */
[----:B------:R-:W-:Y:S05]  /*9420*/  BRA `(.L_x_4446) ;  /* 0x0000000800a07947 */ /* 0x000fea0003800000 */
.L_x_4441:
        /* <DEDUP_REMOVED lines=14> */
.L_x_4456:
        /* <DEDUP_REMOVED lines=18> */
.L_x_4459:
[----:B------:R-:W-:-:S04]  /*9630*/  SHF.R.U32.HI R5, RZ, 0x18, R5 ;  /* 0x00000018ff057819 */ /* 0x000fc80000011605 */
[----:B------:R-:W-:-:S07]  /*9640*/  LOP3.LUT R0, R0, 0x80, R5, 0xf8, !PT ;  /* 0x0000008000007812 */ /* 0x000fce00078ef805 */
.L_x_4458:
[----:B------:R-:W-:Y:S05]  /*9650*/  BSYNC.RECONVERGENT B0 ;  /* 0x0000000000007941 */ /* 0x000fea0003800200 */
.L_x_4457:
[----:B------:R0:W-:Y:S01]  /*9660*/  STG.E.U8 desc[UR36][R2.64], R0 ;  /* 0x0000000002007986 */ /* 0x0001e2000c101124 */
[----:B------:R-:W-:Y:S05]  /*9670*/  BRA `(.L_x_4446) ;  /* 0x00000008000c7947 */ /* 0x000fea0003800000 */
.L_x_4455:
        /* <DEDUP_REMOVED lines=18> */
.L_x_4462:
[----:B------:R-:W-:-:S04]  /*97a0*/  SHF.R.U32.HI R5, RZ, 0x18, R5 ;  /* 0x00000018ff057819 */ /* 0x000fc80000011605 */
[----:B------:R-:W-:-:S07]  /*97b0*/  LOP3.LUT R0, R0, 0x80, R5, 0xf8, !PT ;  /* 0x0000008000007812 */ /* 0x000fce00078ef805 */
.L_x_4461:
[----:B------:R-:W-:Y:S05]  /*97c0*/  BSYNC.RECONVERGENT B0 ;  /* 0x0000000000007941 */ /* 0x000fea0003800200 */
.L_x_4460:
[----:B------:R0:W-:Y:S01]  /*97d0*/  STG.E.U8 desc[UR36][R2.64], R0 ;  /* 0x0000000002007986 */ /* 0x0001e2000c101124 */
[----:B------:R-:W-:Y:S05]  /*97e0*/  BRA `(.L_x_4446) ;  /* 0x0000000400b07947 */ /* 0x000fea0003800000 */
.L_x_4454:
        /* <DEDUP_REMOVED lines=22> */
.L_x_4464:
[----:B------:R-:W-:-:S06]  /*9950*/  SHF.L.U32 R5, R5, 0x10, RZ ;  /* 0x0000001005057819 */ /* 0x000fcc00000006ff */
[----:B------:R-:W0:Y:S02]  /*9960*/  F2I.U64.TRUNC R4, R5 ;  /* 0x0000000500047311 */ /* 0x000e24000020d800 */
[----:B0-----:R0:W-:Y:S01]  /*9970*/  STG.E.64 desc[UR36][R2.64], R4 ;  /* 0x0000000402007986 */ /* 0x0011e2000c101b24 */
[----:B------:R-:W-:Y:S05]  /*9980*/  BRA `(.L_x_4446) ;  /* 0x0000000400487947 */ /* 0x000fea0003800000 */
.L_x_4463:
[----:B------:R-:W-:-:S06]  /*9990*/  IMAD.U32 R5, R5, 0x10000, RZ ;  /* 0x0001000005057824 */ /* 0x000fcc00078e00ff */
[----:B------:R-:W0:Y:S02]  /*99a0*/  F2I.FTZ.U32.TRUNC.NTZ R5, R5 ;  /* 0x0000000500057305 */ /* 0x000e24000021f000 */
[----:B0-----:R0:W-:Y:S01]  /*99b0*/  STG.E desc[UR36][R2.64], R5 ;  /* 0x0000000502007986 */ /* 0x0011e2000c101924 */
[----:B------:R-:W-:Y:S05]  /*99c0*/  BRA `(.L_x_4446) ;  /* 0x0000000400387947 */ /* 0x000fea0003800000 */
.L_x_4453:
        /* <DEDUP_REMOVED lines=11> */
.L_x_4466:
[----:B------:R-:W-:Y:S02]  /*9a80*/  SHF.L.U32 R5, R5, 0x10, RZ ;  /* 0x0000001005057819 */ /* 0x000fe400000006ff */
[----:B------:R-:W-:-:S03]  /*9a90*/  CS2R R6, SRZ ;  /* 0x0000000000067805 */ /* 0x000fc6000001ff00 */
[----:B------:R-:W-:-:S06]  /*9aa0*/  FMUL.FTZ R5, R5, 1 ;  /* 0x3f80000005057820 */ /* 0x000fcc0000410000 */
[----:B------:R-:W0:Y:S02]  /*9ab0*/  F2F.F64.F32 R4, R5 ;  /* 0x0000000500047310 */ /* 0x000e240000201800 */
[----:B0-----:R0:W-:Y:S01]  /*9ac0*/  STG.E.128 desc[UR36][R2.64], R4 ;  /* 0x0000000402007986 */ /* 0x0011e2000c101d24 */
[----:B------:R-:W-:Y:S05]  /*9ad0*/  BRA `(.L_x_4446) ;  /* 0x0000000000f47947 */ /* 0x000fea0003800000 */
.L_x_4465:
[----:B------:R-:W-:-:S09]  /*9ae0*/  UISETP.NE.AND UP0, UPT, UR4, 0xf, UPT ;  /* 0x0000000f0400788c */ /* 0x000fd2000bf05270 */
[----:B------:R-:W-:Y:S05]  /*9af0*/  BRA.U !UP0, `(.L_x_4467) ;  /* 0x0000000108e87547 */ /* 0x000fea000b800000 */
[----:B------:R-:W-:-:S09]  /*9b00*/  UISETP.NE.AND UP0, UPT, UR4, 0x17, UPT ;  /* 0x000000170400788c */ /* 0x000fd2000bf05270 */
[----:B------:R-:W-:Y:S05]  /*9b10*/  BRA.U !UP0, `(.L_x_4468) ;  /* 0x0000000108907547 */ /* 0x000fea000b800000 */
[----:B------:R-:W-:-:S09]  /*9b20*/  UISETP.NE.AND UP0, UPT, UR4, 0x18, UPT ;  /* 0x000000180400788c */ /* 0x000fd2000bf05270 */
[----:B------:R-:W-:Y:S05]  /*9b30*/  BRA.U !UP0, `(.L_x_4469) ;  /* 0x0000000108447547 */ /* 0x000fea000b800000 */
.L_x_4445:
        /* <DEDUP_REMOVED lines=16> */
.L_x_4470:
[----:B------:R-:W-:Y:S05]  /*9c40*/  BRA `(.L_x_4446) ;  /* 0x0000000000987947 */ /* 0x000fea0003800000 */
.L_x_4469:
        /* <DEDUP_REMOVED lines=13> */
.L_x_4472:
[----:B------:R-:W-:Y:S05]  /*9d20*/  BSYNC.RECONVERGENT B0 ;  /* 0x0000000000007941 */ /* 0x000fea0003800200 */
.L_x_4471:
[----:B------:R-:W-:-:S05]  /*9d30*/  LOP3.LUT R5, R0, 0x80, R5, 0xf8, !PT ;  /* 0x0000008000057812 */ /* 0x000fca00078ef805 */
[----:B------:R0:W-:Y:S01]  /*9d40*/  STG.E.U8 desc[UR36][R2.64], R5 ;  /* 0x0000000502007986 */ /* 0x0001e2000c101124 */
[----:B------:R-:W-:Y:S05]  /*9d50*/  BRA `(.L_x_4446) ;  /* 0x0000000000547947 */ /* 0x000fea0003800000 */
.L_x_4468:
        /* <DEDUP_REMOVED lines=12> */
.L_x_4474:
[----:B------:R-:W-:Y:S01]  /*9e20*/  IMAD.MOV.U32 R0, RZ, RZ, 0x7f ;  /* 0x0000007fff007424 */ /* 0x000fe200078e00ff */
[----:B------:R-:W-:-:S04]  /*9e30*/  ISETP.GT.U32.AND P0, PT, R4, 0x7f800000, PT ;  /* 0x7f8000000400780c */ /* 0x000fc80003f04070 */
[----:B------:R-:W-:-:S09]  /*9e40*/  SEL R0, R0, 0x7c, P0 ;  /* 0x0000007c00007807 */ /* 0x000fd20000000000 */
.L_x_4475:
[----:B------:R-:W-:Y:S05]  /*9e50*/  BSYNC.RECONVERGENT B0 ;  /* 0x0000000000007941 */ /* 0x000fea0003800200 */
.L_x_4473:
[----:B------:R-:W-:-:S04]  /*9e60*/  SHF.R.U32.HI R5, RZ, 0x18, R5 ;  /* 0x00000018ff057819 */ /* 0x000fc80000011605 */
[----:B------:R-:W-:-:S05]  /*9e70*/  LOP3.LUT R5, R0, 0x80, R5, 0xf8, !PT ;  /* 0x0000008000057812 */ /* 0x000fca00078ef805 */
[----:B------:R0:W-:Y:S01]  /*9e80*/  STG.E.U8 desc[UR36][R2.64], R5 ;  /* 0x0000000502007986 */ /* 0x0001e2000c101124 */
[----:B------:R-:W-:Y:S05]  /*9e90*/  BRA `(.L_x_4446) ;  /* 0x0000000000047947 */ /* 0x000fea0003800000 */
.L_x_4467:
[----:B------:R0:W-:Y:S02]  /*9ea0*/  STG.E.U16 desc[UR36][R2.64], R5 ;  /* 0x0000000502007986 */ /* 0x0001e4000c101524 */
.L_x_4446:
[----:B------:R-:W-:-:S07]  /*9eb0*/  VIADD R17, R17, 0x80 ;  /* 0x0000008011117836 */ /* 0x000fce0000000000 */
.L_x_4403:
[----:B------:R-:W-:Y:S05]  /*9ec0*/  BSYNC.RECONVERGENT B6 ;  /* 0x0000000000067941 */ /* 0x000fea0003800200 */
.L_x_4402:
[----:B------:R-:W5:Y:S02]  /*9ed0*/  LDCU UR4, c[0x0][0x380] ;  /* 0x00007000ff0477ac */ /* 0x000f640008000800 */
[----:B-----5:R-:W-:-:S13]  /*9ee0*/  ISETP.GE.AND P0, PT, R17, UR4, PT ;  /* 0x0000000411007c0c */ /* 0x020fda000bf06270 */
[----:B------:R-:W-:Y:S05]  /*9ef0*/  @P0 EXIT ;  /* 0x000000000000094d */ /* 0x000fea0003800000 */
[----:B------:R-:W5:Y:S01]  /*9f00*/  LDCU UR4, c[0x0][0x388] ;  /* 0x00007100ff0477ac */ /* 0x000f620008000800 */
[----:B0--34-:R-:W-:Y:S01]  /*9f10*/  MOV R0, RZ ;  /* 0x000000ff00007202 */ /* 0x019fe20000000f00 */
[----:B------:R-:W-:Y:S01]  /*9f20*/  IMAD.MOV.U32 R16, RZ, RZ, RZ ;  /* 0x000000ffff107224 */ /* 0x000fe200078e00ff */
        /* <DEDUP_REMOVED lines=8> */
[----:B------:R-:W-:-:S04]  /*9fb0*/  SHF.R.U32.HI R3, RZ, UR5, R2 ;  /* 0x00000005ff037c19 */ /* 0x000fc80008011602 */
[----:B------:R-:W-:-:S05]  /*9fc0*/  IADD3 R0, PT, PT, -R3, RZ, RZ ;  /* 0x000000ff03007210 */ /* 0x000fca0007ffe1ff */
        /* <DEDUP_REMOVED lines=285> */
[----:B------:R-:W-:-:S04]  /*b1a0*/  SHF.R.U32.HI R2, RZ, UR5, R2 ;  /* 0x00000005ff027c19 */ /* 0x000fc80008011602 */
[----:B------:R-:W-:-:S05]  /*b1b0*/  IADD3 R3, PT, PT, -R2, RZ, RZ ;  /* 0x000000ff02037210 */ /* 0x000fca0007ffe1ff */
[----:B-1----:R-:W-:-:S04]  /*b1c0*/  IMAD R5, R3, UR6, R5 ;  /* 0x0000000603057c24 */ /* 0x002fc8000f8e0205 */
[C---:B--2---:R-:W-:Y:S02]  /*b1d0*/  IMAD R16, R5.reuse, UR8, R16 ;  /* 0x0000000805107c24 */ /* 0x044fe4000f8e0210 */
[----:B------:R-:W-:-:S07]  /*b1e0*/  IMAD R0, R5, UR9, R0 ;  /* 0x0000000905007c24 */ /* 0x000fce000f8e0200 */
.L_x_4476:
[----:B------:R-:W0:Y:S01]  /*b1f0*/  LDCU.128 UR8, c[0x0][0x580] ;  /* 0x0000b000ff0877ac */ /* 0x000e220008000c00 */
[----:B------:R-:W-:-:S04]  /*b200*/  UPRMT UR4, UR42, 0x9910, URZ ;  /* 0x000099102a047896 */ /* 0x000fc800080000ff */
[----:B------:R-:W-:Y:S01]  /*b210*/  UISETP.GT.AND UP0, UPT, UR4, 0x9, UPT ;  /* 0x000000090400788c */ /* 0x000fe2000bf04270 */
[----:B0-----:R-:W-:Y:S02]  /*b220*/  IADD3 R16, P0, PT, R16, UR8, RZ ;  /* 0x0000000810107c10 */ /* 0x001fe4000ff1e0ff */
[----:B-12---:R-:W-:-:S03]  /*b230*/  IADD3 R2, P1, PT, R0, UR10, RZ ;  /* 0x0000000a00027c10 */ /* 0x006fc6000ff3e0ff */
        /* <DEDUP_REMOVED lines=15> */
.L_x_4480:
[----:B------:R-:W2:Y:S02]  /*b330*/  LDG.E.U8 R2, desc[UR36][R2.64] ;  /* 0x0000002402027981 */ /* 0x000ea4000c1e1100 */
[----:B--2---:R-:W-:-:S04]  /*b340*/  I2FP.F32.U32 R0, R2 ;  /* 0x0000000200007245 */ /* 0x004fc80000201000 */
[----:B------:R-:W-:Y:S01]  /*b350*/  F2FP.BF16.F32.PACK_AB R0, RZ, R0 ;  /* 0x00000000ff00723e */ /* 0x000fe200000010ff */
[----:B------:R-:W-:Y:S06]  /*b360*/  BRA `(.L_x_4482) ;  /* 0x0000000c00a47947 */ /* 0x000fec0003800000 */
.L_x_4479:
        /* <DEDUP_REMOVED lines=10> */
.L_x_4484:
[----:B------:R-:W2:Y:S02]  /*b410*/  LDG.E R2, desc[UR36][R2.64] ;  /* 0x0000002402027981 */ /* 0x000ea4000c1e1900 */
[----:B--2---:R-:W-:-:S04]  /*b420*/  I2FP.F32.S32 R0, R2 ;  /* 0x0000000200007245 */ /* 0x004fc80000201400 */
[----:B------:R-:W-:Y:S01]  /*b430*/  F2FP.BF16.F32.PACK_AB R0, RZ, R0 ;  /* 0x00000000ff00723e */ /* 0x000fe200000010ff */
[----:B------:R-:W-:Y:S06]  /*b440*/  BRA `(.L_x_4482) ;  /* 0x0000000c006c7947 */ /* 0x000fec0003800000 */
.L_x_4483:
[----:B------:R-:W2:Y:S02]  /*b450*/  LDG.E.U16 R2, desc[UR36][R2.64] ;  /* 0x0000002402027981 */ /* 0x000ea4000c1e1500 */
[----:B--2---:R-:W0:Y:S02]  /*b460*/  I2F.S16 R0, R2 ;  /* 0x0000000200007306 */ /* 0x004e240000101400 */
[----:B0-----:R-:W-:Y:S01]  /*b470*/  F2FP.BF16.F32.PACK_AB R0, RZ, R0 ;  /* 0x00000000ff00723e */ /* 0x001fe200000010ff */
[----:B------:R-:W-:Y:S06]  /*b480*/  BRA `(.L_x_4482) ;  /* 0x0000000c005c7947 */ /* 0x000fec0003800000 */
.L_x_4478:
        /* <DEDUP_REMOVED lines=9> */
.L_x_4486:
[----:B------:R-:W2:Y:S02]  /*b520*/  LDG.E.U16 R0, desc[UR36][R2.64] ;  /* 0x0000002402007981 */ /* 0x000ea4000c1e1500 */
[----:B--2---:R-:W-:-:S05]  /*b530*/  HADD2.F32 R0, -RZ, R0.H0_H0 ;  /* 0x20000000ff007230 */ /* 0x004fca0000004100 */
[----:B------:R-:W-:Y:S01]  /*b540*/  F2FP.BF16.F32.PACK_AB R0, RZ, R0 ;  /* 0x00000000ff00723e */ /* 0x000fe200000010ff */
[----:B------:R-:W-:Y:S06]  /*b550*/  BRA `(.L_x_4482) ;  /* 0x0000000c00287947 */ /* 0x000fec0003800000 */
.L_x_4485:
        /* <DEDUP_REMOVED lines=9> */
.L_x_4488:
[----:B------:R-:W2:Y:S02]  /*b5f0*/  LDG.E.U16 R2, desc[UR36][R2.64] ;  /* 0x0000002402027981 */ /* 0x000ea4000c1e1500 */
[----:B--2---:R-:W-:-:S05]  /*b600*/  HADD2.F32 R0, -RZ, R2.H0_H0 ;  /* 0x20000002ff007230 */ /* 0x004fca0000004100 */
[----:B------:R-:W-:Y:S01]  /*b610*/  F2FP.BF16.F32.PACK_AB R0, RZ, R0 ;  /* 0x00000000ff00723e */ /* 0x000fe200000010ff */
[----:B------:R-:W-:Y:S06]  /*b620*/  BRA `(.L_x_4482) ;  /* 0x0000000800f47947 */ /* 0x000fec0003800000 */
.L_x_4487:
        /* <DEDUP_REMOVED lines=12> */
.L_x_4477:
        /* <DEDUP_REMOVED lines=13> */
.L_x_4491:
        /* <DEDUP_REMOVED lines=12> */
.L_x_4490:
        /* <DEDUP_REMOVED lines=27> */
.L_x_4493:
        /* <DEDUP_REMOVED lines=13> */
.L_x_4492:
[----:B------:R0:W5:Y:S01]  /*bb00*/  LDG.E.U16 R0, desc[UR36][R2.64] ;  /* 0x0000002402007981 */ /* 0x000162000c1e1500 */
[----:B------:R-:W-:Y:S05]  /*bb10*/  BRA `(.L_x_4482) ;  /* 0x0000000400b87947 */ /* 0x000fea0003800000 */
.L_x_4489:
        /* <DEDUP_REMOVED lines=12> */
.L_x_4496:
        /* <DEDUP_REMOVED lines=21> */
.L_x_4500:
[----:B------:R-:W-:Y:S05]  /*bd30*/  BSYNC.RECONVERGENT B1 ;  /* 0x0000000000017941 */ /* 0x000fea0003800200 */
.L_x_4499:
[----:B------:R-:W-:Y:S01]  /*bd40*/  IMAD.SHL.U32 R0, R0, 0x100000, RZ ;  /* 0x0010000000007824 */ /* 0x000fe200078e00ff */
[----:B------:R-:W-:-:S04]  /*bd50*/  LEA R2, R2, 0x3b800000, 0x17 ;  /* 0x3b80000002027811 */ /* 0x000fc800078eb8ff */
[----:B------:R-:W-:-:S07]  /*bd60*/  LOP3.LUT R0, R2, R0, R7, 0xfe, !PT ;  /* 0x0000000002007212 */ /* 0x000fce00078efe07 */
.L_x_4498:
[----:B------:R-:W-:Y:S05]  /*bd70*/  BSYNC.RECONVERGENT B0 ;  /* 0x0000000000007941 */ /* 0x000fea0003800200 */
.L_x_4497:
[----:B------:R-:W-:Y:S01]  /*bd80*/  F2FP.BF16.F32.PACK_AB R0, RZ, R0 ;  /* 0x00000000ff00723e */ /* 0x000fe200000010ff */
[----:B------:R-:W-:Y:S06]  /*bd90*/  BRA `(.L_x_4482) ;  /* 0x0000000400187947 */ /* 0x000fec0003800000 */
.L_x_4495:
        /* <DEDUP_REMOVED lines=21> */
.L_x_4504:
[----:B------:R-:W-:Y:S05]  /*bef0*/  BSYNC.RECONVERGENT B1 ;  /* 0x0000000000017941 */ /* 0x000fea0003800200 */
.L_x_4503:
[----:B------:R-:W-:Y:S02]  /*bf00*/  SHF.L.U32 R0, R0, 0x15, RZ ;  /* 0x0000001500007819 */ /* 0x000fe400000006ff */
[----:B------:R-:W-:-:S04]  /*bf10*/  LEA R2, R2, 0x37800000, 0x17 ;  /* 0x3780000002027811 */ /* 0x000fc800078eb8ff */
[----:B------:R-:W-:-:S07]  /*bf20*/  LOP3.LUT R0, R2, R0, R7, 0xfe, !PT ;  /* 0x0000000002007212 */ /* 0x000fce00078efe07 */
.L_x_4502:
[----:B------:R-:W-:Y:S05]  /*bf30*/  BSYNC.RECONVERGENT B0 ;  /* 0x0000000000007941 */ /* 0x000fea0003800200 */
.L_x_4501:
[----:B------:R-:W-:Y:S01]  /*bf40*/  F2FP.BF16.F32.PACK_AB R0, RZ, R0 ;  /* 0x00000000ff00723e */ /* 0x000fe200000010ff */
[----:B------:R-:W-:Y:S06]  /*bf50*/  BRA `(.L_x_4482) ;  /* 0x0000000000a87947 */ /* 0x000fec0003800000 */
.L_x_4494:
        /* <DEDUP_REMOVED lines=14> */
.L_x_4508:
[----:B------:R-:W-:Y:S05]  /*c040*/  BSYNC.RECONVERGENT B0 ;  /* 0x0000000000007941 */ /* 0x000fea0003800200 */
.L_x_4507:
[----:B------:R-:W-:Y:S01]  /*c050*/  F2FP.BF16.F32.PACK_AB R0, RZ, R0 ;  /* 0x00000000ff00723e */ /* 0x000fe200000010ff */
[----:B------:R-:W-:Y:S06]  /*c060*/  BRA `(.L_x_4482) ;  /* 0x0000000000647947 */ /* 0x000fec0003800000 */
.L_x_4481:
        /* <DEDUP_REMOVED lines=16> */
.L_x_4509:
[----:B------:R-:W-:Y:S01]  /*c170*/  PRMT R0, RZ, 0x7610, R0 ;  /* 0x00007610ff007816 */ /* 0x000fe20000000000 */
[----:B------:R-:W-:Y:S06]  /*c180*/  BRA `(.L_x_4482) ;  /* 0x00000000001c7947 */ /* 0x000fec0003800000 */
.L_x_4506:
[----:B------:R-:W2:Y:S02]  /*c190*/  LDG.E.64 R2, desc[UR36][R2.64] ;  /* 0x0000002402027981 */ /* 0x000ea4000c1e1b00 */
[----:B--2---:R-:W0:Y:S02]  /*c1a0*/  I2F.U64 R0, R2 ;  /* 0x0000000200007312 */ /* 0x004e240000301000 */
[----:B0-----:R-:W-:Y:S01]  /*c1b0*/  F2FP.BF16.F32.PACK_AB R0, RZ, R0 ;  /* 0x00000000ff00723e */ /* 0x001fe200000010ff */
[----:B------:R-:W-:Y:S06]  /*c1c0*/  BRA `(.L_x_4482) ;  /* 0x00000000000c7947 */ /* 0x000fec0003800000 */
.L_x_4505:
[----:B------:R-:W2:Y:S02]  /*c1d0*/  LDG.E R2, desc[UR36][R2.64] ;  /* 0x0000002402027981 */ /* 0x000ea4000c1e1900 */
[----:B--2---:R-:W-:-:S04]  /*c1e0*/  I2FP.F32.U32 R0, R2 ;  /* 0x0000000200007245 */ /* 0x004fc80000201000 */
[----:B------:R-:W-:-:S07]  /*c1f0*/  F2FP.BF16.F32.PACK_AB R0, RZ, R0 ;  /* 0x00000000ff00723e */ /* 0x000fce00000010ff */
.L_x_4482:
        /* <DEDUP_REMOVED lines=34> */
.L_x_4511:
[----:B------:R-:W0:Y:S02]  /*c420*/  LDCU UR4, c[0x0][0x594] ;  /* 0x0000b280ff0477ac */ /* 0x000e240008000800 */
[----:B0-----:R-:W-:-:S07]  /*c430*/  FMUL.FTZ R2, R0, UR4 ;  /* 0x0000000400027c20 */ /* 0x001fce0008410000 */
.L_x_4512:
[----:B------:R-:W-:Y:S05]  /*c440*/  BSYNC.RECONVERGENT B0 ;  /* 0x0000000000007941 */ /* 0x000fea0003800200 */
.L_x_4510:
[----:B------:R-:W-:Y:S01]  /*c450*/  UPRMT UR4, UR41, 0x9910, URZ ;  /* 0x0000991029047896 */ /* 0x000fe200080000ff */
[----:B------:R0:W1:Y:S03]  /*c460*/  F2F.BF16.F32 R3, R2 ;  /* 0x0000000200037304 */ /* 0x0000660000202000 */
[----:B------:R-:W-:-:S09]  /*c470*/  UISETP.GT.AND UP0, UPT, UR4, 0x9, UPT ;  /* 0x000000090400788c */ /* 0x000fd2000bf04270 */
[----:B0-----:R-:W-:Y:S05]  /*c480*/  BRA.U UP0, `(.L_x_4513) ;  /* 0x00000005000c7547 */ /* 0x001fea000b800000 */
        /* <DEDUP_REMOVED lines=8> */
[----:B-1----:R-:W-:-:S04]  /*c510*/  SHF.L.U32 R0, R3, 0x10, RZ ;  /* 0x0000001003007819 */ /* 0x002fc800000006ff */
[----:B------:R-:W0:Y:S02]  /*c520*/  F2I.FTZ.TRUNC.NTZ R3, R0 ;  /* 0x0000000000037305 */ /* 0x000e24000021f100 */
[----:B0-----:R-:W-:Y:S01]  /*c530*/  STG.E.U8 desc[UR36][R16.64], R3 ;  /* 0x0000000310007986 */ /* 0x001fe2000c101124 */
[----:B------:R-:W-:Y:S05]  /*c540*/  EXIT ;  /* 0x000000000000794d */ /* 0x000fea0003800000 */
.L_x_4516:
[----:B-1----:R-:W-:-:S06]  /*c550*/  IMAD.U32 R3, R3, 0x10000, RZ ;  /* 0x0001000003037824 */ /* 0x002fcc00078e00ff */
[----:B------:R-:W0:Y:S02]  /*c560*/  F2I.S64.TRUNC R2, R3 ;  /* 0x0000000300027311 */ /* 0x000e24000020d900 */
[----:B0-----:R-:W-:Y:S01]  /*c570*/  STG.E.U8 desc[UR36][R16.64], R2 ;  /* 0x0000000210007986 */ /* 0x001fe2000c101124 */
[----:B------:R-:W-:Y:S05]  /*c580*/  EXIT ;  /* 0x000000000000794d */ /* 0x000fea0003800000 */
.L_x_4515:
[----:B------:R-:W-:-:S09]  /*c590*/  UISETP.NE.AND UP0, UPT, UR4, 0x2, UPT ;  /* 0x000000020400788c */ /* 0x000fd2000bf05270 */
[----:B------:R-:W-:Y:S05]  /*c5a0*/  BRA.U !UP0, `(.L_x_4518) ;  /* 0x0000000108307547 */ /* 0x000fea000b800000 */
[----:B------:R-:W-:-:S09]  /*c5b0*/  UISETP.NE.AND UP0, UPT, UR4, 0x3, UPT ;  /* 0x000000030400788c */ /* 0x000fd2000bf05270 */
[----:B------:R-:W-:Y:S05]  /*c5c0*/  BRA.U !UP0, `(.L_x_4519) ;  /* 0x0000000108187547 */ /* 0x000fea000b800000 */
[----:B------:R-:W-:-:S09]  /*c5d0*/  UISETP.NE.AND UP0, UPT, UR4, 0x4, UPT ;  /* 0x000000040400788c */ /* 0x000fd2000bf05270 */
[----:B------:R-:W-:Y:S05]  /*c5e0*/  BRA.U UP0, `(.L_x_4517) ;  /* 0x0000000900787547 */ /* 0x000fea000b800000 */
[----:B-1----:R-:W-:-:S06]  /*c5f0*/  IMAD.U32 R3, R3, 0x10000, RZ ;  /* 0x0001000003037824 */ /* 0x002fcc00078e00ff */
[----:B------:R-:W0:Y:S02]  /*c600*/  F2I.S64.TRUNC R2, R3 ;  /* 0x0000000300027311 */ /* 0x000e24000020d900 */
[----:B0-----:R-:W-:Y:S01]  /*c610*/  STG.E.64 desc[UR36][R16.64], R2 ;  /* 0x0000000210007986 */ /* 0x001fe2000c101b24 */
[----:B------:R-:W-:Y:S05]  /*c620*/  EXIT ;  /* 0x000000000000794d */ /* 0x000fea0003800000 */
.L_x_4519:
[----:B-1----:R-:W-:-:S06]  /*c630*/  SHF.L.U32 R3, R3, 0x10, RZ ;  /* 0x0000001003037819 */ /* 0x002fcc00000006ff */
[----:B------:R-:W0:Y:S02]  /*c640*/  F2I.FTZ.TRUNC.NTZ R3, R3 ;  /* 0x0000000300037305 */ /* 0x000e24000021f100 */
[----:B0-----:R-:W-:Y:S01]  /*c650*/  STG.E desc[UR36][R16.64], R3 ;  /* 0x0000000310007986 */ /* 0x001fe2000c101924 */
[----:B------:R-:W-:Y:S05]  /*c660*/  EXIT ;  /* 0x000000000000794d */ /* 0x000fea0003800000 */
.L_x_4518:
[----:B-1----:R-:W-:-:S06]  /*c670*/  IMAD.U32 R3, R3, 0x10000, RZ ;  /* 0x0001000003037824 */ /* 0x002fcc00078e00ff */
[----:B------:R-:W0:Y:S02]  /*c680*/  F2I.FTZ.TRUNC.NTZ R3, R3 ;  /* 0x0000000300037305 */ /* 0x000e24000021f100 */
[----:B0-----:R-:W-:Y:S01]  /*c690*/  STG.E.U16 desc[UR36][R16.64], R3 ;  /* 0x0000000310007986 */ /* 0x001fe2000c101524 */
[----:B------:R-:W-:Y:S05]  /*c6a0*/  EXIT ;  /* 0x000000000000794d */ /* 0x000fea0003800000 */
.L_x_4514:
[----:B------:R-:W-:-:S09]  /*c6b0*/  UISETP.GT.AND UP0, UPT, UR4, 0x6, UPT ;  /* 0x000000060400788c */ /* 0x000fd2000bf04270 */
[----:B------:R-:W-:Y:S05]  /*c6c0*/  BRA.U UP0, `(.L_x_4520) ;  /* 0x00000001002c7547 */ /* 0x000fea000b800000 */
[----:B------:R-:W-:-:S09]  /*c6d0*/  UISETP.NE.AND UP0, UPT, UR4, 0x5, UPT ;  /* 0x000000050400788c */ /* 0x000fd2000bf05270 */
[----:B------:R-:W-:Y:S05]  /*c6e0*/  BRA.U !UP0, `(.L_x_4521) ;  /* 0x0000000108147547 */ /* 0x000fea000b800000 */
[----:B------:R-:W-:-:S09]  /*c6f0*/  UISETP.NE.AND UP0, UPT, UR4, 0x6, UPT ;  /* 0x000000060400788c */ /* 0x000fd2000bf05270 */
[----:B------:R-:W-:Y:S05]  /*c700*/  BRA.U UP0, `(.L_x_4517) ;  /* 0x0000000900307547 */ /* 0x000fea000b800000 */
[----:B-1----:R-:W-:-:S05]  /*c710*/  IMAD.U32 R3, R3, 0x10000, RZ ;  /* 0x0001000003037824 */ /* 0x002fca00078e00ff */
[----:B------:R-:W-:Y:S01]  /*c720*/  STG.E desc[UR36][R16.64], R3 ;  /* 0x0000000310007986 */ /* 0x000fe2000c101924 */
[----:B------:R-:W-:Y:S05]  /*c730*/  EXIT ;  /* 0x000000000000794d */ /* 0x000fea0003800000 */
.L_x_4521:
[----:B-1----:R-:W-:-:S04]  /*c740*/  SHF.L.U32 R0, R3, 0x10, RZ ;  /* 0x0000001003007819 */ /* 0x002fc800000006ff */
[----:B------:R-:W-:-:S05]  /*c750*/  F2FP.F16.F32.PACK_AB R0, RZ, R0 ;  /* 0x00000000ff00723e */ /* 0x000fca00000000ff */
[----:B------:R-:W-:Y:S01]  /*c760*/  STG.E.U16 desc[UR36][R16.64], R0 ;  /* 0x0000000010007986 */ /* 0x000fe2000c101524 */
[----:B------:R-:W-:Y:S05]  /*c770*/  EXIT ;  /* 0x000000000000794d */ /* 0x000fea0003800000 */
.L_x_4520:
[----:B------:R-:W-:-:S09]  /*c780*/  UISETP.NE.AND UP0, UPT, UR4, 0x7, UPT ;  /* 0x000000070400788c */ /* 0x000fd2000bf05270 */
[----:B------:R-:W-:Y:S05]  /*c790*/  BRA.U !UP0, `(.L_x_4522) ;  /* 0x0000000108347547 */ /* 0x000fea000b800000 */
[----:B------:R-:W-:-:S09]  /*c7a0*/  UISETP.NE.AND UP0, UPT, UR4, 0x8, UPT ;  /* 0x000000080400788c */ /* 0x000fd2000bf05270 */
[----:B------:R-:W-:Y:S05]  /*c7b0*/  BRA.U !UP0, `(.L_x_4523) ;  /* 0x0000000108187547 */ /* 0x000fea000b800000 */
[----:B------:R-:W-:-:S09]  /*c7c0*/  UISETP.NE.AND UP0, UPT, UR4, 0x9, UPT ;  /* 0x000000090400788c */ /* 0x000fd2000bf05270 */
[----:B------:R-:W-:Y:S05]  /*c7d0*/  BRA.U UP0, `(.L_x_4517) ;  /* 0x0000000500fc7547 */ /* 0x000fea000b800000 */
[----:B-1----:R-:W-:Y:S02]  /*c7e0*/  IMAD.U32 R2, R3, 0x10000, RZ ;  /* 0x0001000003027824 */ /* 0x002fe400078e00ff */
[----:B------:R-:W-:-:S05]  /*c7f0*/  IMAD.MOV.U32 R3, RZ, RZ, RZ ;  /* 0x000000ffff037224 */ /* 0x000fca00078e00ff */
[----:B------:R-:W-:Y:S01]  /*c800*/  STG.E.64 desc[UR36][R16.64], R2 ;  /* 0x0000000210007986 */ /* 0x000fe2000c101b24 */
[----:B------:R-:W-:Y:S05]  /*c810*/  EXIT ;  /* 0x000000000000794d */ /* 0x000fea0003800000 */
.L_x_4523:
[----:B-1----:R-:W-:-:S04]  /*c820*/  SHF.L.U32 R3, R3, 0x10, RZ ;  /* 0x0000001003037819 */ /* 0x002fc800000006ff */
[----:B------:R-:W-:-:S04]  /*c830*/  F2FP.F16.F32.PACK_AB R3, RZ, R3 ;  /* 0x00000003ff03723e */ /* 0x000fc800000000ff */
[----:B------:R-:W-:-:S05]  /*c840*/  PRMT R3, R3, 0x5410, RZ ;  /* 0x0000541003037816 */ /* 0x000fca00000000ff */
[----:B------:R-:W-:Y:S01]  /*c850*/  STG.E desc[UR36][R16.64], R3 ;  /* 0x0000000310007986 */ /* 0x000fe2000c101924 */
[----:B------:R-:W-:Y:S05]  /*c860*/  EXIT ;  /* 0x000000000000794d */ /* 0x000fea0003800000 */
.L_x_4522:
[----:B-1----:R-:W-:-:S04]  /*c870*/  IMAD.U32 R2, R3, 0x10000, RZ ;  /* 0x0001000003027824 */ /* 0x002fc800078e00ff */
[----:B------:R-:W-:-:S06]  /*c880*/  FMUL.FTZ R2, R2, 1 ;  /* 0x3f80000002027820 */ /* 0x000fcc0000410000 */
[----:B------:R-:W0:Y:S02]  /*c890*/  F2F.F64.F32 R2, R2 ;  /* 0x0000000200027310 */ /* 0x000e240000201800 */
[----:B0-----:R-:W-:Y:S01]  /*c8a0*/  STG.E.64 desc[UR36][R16.64], R2 ;  /* 0x0000000210007986 */ /* 0x001fe2000c101b24 */
[----:B------:R-:W-:Y:S05]  /*c8b0*/  EXIT ;  /* 0x000000000000794d */ /* 0x000fea0003800000 */
.L_x_4513:
        /* <DEDUP_REMOVED lines=10> */
[----:B-1----:R-:W-:-:S06]  /*c960*/  IMAD.U32 R3, R3, 0x10000, RZ ;  /* 0x0001000003037824 */ /* 0x002fcc00078e00ff */
[----:B------:R-:W0:Y:S02]  /*c970*/  F2I.FTZ.U32.TRUNC.NTZ R3, R3 ;  /* 0x0000000300037305 */ /* 0x000e24000021f000 */
[----:B0-----:R-:W-:Y:S01]  /*c980*/  STG.E.U16 desc[UR36][R16.64], R3 ;  /* 0x0000000310007986 */ /* 0x001fe2000c101524 */
[----:B------:R-:W-:Y:S05]  /*c990*/  EXIT ;  /* 0x000000000000794d */ /* 0x000fea0003800000 */
.L_x_4527:
[----:B-1----:R-:W-:Y:S01]  /*c9a0*/  SHF.L.U32 R3, R3, 0x10, RZ ;  /* 0x0000001003037819 */ /* 0x002fe200000006ff */
        /* <DEDUP_REMOVED lines=16> */
.L_x_4530:
[----:B------:R-:W-:-:S04]  /*cab0*/  SHF.R.U32.HI R3, RZ, 0x18, R3 ;  /* 0x00000018ff037819 */ /* 0x000fc80000011603 */
[----:B------:R-:W-:-:S04]  /*cac0*/  LOP3.LUT R0, R0, 0x80, R3, 0xf8, !PT ;  /* 0x0000008000007812 */ /* 0x000fc800078ef803 */
[----:B------:R-:W-:-:S07]  /*cad0*/  PRMT R8, R0, 0x7610, R8 ;  /* 0x0000761000087816 */ /* 0x000fce0000000008 */
.L_x_4529:
[----:B------:R-:W-:Y:S05]  /*cae0*/  BSYNC.RECONVERGENT B0 ;  /* 0x0000000000007941 */ /* 0x000fea0003800200 */
.L_x_4528:
[----:B------:R-:W-:Y:S01]  /*caf0*/  STG.E.U8 desc[UR36][R16.64], R8 ;  /* 0x0000000810007986 */ /* 0x000fe2000c101124 */
[----:B------:R-:W-:Y:S05]  /*cb00*/  EXIT ;  /* 0x000000000000794d */ /* 0x000fea0003800000 */
.L_x_4526:
[----:B-1----:R-:W-:Y:S01]  /*cb10*/  IMAD.U32 R3, R3, 0x10000, RZ ;  /* 0x0001000003037824 */ /* 0x002fe200078e00ff */
        /* <DEDUP_REMOVED lines=16> */
.L_x_4533:
[----:B------:R-:W-:-:S04]  /*cc20*/  SHF.R.U32.HI R3, RZ, 0x18, R3 ;  /* 0x00000018ff037819 */ /* 0x000fc80000011603 */
[----:B------:R-:W-:-:S04]  /*cc30*/  LOP3.LUT R0, R0, 0x80, R3, 0xf8, !PT ;  /* 0x0000008000007812 */ /* 0x000fc800078ef803 */
[----:B------:R-:W-:-:S07]  /*cc40*/  PRMT R8, R0, 0x7610, R8 ;  /* 0x0000761000087816 */ /* 0x000fce0000000008 */
.L_x_4532:
[----:B------:R-:W-:Y:S05]  /*cc50*/  BSYNC.RECONVERGENT B0 ;  /* 0x0000000000007941 */ /* 0x000fea0003800200 */
.L_x_4531:
[----:B------:R-:W-:Y:S01]  /*cc60*/  STG.E.U8 desc[UR36][R16.64], R8 ;  /* 0x0000000810007986 */ /* 0x000fe2000c101124 */
[----:B------:R-:W-:Y:S05]  /*cc70*/  EXIT ;  /* 0x000000000000794d */ /* 0x000fea0003800000 */
.L_x_4525:
[----:B------:R-:W-:-:S09]  /*cc80*/  UISETP.NE.AND UP0, UPT, UR4, 0x1c, UPT ;  /* 0x0000001c0400788c */ /* 0x000fd2000bf05270 */
[----:B------:R-:W-:Y:S05]  /*cc90*/  BRA.U !UP0, `(.L_x_4534) ;  /* 0x0000000108607547 */ /* 0x000fea000b800000 */
[----:B------:R-:W-:-:S09]  /*cca0*/  UISETP.NE.AND UP0, UPT, UR4, 0x1d, UPT ;  /* 0x0000001d0400788c */ /* 0x000fd2000bf05270 */
[----:B------:R-:W-:Y:S05]  /*ccb0*/  BRA.U !UP0, `(.L_x_4535) ;  /* 0x0000000108487547 */ /* 0x000fea000b800000 */
[----:B------:R-:W-:-:S09]  /*ccc0*/  UISETP.NE.AND UP0, UPT, UR4, 0x2c, UPT ;  /* 0x0000002c0400788c */ /* 0x000fd2000bf05270 */
[----:B------:R-:W-:Y:S05]  /*ccd0*/  BRA.U UP0, `(.L_x_4517) ;  /* 0x0000000100bc7547 */ /* 0x000fea000b800000 */
[----:B-1----:R-:W-:-:S05]  /*cce0*/  IMAD.U32 R3, R3, 0x10000, RZ ;  /* 0x0001000003037824 */ /* 0x002fca00078e00ff */
        /* <DEDUP_REMOVED lines=13> */
[----:B------:R-:W-:Y:S01]  /*cdc0*/  STG.E.U8 desc[UR36][R16.64], R3 ;  /* 0x0000000310007986 */ /* 0x000fe2000c101124 */
[----:B------:R-:W-:Y:S05]  /*cdd0*/  EXIT ;  /* 0x000000000000794d */ /* 0x000fea0003800000 */
.L_x_4535:
[----:B-1----:R-:W-:-:S06]  /*cde0*/  SHF.L.U32 R3, R3, 0x10, RZ ;  /* 0x0000001003037819 */ /* 0x002fcc00000006ff */
[----:B------:R-:W0:Y:S02]  /*cdf0*/  F2I.U64.TRUNC R2, R3 ;  /* 0x0000000300027311 */ /* 0x000e24000020d800 */
[----:B0-----:R-:W-:Y:S01]  /*ce00*/  STG.E.64 desc[UR36][R16.64], R2 ;  /* 0x0000000210007986 */ /* 0x001fe2000c101b24 */
[----:B------:R-:W-:Y:S05]  /*ce10*/  EXIT ;  /* 0x000000000000794d */ /* 0x000fea0003800000 */
.L_x_4534:
[----:B-1----:R-:W-:-:S06]  /*ce20*/  IMAD.U32 R3, R3, 0x10000, RZ ;  /* 0x0001000003037824 */ /* 0x002fcc00078e00ff */
[----:B------:R-:W0:Y:S02]  /*ce30*/  F2I.FTZ.U32.TRUNC.NTZ R3, R3 ;  /* 0x0000000300037305 */ /* 0x000e24000021f000 */
[----:B0-----:R-:W-:Y:S01]  /*ce40*/  STG.E desc[UR36][R16.64], R3 ;  /* 0x0000000310007986 */ /* 0x001fe2000c101924 */
[----:B------:R-:W-:Y:S05]  /*ce50*/  EXIT ;  /* 0x000000000000794d */ /* 0x000fea0003800000 */
.L_x_4524:
[----:B------:R-:W-:-:S09]  /*ce60*/  UISETP.GT.AND UP0, UPT, UR4, 0xe, UPT ;  /* 0x0000000e0400788c */ /* 0x000fd2000bf04270 */
[----:B------:R-:W-:Y:S05]  /*ce70*/  BRA.U UP0, `(.L_x_4536) ;  /* 0x00000001003c7547 */ /* 0x000fea000b800000 */
[----:B------:R-:W-:-:S09]  /*ce80*/  UISETP.NE.AND UP0, UPT, UR4, 0xa, UPT ;  /* 0x0000000a0400788c */ /* 0x000fd2000bf05270 */
[----:B------:R-:W-:Y:S05]  /*ce90*/  BRA.U !UP0, `(.L_x_4537) ;  /* 0x00000001081c7547 */ /* 0x000fea000b800000 */
[----:B------:R-:W-:-:S09]  /*cea0*/  UISETP.NE.AND UP0, UPT, UR4, 0xb, UPT ;  /* 0x0000000b0400788c */ /* 0x000fd2000bf05270 */
[----:B------:R-:W-:Y:S05]  /*ceb0*/  BRA.U UP0, `(.L_x_4517) ;  /* 0x0000000100447547 */ /* 0x000fea000b800000 */
[----:B-1----:R-:W-:-:S05]  /*cec0*/  IMAD.U32 R3, R3, 0x10000, RZ ;  /* 0x0001000003037824 */ /* 0x002fca00078e00ff */
[----:B------:R-:W-:-:S04]  /*ced0*/  FSETP.NEU.FTZ.AND P0, PT, R3, RZ, PT ;  /* 0x000000ff0300720b */ /* 0x000fc80003f1d000 */
[----:B------:R-:W-:-:S05]  /*cee0*/  SEL R3, RZ, 0x1, !P0 ;  /* 0x00000001ff037807 */ /* 0x000fca0004000000 */
[----:B------:R-:W-:Y:S01]  /*cef0*/  STG.E.U8 desc[UR36][R16.64], R3 ;  /* 0x0000000310007986 */ /* 0x000fe2000c101124 */
[----:B------:R-:W-:Y:S05]  /*cf00*/  EXIT ;  /* 0x000000000000794d */ /* 0x000fea0003800000 */
.L_x_4537:
[----:B-1----:R-:W-:Y:S02]  /*cf10*/  SHF.L.U32 R3, R3, 0x10, RZ ;  /* 0x0000001003037819 */ /* 0x002fe400000006ff */
[----:B------:R-:W-:-:S03]  /*cf20*/  CS2R R6, SRZ ;  /* 0x0000000000067805 */ /* 0x000fc6000001ff00 */
[----:B------:R-:W-:-:S04]  /*cf30*/  FMUL.FTZ R3, R3, 1 ;  /* 0x3f80000003037820 */ /* 0x000fc80000410000 */
[----:B------:R-:W0:Y:S02]  /*cf40*/  F2F.F64.F32 R4, R3 ;  /* 0x0000000300047310 */ /* 0x000e240000201800 */
[----:B0-----:R-:W-:Y:S01]  /*cf50*/  STG.E.128 desc[UR36][R16.64], R4 ;  /* 0x0000000410007986 */ /* 0x001fe2000c101d24 */
[----:B------:R-:W-:Y:S05]  /*cf60*/  EXIT ;  /* 0x000000000000794d */ /* 0x000fea0003800000 */
.L_x_4536:
[----:B------:R-:W-:-:S09]  /*cf70*/  UISETP.NE.AND UP0, UPT, UR4, 0xf, UPT ;  /* 0x0000000f0400788c */ /* 0x000fd2000bf05270 */
[----:B------:R-:W-:Y:S05]  /*cf80*/  BRA.U !UP0, `(.L_x_4538) ;  /* 0x0000000108e87547 */ /* 0x000fea000b800000 */
[----:B------:R-:W-:-:S09]  /*cf90*/  UISETP.NE.AND UP0, UPT, UR4, 0x17, UPT ;  /* 0x000000170400788c */ /* 0x000fd2000bf05270 */
[----:B------:R-:W-:Y:S05]  /*cfa0*/  BRA.U !UP0, `(.L_x_4539) ;  /* 0x0000000108907547 */ /* 0x000fea000b800000 */
[----:B------:R-:W-:-:S09]  /*cfb0*/  UISETP.NE.AND UP0, UPT, UR4, 0x18, UPT ;  /* 0x000000180400788c */ /* 0x000fd2000bf05270 */
[----:B------:R-:W-:Y:S05]  /*cfc0*/  BRA.U !UP0, `(.L_x_4540) ;  /* 0x0000000108447547 */ /* 0x000fea000b800000 */
.L_x_4517:
[----:B------:R-:W-:Y:S01]  /*cfd0*/  MOV R0, 0x0 ;  /* 0x0000000000007802 */ /* 0x000fe20000000f00 */
[----:B------:R-:W0:Y:S01]  /*cfe0*/  LDCU.64 UR4, c[0x4][0x128] ;  /* 0x01002500ff0477ac */ /* 0x000e220008000a00 */
[----:B------:R-:W-:Y:S02]  /*cff0*/  HFMA2 R13, -RZ, RZ, 0, 0 ;  /* 0x00000000ff0d7431 */ /* 0x000fe400000001ff */
[----:B------:R-:W-:Y:S01]  /*d000*/  IMAD.MOV.U32 R8, RZ, RZ, 0x65 ;  /* 0x00000065ff087424 */ /* 0x000fe200078e00ff */
[----:B-1----:R1:W2:Y:S01]  /*d010*/  LDC.64 R2, c[0x4][R0] ;  /* 0x0100000000027b82 */ /* 0x0022a20000000a00 */
        /* <DEDUP_REMOVED lines=11> */
.L_x_4541:
[----:B------:R-:W-:Y:S05]  /*d0d0*/  EXIT ;  /* 0x000000000000794d */ /* 0x000fea0003800000 */
.L_x_4540:
[----:B-1----:R-:W-:Y:S01]  /*d0e0*/  IMAD.U32 R5, R3, 0x10000, RZ ;  /* 0x0001000003057824 */ /* 0x002fe200078e00ff */
        /* <DEDUP_REMOVED lines=12> */
.L_x_4543:
[----:B------:R-:W-:Y:S05]  /*d1b0*/  BSYNC.RECONVERGENT B0 ;  /* 0x0000000000007941 */ /* 0x000fea0003800200 */
.L_x_4542:
[----:B------:R-:W-:-:S05]  /*d1c0*/  LOP3.LUT R3, R0, 0x80, R3, 0xf8, !PT ;  /* 0x0000008000037812 */ /* 0x000fca00078ef803 */
[----:B------:R-:W-:Y:S01]  /*d1d0*/  STG.E.U8 desc[UR36][R16.64], R3 ;  /* 0x0000000310007986 */ /* 0x000fe2000c101124 */
[----:B------:R-:W-:Y:S05]  /*d1e0*/  EXIT ;  /* 0x000000000000794d */ /* 0x000fea0003800000 */
.L_x_4539:
[----:B-1----:R-:W-:Y:S01]  /*d1f0*/  SHF.L.U32 R3, R3, 0x10, RZ ;  /* 0x0000001003037819 */ /* 0x002fe200000006ff */
        /* <DEDUP_REMOVED lines=11> */
.L_x_4545:
[----:B------:R-:W-:Y:S01]  /*d2b0*/  IMAD.MOV.U32 R0, RZ, RZ, 0x7f ;  /* 0x0000007fff007424 */ /* 0x000fe200078e00ff */
[----:B------:R-:W-:-:S04]  /*d2c0*/  ISETP.GT.U32.AND P0, PT, R2, 0x7f800000, PT ;  /* 0x7f8000000200780c */ /* 0x000fc80003f04070 */
[----:B------:R-:W-:-:S09]  /*d2d0*/  SEL R0, R0, 0x7c, P0 ;  /* 0x0000007c00007807 */ /* 0x000fd20000000000 */
.L_x_4546:
[----:B------:R-:W-:Y:S05]  /*d2e0*/  BSYNC.RECONVERGENT B0 ;  /* 0x0000000000007941 */ /* 0x000fea0003800200 */
.L_x_4544:
[----:B------:R-:W-:-:S04]  /*d2f0*/  SHF.R.U32.HI R3, RZ, 0x18, R3 ;  /* 0x00000018ff037819 */ /* 0x000fc80000011603 */
[----:B------:R-:W-:-:S05]  /*d300*/  LOP3.LUT R3, R0, 0x80, R3, 0xf8, !PT ;  /* 0x0000008000037812 */ /* 0x000fca00078ef803 */
[----:B------:R-:W-:Y:S01]  /*d310*/  STG.E.U8 desc[UR36][R16.64], R3 ;  /* 0x0000000310007986 */ /* 0x000fe2000c101124 */
[----:B------:R-:W-:Y:S05]  /*d320*/  EXIT ;  /* 0x000000000000794d */ /* 0x000fea0003800000 */
.L_x_4538:
[----:B-1----:R-:W-:Y:S01]  /*d330*/  STG.E.U16 desc[UR36][R16.64], R3 ;  /* 0x0000000310007986 */ /* 0x002fe2000c101524 */
[----:B------:R-:W-:Y:S05]  /*d340*/  EXIT ;  /* 0x000000000000794d */ /* 0x000fea0003800000 */
.L_x_4547:
        /* <DEDUP_REMOVED lines=11> */
.L_x_7365:


//--------------------- .text._ZN2at6native27unrolled_elementwise_kernelIZZZNS0_60_GLOBAL__N__171e0b9f_22_ActivationEluKernel_cu_1520ed90_290010elu_kernelERNS_18TensorIteratorBaseERKN3c106ScalarES8_S8_ENKUlvE_clEvENKUlvE2_clEvEUlNS5_8BFloat16EE_St5arrayIPcLm2EELi4E23TrivialOffsetCalculatorILi1EjESH_NS0_6memory12LoadWithCastILi1EEENSI_13StoreWithCastILi1EEEEEviT_T0_T2_T3_T4_T5_ --------------------------
	.section	.text._ZN2at6native27unrolled_elementwise_kernelIZZZNS0_60_GLOBAL__N__171e0b9f_22_ActivationEluKernel_cu_1520ed90_290010elu_kernelERNS_18TensorIteratorBaseERKN3c106ScalarES8_S8_ENKUlvE_clEvENKUlvE2_clEvEUlNS5_8BFloat16EE_St5arrayIPcLm2EELi4E23TrivialOffsetCalculatorILi1EjESH_NS0_6memory12LoadWithCastILi1EEENSI_13StoreWithCastILi1EEEEEviT_T0_T2_T3_T4_T5_,"ax",@progbits
	.align	128
        .global         _ZN2at6native27unrolled_elementwise_kernelIZZZNS0_60_GLOBAL__N__171e0b9f_22_ActivationEluKernel_cu_1520ed90_290010elu_kernelERNS_18TensorIteratorBaseERKN3c106ScalarES8_S8_ENKUlvE_clEvENKUlvE2_clEvEUlNS5_8BFloat16EE_St5arrayIPcLm2EELi4E23TrivialOffsetCalculatorILi1EjESH_NS0_6memory12LoadWithCastILi1EEENSI_13StoreWithCastILi1EEEEEviT_T0_T2_T3_T4_T5_
        .type           _ZN2at6native27unrolled_elementwise_kernelIZZZNS0_60_GLOBAL__N__171e0b9f_22_ActivationEluKernel_cu_1520ed90_290010elu_kernelERNS_18TensorIteratorBaseERKN3c106ScalarES8_S8_ENKUlvE_clEvENKUlvE2_clEvEUlNS5_8BFloat16EE_St5arrayIPcLm2EELi4E23TrivialOffsetCalculatorILi1EjESH_NS0_6memory12LoadWithCastILi1EEENSI_13StoreWithCastILi1EEEEEviT_T0_T2_T3_T4_T5_,@function
        .size           _ZN2at6native27unrolled_elementwise_kernelIZZZNS0_60_GLOBAL__N__171e0b9f_22_ActivationEluKernel_cu_1520ed90_290010elu_kernelERNS_18TensorIteratorBaseERKN3c106ScalarES8_S8_ENKUlvE_clEvENKUlvE2_clEvEUlNS5_8BFloat16EE_St5arrayIPcLm2EELi4E23TrivialOffsetCalculatorILi1EjESH_NS0_6memory12LoadWithCastILi1EEENSI_13StoreWithCastILi1EEEEEviT_T0_T2_T3_T4_T5_,(.L_x_7366 - _ZN2at6native27unrolled_elementwise_kernelIZZZNS0_60_GLOBAL__N__171e0b9f_22_ActivationEluKernel_cu_1520ed90_290010elu_kernelERNS_18TensorIteratorBaseERKN3c106ScalarES8_S8_ENKUlvE_clEvENKUlvE2_clEvEUlNS5_8BFloat16EE_St5arrayIPcLm2EELi4E23TrivialOffsetCalculatorILi1EjESH_NS0_6memory12LoadWithCastILi1EEENSI_13StoreWithCastILi1EEEEEviT_T0_T2_T3_T4_T5_)
        .other          _ZN2at6native27unrolled_elementwise_kernelIZZZNS0_60_GLOBAL__N__171e0b9f_22_ActivationEluKernel_cu_1520ed90_290010elu_kernelERNS_18TensorIteratorBaseERKN3c106ScalarES8_S8_ENKUlvE_clEvENKUlvE2_clEvEUlNS5_8BFloat16EE_St5arrayIPcLm2EELi4E23TrivialOffsetCalculatorILi1EjESH_NS0_6memory12LoadWithCastILi1EEENSI_13StoreWithCastILi1EEEEEviT_T0_T2_T3_T4_T5_,@"STO_CUDA_ENTRY STV_DEFAULT"
_ZN2at6native27unrolled_elementwise_kernelIZZZNS0_60_GLOBAL__N__171e0b9f_22_ActivationEluKernel_cu_1520ed90_290010elu_kernelERNS_18TensorIteratorBaseERKN3c106ScalarES8_S8_ENKUlvE_clEvENKUlvE2_clEvEUlNS5_8BFloat16EE_St5arrayIPcLm2EELi4E23TrivialOffsetCalculatorILi1EjESH_NS0_6memory12LoadWithCastILi1EEENSI_13StoreWithCastILi1EEEEEviT_T0_T2_T3_T4_T5_:
.text._ZN2at6native27unrolled_elementwise_kernelIZZZNS0_60_GLOBAL__N__171e0b9f_22_ActivationEluKernel_cu_1520ed90_290010elu_kernelERNS_18TensorIteratorBaseERKN3c106ScalarES8_S8_ENKUlvE_clEvENKUlvE2_clEvEUlNS5_8BFloat16EE_St5arrayIPcLm2EELi4E23TrivialOffsetCalculatorILi1EjESH_NS0_6memory12LoadWithCastILi1EEENSI_13StoreWithCastILi1EEEEEviT_T0_T2_T3_T4_T5_:
        /* <DEDUP_REMOVED lines=34> */
.L_x_4553:
[----:B------:R-:W2:Y:S02]  /*0220*/  LDG.E.U8 R4, desc[UR36][R4.64] ;  /* 0x0000002404047981 */ /* 0x000ea4000c1e1100 */
[----:B--2---:R-:W-:-:S04]  /*0230*/  I2FP.F32.U32 R0, R4 ;  /* 0x0000000400007245 */ /* 0x004fc80000201000 */
[----:B------:R-:W-:-:S04]  /*0240*/  F2FP.BF16.F32.PACK_AB R0, RZ, R0 ;  /* 0x00000000ff00723e */ /* 0x000fc800000010ff */
[----:B------:R-:W-:Y:S01]  /*0250*/  PRMT R18, R0, 0x7610, R18 ;  /* 0x0000761000127816 */ /* 0x000fe20000000012 */
[----:B------:R-:W-:Y:S06]  /*0260*/  BRA `(.L_x_4555) ;  /* 0x0000000c00e47947 */ /* 0x000fec0003800000 */
.L_x_4552:
        /* <DEDUP_REMOVED lines=11> */
.L_x_4557:
[----:B------:R-:W2:Y:S02]  /*0320*/  LDG.E R4, desc[UR36][R4.64] ;  /* 0x0000002404047981 */ /* 0x000ea4000c1e1900 */
[----:B--2---:R-:W-:-:S04]  /*0330*/  I2FP.F32.S32 R0, R4 ;  /* 0x0000000400007245 */ /* 0x004fc80000201400 */
[----:B------:R-:W-:-:S04]  /*0340*/  F2FP.BF16.F32.PACK_AB R0, RZ, R0 ;  /* 0x00000000ff00723e */ /* 0x000fc800000010ff */
[----:B------:R-:W-:Y:S01]  /*0350*/  PRMT R18, R0, 0x7610, R18 ;  /* 0x0000761000127816 */ /* 0x000fe20000000012 */
[----:B------:R-:W-:Y:S06]  /*0360*/  BRA `(.L_x_4555) ;  /* 0x0000000c00a47947 */ /* 0x000fec0003800000 */
.L_x_4556:
[----:B------:R-:W2:Y:S02]  /*0370*/  LDG.E.U16 R4, desc[UR36][R4.64] ;  /* 0x0000002404047981 */ /* 0x000ea4000c1e1500 */
[----:B--2---:R-:W0:Y:S02]  /*0380*/  I2F.S16 R0, R4 ;  /* 0x0000000400007306 */ /* 0x004e240000101400 */
[----:B0-----:R-:W-:-:S04]  /*0390*/  F2FP.BF16.F32.PACK_AB R0, RZ, R0 ;  /* 0x00000000ff00723e */ /* 0x001fc800000010ff */
[----:B------:R-:W-:Y:S01]  /*03a0*/  PRMT R18, R0, 0x7610, R18 ;  /* 0x0000761000127816 */ /* 0x000fe20000000012 */
[----:B------:R-:W-:Y:S06]  /*03b0*/  BRA `(.L_x_4555) ;  /* 0x0000000c00907947 */ /* 0x000fec0003800000 */
.L_x_4551:
        /* <DEDUP_REMOVED lines=9> */
.L_x_4559:
[----:B------:R-:W2:Y:S02]  /*0450*/  LDG.E.U16 R0, desc[UR36][R4.64] ;  /* 0x0000002404007981 */ /* 0x000ea4000c1e1500 */
[----:B--2---:R-:W-:-:S05]  /*0460*/  HADD2.F32 R0, -RZ, R0.H0_H0 ;  /* 0x20000000ff007230 */ /* 0x004fca0000004100 */
[----:B------:R-:W-:-:S04]  /*0470*/  F2FP.BF16.F32.PACK_AB R0, RZ, R0 ;  /* 0x00000000ff00723e */ /* 0x000fc800000010ff */
[----:B------:R-:W-:Y:S01]  /*0480*/  PRMT R18, R0, 0x7610, R18 ;  /* 0x0000761000127816 */ /* 0x000fe20000000012 */
[----:B------:R-:W-:Y:S06]  /*0490*/  BRA `(.L_x_4555) ;  /* 0x0000000c00587947 */ /* 0x000fec0003800000 */
.L_x_4558:
        /* <DEDUP_REMOVED lines=9> */
.L_x_4561:
[----:B------:R-:W2:Y:S02]  /*0530*/  LDG.E.U16 R4, desc[UR36][R4.64] ;  /* 0x0000002404047981 */ /* 0x000ea4000c1e1500 */
[----:B--2---:R-:W-:-:S05]  /*0540*/  HADD2.F32 R0, -RZ, R4.H0_H0 ;  /* 0x20000004ff007230 */ /* 0x004fca0000004100 */
[----:B------:R-:W-:-:S04]  /*0550*/  F2FP.BF16.F32.PACK_AB R0, RZ, R0 ;  /* 0x00000000ff00723e */ /* 0x000fc800000010ff */
[----:B------:R-:W-:Y:S01]  /*0560*/  PRMT R18, R0, 0x7610, R18 ;  /* 0x0000761000127816 */ /* 0x000fe20000000012 */
[----:B------:R-:W-:Y:S06]  /*0570*/  BRA `(.L_x_4555) ;  /* 0x0000000c00207947 */ /* 0x000fec0003800000 */
.L_x_4560:
        /* <DEDUP_REMOVED lines=13> */
.L_x_4550:
        /* <DEDUP_REMOVED lines=14> */
.L_x_4564:
        /* <DEDUP_REMOVED lines=13> */
.L_x_4563:
        /* <DEDUP_REMOVED lines=27> */
.L_x_4566:
        /* <DEDUP_REMOVED lines=15> */
.L_x_4565:
[----:B------:R0:W5:Y:S01]  /*0aa0*/  LDG.E.U16 R18, desc[UR36][R4.64] ;  /* 0x0000002404127981 */ /* 0x000162000c1e1500 */
[----:B------:R-:W-:Y:S05]  /*0ab0*/  BRA `(.L_x_4555) ;  /* 0x0000000400d07947 */ /* 0x000fea0003800000 */
.L_x_4562:
        /* <DEDUP_REMOVED lines=13> */
.L_x_4569:
        /* <DEDUP_REMOVED lines=21> */
.L_x_4573:
[----:B------:R-:W-:Y:S05]  /*0ce0*/  BSYNC.RECONVERGENT B1 ;  /* 0x0000000000017941 */ /* 0x000fea0003800200 */
.L_x_4572:
[----:B------:R-:W-:Y:S01]  /*0cf0*/  IMAD.SHL.U32 R0, R0, 0x100000, RZ ;  /* 0x0010000000007824 */ /* 0x000fe200078e00ff */
[----:B------:R-:W-:-:S04]  /*0d00*/  LEA R3, R3, 0x3b800000, 0x17 ;  /* 0x3b80000003037811 */ /* 0x000fc800078eb8ff */
[----:B------:R-:W-:-:S07]  /*0d10*/  LOP3.LUT R0, R3, R0, R7, 0xfe, !PT ;  /* 0x0000000003007212 */ /* 0x000fce00078efe07 */
.L_x_4571:
[----:B------:R-:W-:Y:S05]  /*0d20*/  BSYNC.RECONVERGENT B0 ;  /* 0x0000000000007941 */ /* 0x000fea0003800200 */
.L_x_4570:
[----:B------:R-:W-:-:S04]  /*0d30*/  F2FP.BF16.F32.PACK_AB R0, RZ, R0 ;  /* 0x00000000ff00723e */ /* 0x000fc800000010ff */
[----:B------:R-:W-:Y:S01]  /*0d40*/  PRMT R18, R0, 0x7610, R18 ;  /* 0x0000761000127816 */ /* 0x000fe20000000012 */
[----:B------:R-:W-:Y:S06]  /*0d50*/  BRA `(.L_x_4555) ;  /* 0x0000000400287947 */ /* 0x000fec0003800000 */
.L_x_4568:
        /* <DEDUP_REMOVED lines=21> */
.L_x_4577:
[----:B------:R-:W-:Y:S05]  /*0eb0*/  BSYNC.RECONVERGENT B1 ;  /* 0x0000000000017941 */ /* 0x000fea0003800200 */
.L_x_4576:
[----:B------:R-:W-:Y:S01]  /*0ec0*/  IMAD.SHL.U32 R0, R0, 0x200000, RZ ;  /* 0x0020000000007824 */ /* 0x000fe200078e00ff */
[----:B------:R-:W-:-:S04]  /*0ed0*/  LEA R3, R3, 0x37800000, 0x17 ;  /* 0x3780000003037811 */ /* 0x000fc800078eb8ff */
[----:B------:R-:W-:-:S07]  /*0ee0*/  LOP3.LUT R0, R3, R0, R7, 0xfe, !PT ;  /* 0x0000000003007212 */ /* 0x000fce00078efe07 */
.L_x_4575:
[----:B------:R-:W-:Y:S05]  /*0ef0*/  BSYNC.RECONVERGENT B0 ;  /* 0x0000000000007941 */ /* 0x000fea0003800200 */
.L_x_4574:
[----:B------:R-:W-:-:S04]  /*0f00*/  F2FP.BF16.F32.PACK_AB R0, RZ, R0 ;  /* 0x00000000ff00723e */ /* 0x000fc800000010ff */
[----:B------:R-:W-:Y:S01]  /*0f10*/  PRMT R18, R0, 0x7610, R18 ;  /* 0x0000761000127816 */ /* 0x000fe20000000012 */
[----:B------:R-:W-:Y:S06]  /*0f20*/  BRA `(.L_x_4555) ;  /* 0x0000000000b47947 */ /* 0x000fec0003800000 */
.L_x_4567:
[----:B------:R-:W-:-:S09]  /*0f30*/  UISETP.NE.AND UP0, UPT, UR4, 0x1c, UPT ;  /* 0x0000001c0400788c */ /* 0x000fd2000bf05270 */
[----:B------:R-:W-:Y:S05]  /*0f40*/  BRA.U !UP0, `(.L_x_4578) ;  /* 0x00000001089c7547 */ /* 0x000fea000b800000 */
[----:B------:R-:W-:-:S09]  /*0f50*/  UISETP.NE.AND UP0, UPT, UR4, 0x1d, UPT ;  /* 0x0000001d0400788c */ /* 0x000fd2000bf05270 */
[----:B------:R-:W-:Y:S05]  /*0f60*/  BRA.U !UP0, `(.L_x_4579) ;  /* 0x0000000108807547 */ /* 0x000fea000b800000 */
[----:B------:R-:W-:-:S09]  /*0f70*/  UISETP.NE.AND UP0, UPT, UR4, 0x2c, UPT ;  /* 0x0000002c0400788c */ /* 0x000fd2000bf05270 */
[----:B------:R-:W-:Y:S05]  /*0f80*/  BRA.U !UP0, `(.L_x_4580) ;  /* 0x0000000108487547 */ /* 0x000fea000b800000 */
.L_x_4554:
        /* <DEDUP_REMOVED lines=16> */
.L_x_4581:
[----:B------:R-:W-:Y:S01]  /*1090*/  PRMT R18, RZ, 0x7610, R18 ;  /* 0x00007610ff127816 */ /* 0x000fe20000000012 */
[----:B------:R-:W-:Y:S06]  /*10a0*/  BRA `(.L_x_4555) ;  /* 0x0000000000547947 */ /* 0x000fec0003800000 */
.L_x_4580:
        /* <DEDUP_REMOVED lines=8> */
.L_x_4583:
[----:B------:R-:W-:Y:S05]  /*1130*/  BSYNC.RECONVERGENT B0 ;  /* 0x0000000000007941 */ /* 0x000fea0003800200 */
.L_x_4582:
[----:B------:R-:W-:-:S04]  /*1140*/  F2FP.BF16.F32.PACK_AB R0, RZ, R0 ;  /* 0x00000000ff00723e */ /* 0x000fc800000010ff */
[----:B------:R-:W-:Y:S01]  /*1150*/  PRMT R18, R0, 0x7610, R18 ;  /* 0x0000761000127816 */ /* 0x000fe20000000012 */
[----:B------:R-:W-:Y:S06]  /*1160*/  BRA `(.L_x_4555) ;  /* 0x0000000000247947 */ /* 0x000fec0003800000 */
.L_x_4579:
[----:B------:R-:W2:Y:S02]  /*1170*/  LDG.E.64 R4, desc[UR36][R4.64] ;  /* 0x0000002404047981 */ /* 0x000ea4000c1e1b00 */
[----:B--2---:R-:W0:Y:S02]  /*1180*/  I2F.U64 R0, R4 ;  /* 0x0000000400007312 */ /* 0x004e240000301000 */
[----:B0-----:R-:W-:-:S04]  /*1190*/  F2FP.BF16.F32.PACK_AB R0, RZ, R0 ;  /* 0x00000000ff00723e */ /* 0x001fc800000010ff */
[----:B------:R-:W-:Y:S01]  /*11a0*/  PRMT R18, R0, 0x7610, R18 ;  /* 0x0000761000127816 */ /* 0x000fe20000000012 */
[----:B------:R-:W-:Y:S06]  /*11b0*/  BRA `(.L_x_4555) ;  /* 0x0000000000107947 */ /* 0x000fec0003800000 */
.L_x_4578:
[----:B------:R-:W2:Y:S02]  /*11c0*/  LDG.E R4, desc[UR36][R4.64] ;  /* 0x0000002404047981 */ /* 0x000ea4000c1e1900 */
[----:B--2---:R-:W-:-:S04]  /*11d0*/  I2FP.F32.U32 R0, R4 ;  /* 0x0000000400007245 */ /* 0x004fc80000201000 */
[----:B------:R-:W-:-:S04]  /*11e0*/  F2FP.BF16.F32.PACK_AB R0, RZ, R0 ;  /* 0x00000000ff00723e */ /* 0x000fc800000010ff */
[----:B------:R-:W-:-:S07]  /*11f0*/  PRMT R18, R0, 0x7610, R18 ;  /* 0x0000761000127816 */ /* 0x000fce0000000012 */
.L_x_4555:
[----:B------:R-:W-:-:S07]  /*1200*/  VIADD R23, R25, 0x80 ;  /* 0x0000008019177836 */ /* 0x000fce0000000000 */
.L_x_4549:
[----:B------:R-:W-:Y:S05]  /*1210*/  BSYNC.RECONVERGENT B6 ;  /* 0x0000000000067941 */ /* 0x000fea0003800200 */
.L_x_4548:
[----:B------:R-:W-:Y:S01]  /*1220*/  ISETP.GE.AND P0, PT, R23, R16, PT ;  /* 0x000000101700720c */ /* 0x000fe20003f06270 */
[----:B------:R-:W-:Y:S01]  /*1230*/  BSSY.RECONVERGENT B6, `(.L_x_4584) ;  /* 0x0000118000067945 */ /* 0x000fe20003800200 */
[----:B------:R-:W-:-:S11]  /*1240*/  PRMT R17, RZ, 0x7610, R17 ;  /* 0x00007610ff117816 */ /* 0x000fd60000000011 */
        /* <DEDUP_REMOVED lines=23> */
.L_x_4589:
[----:B------:R-:W2:Y:S02]  /*13c0*/  LDG.E.U8 R4, desc[UR36][R4.64] ;  /* 0x0000002404047981 */ /* 0x000ea4000c1e1100 */
[----:B--2---:R-:W-:-:S04]  /*13d0*/  I2FP.F32.U32 R0, R4 ;  /* 0x0000000400007245 */ /* 0x004fc80000201000 */
[----:B------:R-:W-:-:S04]  /*13e0*/  F2FP.BF16.F32.PACK_AB R0, RZ, R0 ;  /* 0x00000000ff00723e */ /* 0x000fc800000010ff */
[----:B------:R-:W-:Y:S01]  /*13f0*/  PRMT R17, R0, 0x7610, R17 ;  /* 0x0000761000117816 */ /* 0x000fe20000000011 */
[----:B------:R-:W-:Y:S06]  /*1400*/  BRA `(.L_x_4591) ;  /* 0x0000000c00e47947 */ /* 0x000fec0003800000 */
.L_x_4588:
        /* <DEDUP_REMOVED lines=11> */
.L_x_4593:
[----:B------:R-:W2:Y:S02]  /*14c0*/  LDG.E R4, desc[UR36][R4.64] ;  /* 0x0000002404047981 */ /* 0x000ea4000c1e1900 */
[----:B--2---:R-:W-:-:S04]  /*14d0*/  I2FP.F32.S32 R0, R4 ;  /* 0x0000000400007245 */ /* 0x004fc80000201400 */
[----:B------:R-:W-:-:S04]  /*14e0*/  F2FP.BF16.F32.PACK_AB R0, RZ, R0 ;  /* 0x00000000ff00723e */ /* 0x000fc800000010ff */
[----:B------:R-:W-:Y:S01]  /*14f0*/  PRMT R17, R0, 0x7610, R17 ;  /* 0x0000761000117816 */ /* 0x000fe20000000011 */
[----:B------:R-:W-:Y:S06]  /*1500*/  BRA `(.L_x_4591) ;  /* 0x0000000c00a47947 */ /* 0x000fec0003800000 */
.L_x_4592:
[----:B------:R-:W2:Y:S02]  /*1510*/  LDG.E.U16 R4, desc[UR36][R4.64] ;  /* 0x0000002404047981 */ /* 0x000ea4000c1e1500 */
[----:B--2---:R-:W0:Y:S02]  /*1520*/  I2F.S16 R0, R4 ;  /* 0x0000000400007306 */ /* 0x004e240000101400 */
[----:B0-----:R-:W-:-:S04]  /*1530*/  F2FP.BF16.F32.PACK_AB R0, RZ, R0 ;  /* 0x00000000ff00723e */ /* 0x001fc800000010ff */
[----:B------:R-:W-:Y:S01]  /*1540*/  PRMT R17, R0, 0x7610, R17 ;  /* 0x0000761000117816 */ /* 0x000fe20000000011 */
[----:B------:R-:W-:Y:S06]  /*1550*/  BRA `(.L_x_4591) ;  /* 0x0000000c00907947 */ /* 0x000fec0003800000 */
.L_x_4587:
        /* <DEDUP_REMOVED lines=9> */
.L_x_4595:
[----:B------:R-:W2:Y:S02]  /*15f0*/  LDG.E.U16 R0, desc[UR36][R4.64] ;  /* 0x0000002404007981 */ /* 0x000ea4000c1e1500 */
[----:B--2---:R-:W-:-:S05]  /*1600*/  HADD2.F32 R0, -RZ, R0.H0_H0 ;  /* 0x20000000ff007230 */ /* 0x004fca0000004100 */
[----:B------:R-:W-:-:S04]  /*1610*/  F2FP.BF16.F32.PACK_AB R0, RZ, R0 ;  /* 0x00000000ff00723e */ /* 0x000fc800000010ff */
[----:B------:R-:W-:Y:S01]  /*1620*/  PRMT R17, R0, 0x7610, R17 ;  /* 0x0000761000117816 */ /* 0x000fe20000000011 */
[----:B------:R-:W-:Y:S06]  /*1630*/  BRA `(.L_x_4591) ;  /* 0x0000000c00587947 */ /* 0x000fec0003800000 */
.L_x_4594:
        /* <DEDUP_REMOVED lines=9> */
.L_x_4597:
[----:B------:R-:W2:Y:S02]  /*16d0*/  LDG.E.U16 R4, desc[UR36][R4.64] ;  /* 0x0000002404047981 */ /* 0x000ea4000c1e1500 */
[----:B--2---:R-:W-:-:S05]  /*16e0*/  HADD2.F32 R0, -RZ, R4.H0_H0 ;  /* 0x20000004ff007230 */ /* 0x004fca0000004100 */
[----:B------:R-:W-:-:S04]  /*16f0*/  F2FP.BF16.F32.PACK_AB R0, RZ, R0 ;  /* 0x00000000ff00723e */ /* 0x000fc800000010ff */
[----:B------:R-:W-:Y:S01]  /*1700*/  PRMT R17, R0, 0x7610, R17 ;  /* 0x0000761000117816 */ /* 0x000fe20000000011 */
[----:B------:R-:W-:Y:S06]  /*1710*/  BRA `(.L_x_4591) ;  /* 0x0000000c00207947 */ /* 0x000fec0003800000 */
.L_x_4596:
        /* <DEDUP_REMOVED lines=13> */
.L_x_4586:
        /* <DEDUP_REMOVED lines=14> */
.L_x_4600:
        /* <DEDUP_REMOVED lines=13> */
.L_x_4599:
        /* <DEDUP_REMOVED lines=27> */
.L_x_4602:
        /* <DEDUP_REMOVED lines=15> */
.L_x_4601:
[----:B------:R0:W5:Y:S01]  /*1c40*/  LDG.E.U16 R17, desc[UR36][R4.64] ;  /* 0x0000002404117981 */ /* 0x000162000c1e1500 */
[----:B------:R-:W-:Y:S05]  /*1c50*/  BRA `(.L_x_4591) ;  /* 0x0000000400d07947 */ /* 0x000fea0003800000 */
.L_x_4598:
        /* <DEDUP_REMOVED lines=13> */
.L_x_4605:
        /* <DEDUP_REMOVED lines=21> */
.L_x_4609:
[----:B------:R-:W-:Y:S05]  /*1e80*/  BSYNC.RECONVERGENT B1 ;  /* 0x0000000000017941 */ /* 0x000fea0003800200 */
.L_x_4608:
[----:B------:R-:W-:Y:S01]  /*1e90*/  IMAD.SHL.U32 R0, R0, 0x100000, RZ ;  /* 0x0010000000007824 */ /* 0x000fe200078e00ff */
[----:B------:R-:W-:-:S04]  /*1ea0*/  LEA R3, R3, 0x3b800000, 0x17 ;  /* 0x3b80000003037811 */ /* 0x000fc800078eb8ff */
[----:B------:R-:W-:-:S07]  /*1eb0*/  LOP3.LUT R0, R3, R0, R7, 0xfe, !PT ;  /* 0x0000000003007212 */ /* 0x000fce00078efe07 */
.L_x_4607:
[----:B------:R-:W-:Y:S05]  /*1ec0*/  BSYNC.RECONVERGENT B0 ;  /* 0x0000000000007941 */ /* 0x000fea0003800200 */
.L_x_4606:
[----:B------:R-:W-:-:S04]  /*1ed0*/  F2FP.BF16.F32.PACK_AB R0, RZ, R0 ;  /* 0x00000000ff00723e */ /* 0x000fc800000010ff */
[----:B------:R-:W-:Y:S01]  /*1ee0*/  PRMT R17, R0, 0x7610, R17 ;  /* 0x0000761000117816 */ /* 0x000fe20000000011 */
[----:B------:R-:W-:Y:S06]  /*1ef0*/  BRA `(.L_x_4591) ;  /* 0x0000000400287947 */ /* 0x000fec0003800000 */
.L_x_4604:
        /* <DEDUP_REMOVED lines=21> */
.L_x_4613:
[----:B------:R-:W-:Y:S05]  /*2050*/  BSYNC.RECONVERGENT B1 ;  /* 0x0000000000017941 */ /* 0x000fea0003800200 */
.L_x_4612:
[----:B------:R-:W-:Y:S01]  /*2060*/  IMAD.SHL.U32 R0, R0, 0x200000, RZ ;  /* 0x0020000000007824 */ /* 0x000fe200078e00ff */
[----:B------:R-:W-:-:S04]  /*2070*/  LEA R3, R3, 0x37800000, 0x17 ;  /* 0x3780000003037811 */ /* 0x000fc800078eb8ff */
[----:B------:R-:W-:-:S07]  /*2080*/  LOP3.LUT R0, R3, R0, R7, 0xfe, !PT ;  /* 0x0000000003007212 */ /* 0x000fce00078efe07 */
.L_x_4611:
[----:B------:R-:W-:Y:S05]  /*2090*/  BSYNC.RECONVERGENT B0 ;  /* 0x0000000000007941 */ /* 0x000fea0003800200 */
.L_x_4610:
[----:B------:R-:W-:-:S04]  /*20a0*/  F2FP.BF16.F32.PACK_AB R0, RZ, R0 ;  /* 0x00000000ff00723e */ /* 0x000fc800000010ff */
[----:B------:R-:W-:Y:S01]  /*20b0*/  PRMT R17, R0, 0x7610, R17 ;  /* 0x0000761000117816 */ /* 0x000fe20000000011 */
[----:B------:R-:W-:Y:S06]  /*20c0*/  BRA `(.L_x_4591) ;  /* 0x0000000000b47947 */ /* 0x000fec0003800000 */
.L_x_4603:
        /* <DEDUP_REMOVED lines=14> */
.L_x_4617:
[----:B------:R-:W-:Y:S05]  /*21b0*/  BSYNC.RECONVERGENT B0 ;  /* 0x0000000000007941 */ /* 0x000fea0003800200 */
.L_x_4616:
[----:B------:R-:W-:-:S04]  /*21c0*/  F2FP.BF16.F32.PACK_AB R0, RZ, R0 ;  /* 0x00000000ff00723e */ /* 0x000fc800000010ff */
[----:B------:R-:W-:Y:S01]  /*21d0*/  PRMT R17, R0, 0x7610, R17 ;  /* 0x0000761000117816 */ /* 0x000fe20000000011 */
[----:B------:R-:W-:Y:S06]  /*21e0*/  BRA `(.L_x_4591) ;  /* 0x00000000006c7947 */ /* 0x000fec0003800000 */
.L_x_4590:
        /* <DEDUP_REMOVED lines=16> */
.L_x_4618:
[----:B------:R-:W-:Y:S01]  /*22f0*/  PRMT R17, RZ, 0x7610, R17 ;  /* 0x00007610ff117816 */ /* 0x000fe20000000011 */
[----:B------:R-:W-:Y:S06]  /*2300*/  BRA `(.L_x_4591) ;  /* 0x0000000000247947 */ /* 0x000fec0003800000 */
.L_x_4615:
[----:B------:R-:W2:Y:S02]  /*2310*/  LDG.E.64 R4, desc[UR36][R4.64] ;  /* 0x0000002404047981 */ /* 0x000ea4000c1e1b00 */
[----:B--2---:R-:W0:Y:S02]  /*2320*/  I2F.U64 R0, R4 ;  /* 0x0000000400007312 */ /* 0x004e240000301000 */
[----:B0-----:R-:W-:-:S04]  /*2330*/  F2FP.BF16.F32.PACK_AB R0, RZ, R0 ;  /* 0x00000000ff00723e */ /* 0x001fc800000010ff */
[----:B------:R-:W-:Y:S01]  /*2340*/  PRMT R17, R0, 0x7610, R17 ;  /* 0x0000761000117816 */ /* 0x000fe20000000011 */
[----:B------:R-:W-:Y:S06]  /*2350*/  BRA `(.L_x_4591) ;  /* 0x0000000000107947 */ /* 0x000fec0003800000 */
.L_x_4614:
[----:B------:R-:W2:Y:S02]  /*2360*/  LDG.E R4, desc[UR36][R4.64] ;  /* 0x0000002404047981 */ /* 0x000ea4000c1e1900 */
[----:B--2---:R-:W-:-:S04]  /*2370*/  I2FP.F32.U32 R0, R4 ;  /* 0x0000000400007245 */ /* 0x004fc80000201000 */
[----:B------:R-:W-:-:S04]  /*2380*/  F2FP.BF16.F32.PACK_AB R0, RZ, R0 ;  /* 0x00000000ff00723e */ /* 0x000fc800000010ff */
[----:B------:R-:W-:-:S07]  /*2390*/  PRMT R17, R0, 0x7610, R17 ;  /* 0x0000761000117816 */ /* 0x000fce0000000011 */
.L_x_4591:
[----:B------:R-:W-:-:S07]  /*23a0*/  VIADD R23, R23, 0x80 ;  /* 0x0000008017177836 */ /* 0x000fce0000000000 */
.L_x_4585:
[----:B------:R-:W-:Y:S05]  /*23b0*/  BSYNC.RECONVERGENT B6 ;  /* 0x0000000000067941 */ /* 0x000fea0003800200 */
.L_x_4584:
        /* <DEDUP_REMOVED lines=26> */
.L_x_4624:
[----:B------:R-:W2:Y:S02]  /*2560*/  LDG.E.U8 R4, desc[UR36][R4.64] ;  /* 0x0000002404047981 */ /* 0x000ea4000c1e1100 */
[----:B--2---:R-:W-:-:S04]  /*2570*/  I2FP.F32.U32 R0, R4 ;  /* 0x0000000400007245 */ /* 0x004fc80000201000 */
[----:B------:R-:W-:-:S04]  /*2580*/  F2FP.BF16.F32.PACK_AB R0, RZ, R0 ;  /* 0x00000000ff00723e */ /* 0x000fc800000010ff */
[----:B------:R-:W-:Y:S01]  /*2590*/  PRMT R19, R0, 0x7610, R19 ;  /* 0x0000761000137816 */ /* 0x000fe20000000013 */
[----:B------:R-:W-:Y:S06]  /*25a0*/  BRA `(.L_x_4626) ;  /* 0x0000000c00e47947 */ /* 0x000fec0003800000 */
.L_x_4623:
        /* <DEDUP_REMOVED lines=11> */
.L_x_4628:
[----:B------:R-:W2:Y:S02]  /*2660*/  LDG.E R4, desc[UR36][R4.64] ;  /* 0x0000002404047981 */ /* 0x000ea4000c1e1900 */
[----:B--2---:R-:W-:-:S04]  /*2670*/  I2FP.F32.S32 R0, R4 ;  /* 0x0000000400007245 */ /* 0x004fc80000201400 */
[----:B------:R-:W-:-:S04]  /*2680*/  F2FP.BF16.F32.PACK_AB R0, RZ, R0 ;  /* 0x00000000ff00723e */ /* 0x000fc800000010ff */
[----:B------:R-:W-:Y:S01]  /*2690*/  PRMT R19, R0, 0x7610, R19 ;  /* 0x0000761000137816 */ /* 0x000fe20000000013 */
[----:B------:R-:W-:Y:S06]  /*26a0*/  BRA `(.L_x_4626) ;  /* 0x0000000c00a47947 */ /* 0x000fec0003800000 */
.L_x_4627:
[----:B------:R-:W2:Y:S02]  /*26b0*/  LDG.E.U16 R4, desc[UR36][R4.64] ;  /* 0x0000002404047981 */ /* 0x000ea4000c1e1500 */
[----:B--2---:R-:W0:Y:S02]  /*26c0*/  I2F.S16 R0, R4 ;  /* 0x0000000400007306 */ /* 0x004e240000101400 */
[----:B0-----:R-:W-:-:S04]  /*26d0*/  F2FP.BF16.F32.PACK_AB R0, RZ, R0 ;  /* 0x00000000ff00723e */ /* 0x001fc800000010ff */
[----:B------:R-:W-:Y:S01]  /*26e0*/  PRMT R19, R0, 0x7610, R19 ;  /* 0x0000761000137816 */ /* 0x000fe20000000013 */
[----:B------:R-:W-:Y:S06]  /*26f0*/  BRA `(.L_x_4626) ;  /* 0x0000000c00907947 */ /* 0x000fec0003800000 */
.L_x_4622:
        /* <DEDUP_REMOVED lines=9> */
.L_x_4630:
[----:B------:R-:W2:Y:S02]  /*2790*/  LDG.E.U16 R0, desc[UR36][R4.64] ;  /* 0x0000002404007981 */ /* 0x000ea4000c1e1500 */
[----:B--2---:R-:W-:-:S05]  /*27a0*/  HADD2.F32 R0, -RZ, R0.H0_H0 ;  /* 0x20000000ff007230 */ /* 0x004fca0000004100 */
[----:B------:R-:W-:-:S04]  /*27b0*/  F2FP.BF16.F32.PACK_AB R0, RZ, R0 ;  /* 0x00000000ff00723e */ /* 0x000fc800000010ff */
[----:B------:R-:W-:Y:S01]  /*27c0*/  PRMT R19, R0, 0x7610, R19 ;  /* 0x0000761000137816 */ /* 0x000fe20000000013 */
[----:B------:R-:W-:Y:S06]  /*27d0*/  BRA `(.L_x_4626) ;  /* 0x0000000c00587947 */ /* 0x000fec0003800000 */
.L_x_4629:
        /* <DEDUP_REMOVED lines=9> */
.L_x_4632:
[----:B------:R-:W2:Y:S02]  /*2870*/  LDG.E.U16 R4, desc[UR36][R4.64] ;  /* 0x0000002404047981 */ /* 0x000ea4000c1e1500 */
[----:B--2---:R-:W-:-:S05]  /*2880*/  HADD2.F32 R0, -RZ, R4.H0_H0 ;  /* 0x20000004ff007230 */ /* 0x004fca0000004100 */
[----:B------:R-:W-:-:S04]  /*2890*/  F2FP.BF16.F32.PACK_AB R0, RZ, R0 ;  /* 0x00000000ff00723e */ /* 0x000fc800000010ff */
[----:B------:R-:W-:Y:S01]  /*28a0*/  PRMT R19, R0, 0x7610, R19 ;  /* 0x0000761000137816 */ /* 0x000fe20000000013 */
[----:B------:R-:W-:Y:S06]  /*28b0*/  BRA `(.L_x_4626) ;  /* 0x0000000c00207947 */ /* 0x000fec0003800000 */
.L_x_4631:
        /* <DEDUP_REMOVED lines=13> */
.L_x_4621:
        /* <DEDUP_REMOVED lines=14> */
.L_x_4635:
        /* <DEDUP_REMOVED lines=13> */
.L_x_4634:
        /* <DEDUP_REMOVED lines=27> */
.L_x_4637:
        /* <DEDUP_REMOVED lines=15> */
.L_x_4636:
[----:B------:R0:W5:Y:S01]  /*2de0*/  LDG.E.U16 R19, desc[UR36][R4.64] ;  /* 0x0000002404137981 */ /* 0x000162000c1e1500 */
[----:B------:R-:W-:Y:S05]  /*2df0*/  BRA `(.L_x_4626) ;  /* 0x0000000400d07947 */ /* 0x000fea0003800000 */
.L_x_4633:
        /* <DEDUP_REMOVED lines=13> */
.L_x_4640:
        /* <DEDUP_REMOVED lines=21> */
.L_x_4644:
[----:B------:R-:W-:Y:S05]  /*3020*/  BSYNC.RECONVERGENT B1 ;  /* 0x0000000000017941 */ /* 0x000fea0003800200 */
.L_x_4643:
[----:B------:R-:W-:Y:S01]  /*3030*/  IMAD.SHL.U32 R0, R0, 0x100000, RZ ;  /* 0x0010000000007824 */ /* 0x000fe200078e00ff */
[----:B------:R-:W-:-:S04]  /*3040*/  LEA R3, R3, 0x3b800000, 0x17 ;  /* 0x3b80000003037811 */ /* 0x000fc800078eb8ff */
[----:B------:R-:W-:-:S07]  /*3050*/  LOP3.LUT R0, R3, R0, R7, 0xfe, !PT ;  /* 0x0000000003007212 */ /* 0x000fce00078efe07 */
.L_x_4642:
[----:B------:R-:W-:Y:S05]  /*3060*/  BSYNC.RECONVERGENT B0 ;  /* 0x0000000000007941 */ /* 0x000fea0003800200 */
.L_x_4641:
[----:B------:R-:W-:-:S04]  /*3070*/  F2FP.BF16.F32.PACK_AB R0, RZ, R0 ;  /* 0x00000000ff00723e */ /* 0x000fc800000010ff */
[----:B------:R-:W-:Y:S01]  /*3080*/  PRMT R19, R0, 0x7610, R19 ;  /* 0x0000761000137816 */ /* 0x000fe20000000013 */
[----:B------:R-:W-:Y:S06]  /*3090*/  BRA `(.L_x_4626) ;  /* 0x0000000400287947 */ /* 0x000fec0003800000 */
.L_x_4639:
        /* <DEDUP_REMOVED lines=21> */
.L_x_4648:
[----:B------:R-:W-:Y:S05]  /*31f0*/  BSYNC.RECONVERGENT B1 ;  /* 0x0000000000017941 */ /* 0x000fea0003800200 */
.L_x_4647:
[----:B------:R-:W-:Y:S01]  /*3200*/  IMAD.SHL.U32 R0, R0, 0x200000, RZ ;  /* 0x0020000000007824 */ /* 0x000fe200078e00ff */
[----:B------:R-:W-:-:S04]  /*3210*/  LEA R3, R3, 0x37800000, 0x17 ;  /* 0x3780000003037811 */ /* 0x000fc800078eb8ff */
[----:B------:R-:W-:-:S07]  /*3220*/  LOP3.LUT R0, R3, R0, R7, 0xfe, !PT ;  /* 0x0000000003007212 */ /* 0x000fce00078efe07 */
.L_x_4646:
[----:B------:R-:W-:Y:S05]  /*3230*/  BSYNC.RECONVERGENT B0 ;  /* 0x0000000000007941 */ /* 0x000fea0003800200 */
.L_x_4645:
[----:B------:R-:W-:-:S04]  /*3240*/  F2FP.BF16.F32.PACK_AB R0, RZ, R0 ;  /* 0x00000000ff00723e */ /* 0x000fc800000010ff */
[----:B------:R-:W-:Y:S01]  /*3250*/  PRMT R19, R0, 0x7610, R19 ;  /* 0x0000761000137816 */ /* 0x000fe20000000013 */
[----:B------:R-:W-:Y:S06]  /*3260*/  BRA `(.L_x_4626) ;  /* 0x0000000000b47947 */ /* 0x000fec0003800000 */
.L_x_4638:
        /* <DEDUP_REMOVED lines=14> */
.L_x_4652:
[----:B------:R-:W-:Y:S05]  /*3350*/  BSYNC.RECONVERGENT B0 ;  /* 0x0000000000007941 */ /* 0x000fea0003800200 */
.L_x_4651:
[----:B------:R-:W-:-:S04]  /*3360*/  F2FP.BF16.F32.PACK_AB R0, RZ, R0 ;  /* 0x00000000ff00723e */ /* 0x000fc800000010ff */
[----:B------:R-:W-:Y:S01]  /*3370*/  PRMT R19, R0, 0x7610, R19 ;  /* 0x0000761000137816 */ /* 0x000fe20000000013 */
[----:B------:R-:W-:Y:S06]  /*3380*/  BRA `(.L_x_4626) ;  /* 0x00000000006c7947 */ /* 0x000fec0003800000 */
.L_x_4625:
        /* <DEDUP_REMOVED lines=16> */
.L_x_4653:
[----:B------:R-:W-:Y:S01]  /*3490*/  PRMT R19, RZ, 0x7610, R19 ;  /* 0x00007610ff137816 */ /* 0x000fe20000000013 */
[----:B------:R-:W-:Y:S06]  /*34a0*/  BRA `(.L_x_4626) ;  /* 0x0000000000247947 */ /* 0x000fec0003800000 */
.L_x_4650:
[----:B------:R-:W2:Y:S02]  /*34b0*/  LDG.E.64 R4, desc[UR36][R4.64] ;  /* 0x0000002404047981 */ /* 0x000ea4000c1e1b00 */
[----:B--2---:R-:W0:Y:S02]  /*34c0*/  I2F.U64 R0, R4 ;  /* 0x0000000400007312 */ /* 0x004e240000301000 */
[----:B0-----:R-:W-:-:S04]  /*34d0*/  F2FP.BF16.F32.PACK_AB R0, RZ, R0 ;  /* 0x00000000ff00723e */ /* 0x001fc800000010ff */
[----:B------:R-:W-:Y:S01]  /*34e0*/  PRMT R19, R0, 0x7610, R19 ;  /* 0x0000761000137816 */ /* 0x000fe20000000013 */
[----:B------:R-:W-:Y:S06]  /*34f0*/  BRA `(.L_x_4626) ;  /* 0x0000000000107947 */ /* 0x000fec0003800000 */
.L_x_4649:
[----:B------:R-:W2:Y:S02]  /*3500*/  LDG.E R4, desc[UR36][R4.64] ;  /* 0x0000002404047981 */ /* 0x000ea4000c1e1900 */
[----:B--2---:R-:W-:-:S04]  /*3510*/  I2FP.F32.U32 R0, R4 ;  /* 0x0000000400007245 */ /* 0x004fc80000201000 */
[----:B------:R-:W-:-:S04]  /*3520*/  F2FP.BF16.F32.PACK_AB R0, RZ, R0 ;  /* 0x00000000ff00723e */ /* 0x000fc800000010ff */
[----:B------:R-:W-:-:S07]  /*3530*/  PRMT R19, R0, 0x7610, R19 ;  /* 0x0000761000137816 */ /* 0x000fce0000000013 */
.L_x_4626:
[----:B------:R-:W-:-:S07]  /*3540*/  VIADD R23, R23, 0x80 ;  /* 0x0000008017177836 */ /* 0x000fce0000000000 */
.L_x_4620:
[----:B------:R-:W-:Y:S05]  /*3550*/  BSYNC.RECONVERGENT B6 ;  /* 0x0000000000067941 */ /* 0x000fea0003800200 */
.L_x_4619:
        /* <DEDUP_REMOVED lines=25> */
.L_x_4659:
[----:B------:R-:W2:Y:S02]  /*36f0*/  LDG.E.U8 R4, desc[UR36][R4.64] ;  /* 0x0000002404047981 */ /* 0x000ea4000c1e1100 */
[----:B--2---:R-:W-:-:S04]  /*3700*/  I2FP.F32.U32 R0, R4 ;  /* 0x0000000400007245 */ /* 0x004fc80000201000 */
[----:B------:R-:W-:Y:S01]  /*3710*/  F2FP.BF16.F32.PACK_AB R0, RZ, R0 ;  /* 0x00000000ff00723e */ /* 0x000fe200000010ff */
[----:B------:R-:W-:Y:S06]  /*3720*/  BRA `(.L_x_4655) ;  /* 0x0000000c00a87947 */ /* 0x000fec0003800000 */
.L_x_4658:
        /* <DEDUP_REMOVED lines=10> */
.L_x_4662:
[----:B------:R-:W2:Y:S02]  /*37d0*/  LDG.E R4, desc[UR36][R4.64] ;  /* 0x0000002404047981 */ /* 0x000ea4000c1e1900 */
[----:B--2---:R-:W-:-:S04]  /*37e0*/  I2FP.F32.S32 R0, R4 ;  /* 0x0000000400007245 */ /* 0x004fc80000201400 */
[----:B------:R-:W-:Y:S01]  /*37f0*/  F2FP.BF16.F32.PACK_AB R0, RZ, R0 ;  /* 0x00000000ff00723e */ /* 0x000fe200000010ff */
[----:B------:R-:W-:Y:S06]  /*3800*/  BRA `(.L_x_4655) ;  /* 0x0000000c00707947 */ /* 0x000fec0003800000 */
.L_x_4661:
[----:B------:R-:W2:Y:S02]  /*3810*/  LDG.E.U16 R4, desc[UR36][R4.64] ;  /* 0x0000002404047981 */ /* 0x000ea4000c1e1500 */
[----:B--2---:R-:W0:Y:S02]  /*3820*/  I2F.S16 R0, R4 ;  /* 0x0000000400007306 */ /* 0x004e240000101400 */
[----:B0-----:R-:W-:Y:S01]  /*3830*/  F2FP.BF16.F32.PACK_AB R0, RZ, R0 ;  /* 0x00000000ff00723e */ /* 0x001fe200000010ff */
[----:B------:R-:W-:Y:S06]  /*3840*/  BRA `(.L_x_4655) ;  /* 0x0000000c00607947 */ /* 0x000fec0003800000 */
.L_x_4657:
        /* <DEDUP_REMOVED lines=9> */
.L_x_4664:
[----:B------:R-:W2:Y:S02]  /*38e0*/  LDG.E.U16 R0, desc[UR36][R4.64] ;  /* 0x0000002404007981 */ /* 0x000ea4000c1e1500 */
[----:B--2---:R-:W-:-:S05]  /*38f0*/  HADD2.F32 R0, -RZ, R0.H0_H0 ;  /* 0x20000000ff007230 */ /* 0x004fca0000004100 */
[----:B------:R-:W-:Y:S01]  /*3900*/  F2FP.BF16.F32.PACK_AB R0, RZ, R0 ;  /* 0x00000000ff00723e */ /* 0x000fe200000010ff */
[----:B------:R-:W-:Y:S06]  /*3910*/  BRA `(.L_x_4655) ;  /* 0x0000000c002c7947 */ /* 0x000fec0003800000 */
.L_x_4663:
        /* <DEDUP_REMOVED lines=9> */
.L_x_4666:
[----:B------:R-:W2:Y:S02]  /*39b0*/  LDG.E.U16 R4, desc[UR36][R4.64] ;  /* 0x0000002404047981 */ /* 0x000ea4000c1e1500 */
[----:B--2---:R-:W-:-:S05]  /*39c0*/  HADD2.F32 R0, -RZ, R4.H0_H0 ;  /* 0x20000004ff007230 */ /* 0x004fca0000004100 */
[----:B------:R-:W-:Y:S01]  /*39d0*/  F2FP.BF16.F32.PACK_AB R0, RZ, R0 ;  /* 0x00000000ff00723e */ /* 0x000fe200000010ff */
[----:B------:R-:W-:Y:S06]  /*39e0*/  BRA `(.L_x_4655) ;  /* 0x0000000800f87947 */ /* 0x000fec0003800000 */
.L_x_4665:
        /* <DEDUP_REMOVED lines=12> */
.L_x_4656:
        /* <DEDUP_REMOVED lines=13> */
.L_x_4669:
        /* <DEDUP_REMOVED lines=12> */
.L_x_4668:
        /* <DEDUP_REMOVED lines=27> */
.L_x_4671:
        /* <DEDUP_REMOVED lines=14> */
.L_x_4670:
[----:B------:R1:W5:Y:S01]  /*3ed0*/  LDG.E.U16 R0, desc[UR36][R4.64] ;  /* 0x0000002404007981 */ /* 0x000362000c1e1500 */
[----:B------:R-:W-:Y:S05]  /*3ee0*/  BRA `(.L_x_4655) ;  /* 0x0000000400b87947 */ /* 0x000fea0003800000 */
.L_x_4667:
        /* <DEDUP_REMOVED lines=12> */
.L_x_4674:
        /* <DEDUP_REMOVED lines=21> */
.L_x_4678:
[----:B------:R-:W-:Y:S05]  /*4100*/  BSYNC.RECONVERGENT B1 ;  /* 0x0000000000017941 */ /* 0x000fea0003800200 */
.L_x_4677:
[----:B------:R-:W-:Y:S01]  /*4110*/  IMAD.SHL.U32 R0, R0, 0x100000, RZ ;  /* 0x0010000000007824 */ /* 0x000fe200078e00ff */
[----:B------:R-:W-:-:S04]  /*4120*/  LEA R3, R3, 0x3b800000, 0x17 ;  /* 0x3b80000003037811 */ /* 0x000fc800078eb8ff */
[----:B------:R-:W-:-:S07]  /*4130*/  LOP3.LUT R0, R3, R0, R7, 0xfe, !PT ;  /* 0x0000000003007212 */ /* 0x000fce00078efe07 */
.L_x_4676:
[----:B------:R-:W-:Y:S05]  /*4140*/  BSYNC.RECONVERGENT B0 ;  /* 0x0000000000007941 */ /* 0x000fea0003800200 */
.L_x_4675:
[----:B------:R-:W-:Y:S01]  /*4150*/  F2FP.BF16.F32.PACK_AB R0, RZ, R0 ;  /* 0x00000000ff00723e */ /* 0x000fe200000010ff */
[----:B------:R-:W-:Y:S06]  /*4160*/  BRA `(.L_x_4655) ;  /* 0x0000000400187947 */ /* 0x000fec0003800000 */
.L_x_4673:
        /* <DEDUP_REMOVED lines=21> */
.L_x_4682:
[----:B------:R-:W-:Y:S05]  /*42c0*/  BSYNC.RECONVERGENT B1 ;  /* 0x0000000000017941 */ /* 0x000fea0003800200 */
.L_x_4681:
[----:B------:R-:W-:Y:S01]  /*42d0*/  IMAD.SHL.U32 R0, R0, 0x200000, RZ ;  /* 0x0020000000007824 */ /* 0x000fe200078e00ff */
[----:B------:R-:W-:-:S04]  /*42e0*/  LEA R3, R3, 0x37800000, 0x17 ;  /* 0x3780000003037811 */ /* 0x000fc800078eb8ff */
[----:B------:R-:W-:-:S07]  /*42f0*/  LOP3.LUT R0, R3, R0, R7, 0xfe, !PT ;  /* 0x0000000003007212 */ /* 0x000fce00078efe07 */
.L_x_4680:
[----:B------:R-:W-:Y:S05]  /*4300*/  BSYNC.RECONVERGENT B0 ;  /* 0x0000000000007941 */ /* 0x000fea0003800200 */
.L_x_4679:
[----:B------:R-:W-:Y:S01]  /*4310*/  F2FP.BF16.F32.PACK_AB R0, RZ, R0 ;  /* 0x00000000ff00723e */ /* 0x000fe200000010ff */
[----:B------:R-:W-:Y:S06]  /*4320*/  BRA `(.L_x_4655) ;  /* 0x0000000000a87947 */ /* 0x000fec0003800000 */
.L_x_4672:
        /* <DEDUP_REMOVED lines=14> */
.L_x_4686:
[----:B------:R-:W-:Y:S05]  /*4410*/  BSYNC.RECONVERGENT B0 ;  /* 0x0000000000007941 */ /* 0x000fea0003800200 */
.L_x_4685:
[----:B------:R-:W-:Y:S01]  /*4420*/  F2FP.BF16.F32.PACK_AB R0, RZ, R0 ;  /* 0x00000000ff00723e */ /* 0x000fe200000010ff */
[----:B------:R-:W-:Y:S06]  /*4430*/  BRA `(.L_x_4655) ;  /* 0x0000000000647947 */ /* 0x000fec0003800000 */
.L_x_4660:
        /* <DEDUP_REMOVED lines=16> */
.L_x_4687:
[----:B------:R-:W-:Y:S01]  /*4540*/  PRMT R0, RZ, 0x7610, R0 ;  /* 0x00007610ff007816 */ /* 0x000fe20000000000 */
[----:B------:R-:W-:Y:S06]  /*4550*/  BRA `(.L_x_4655) ;  /* 0x00000000001c7947 */ /* 0x000fec0003800000 */
.L_x_4684:
[----:B------:R-:W2:Y:S02]  /*4560*/  LDG.E.64 R4, desc[UR36][R4.64] ;  /* 0x0000002404047981 */ /* 0x000ea4000c1e1b00 */
[----:B--2---:R-:W0:Y:S02]  /*4570*/  I2F.U64 R0, R4 ;  /* 0x0000000400007312 */ /* 0x004e240000301000 */
[----:B0-----:R-:W-:Y:S01]  /*4580*/  F2FP.BF16.F32.PACK_AB R0, RZ, R0 ;  /* 0x00000000ff00723e */ /* 0x001fe200000010ff */
[----:B------:R-:W-:Y:S06]  /*4590*/  BRA `(.L_x_4655) ;  /* 0x00000000000c7947 */ /* 0x000fec0003800000 */
.L_x_4683:
[----:B------:R-:W2:Y:S02]  /*45a0*/  LDG.E R4, desc[UR36][R4.64] ;  /* 0x0000002404047981 */ /* 0x000ea4000c1e1900 */
[----:B--2---:R-:W-:-:S04]  /*45b0*/  I2FP.F32.U32 R0, R4 ;  /* 0x0000000400007245 */ /* 0x004fc80000201000 */
[----:B------:R-:W-:-:S07]  /*45c0*/  F2FP.BF16.F32.PACK_AB R0, RZ, R0 ;  /* 0x00000000ff00723e */ /* 0x000fce00000010ff */
.L_x_4655:
[----:B------:R-:W-:Y:S05]  /*45d0*/  BSYNC.RECONVERGENT B6 ;  /* 0x0000000000067941 */ /* 0x000fea0003800200 */
.L_x_4654:
[----:B------:R-:W-:Y:S01]  /*45e0*/  ISETP.GE.AND P0, PT, R25, R16, PT ;  /* 0x000000101900720c */ /* 0x000fe20003f06270 */
[----:B------:R-:W-:-:S12]  /*45f0*/  BSSY.RECONVERGENT B0, `(.L_x_4688) ;  /* 0x0000027000007945 */ /* 0x000fd80003800200 */
[----:B------:R-:W-:Y:S05]  /*4600*/  @P0 BRA `(.L_x_4689) ;  /* 0x0000000000940947 */ /* 0x000fea0003800000 */
[----:B-----5:R-:W-:Y:S01]  /*4610*/  IMAD.U32 R18, R18, 0x10000, RZ ;  /* 0x0001000012127824 */ /* 0x020fe200078e00ff */
[----:B------:R-:W-:Y:S04]  /*4620*/  BSSY.RECONVERGENT B1, `(.L_x_4690) ;  /* 0x0000022000017945 */ /* 0x000fe80003800200 */
[----:B------:R-:W-:-:S13]  /*4630*/  FSETP.GT.FTZ.AND P1, PT, R18, RZ, PT ;  /* 0x000000ff1200720b */ /* 0x000fda0003f34000 */
[----:B------:R-:W2:Y:S02]  /*4640*/  @P1 LDC R3, c[0x0][0x38c] ;  /* 0x0000e300ff031b82 */ /* 0x000ea40000000800 */
[----:B--2---:R-:W-:Y:S01]  /*4650*/  @P1 FMUL.FTZ R3, R18, R3 ;  /* 0x0000000312031220 */ /* 0x004fe20000410000 */
[----:B------:R-:W-:Y:S06]  /*4660*/  @P1 BRA `(.L_x_4691) ;  /* 0x0000000000741947 */ /* 0x000fec0003800000 */
[----:B------:R-:W2:Y:S01]  /*4670*/  LDCU UR4, c[0x0][0x390] ;  /* 0x00007200ff0477ac */ /* 0x000ea20008000800 */
[----:B------:R-:W-:Y:S02]  /*4680*/  IMAD.MOV.U32 R8, RZ, RZ, 0x3ab5ebe6 ;  /* 0x3ab5ebe6ff087424 */ /* 0x000fe400078e00ff */
[----:B--2---:R-:W-:Y:S01]  /*4690*/  FMUL.FTZ R3, R18, UR4 ;  /* 0x0000000412037c20 */ /* 0x004fe20008410000 */
[----:B------:R-:W2:Y:S03]  /*46a0*/  LDCU UR4, c[0x0][0x388] ;  /* 0x00007100ff0477ac */ /* 0x000ea60008000800 */
[C---:B01----:R-:W-:Y:S01]  /*46b0*/  FMUL.FTZ R4, R3.reuse, 1.4426950216293334961 ;  /* 0x3fb8aa3b03047820 */ /* 0x043fe20000410000 */
        /* <DEDUP_REMOVED lines=23> */
[----:B--2---:R-:W-:-:S07]  /*4830*/  FMUL.FTZ R3, R7, UR4 ;  /* 0x0000000407037c20 */ /* 0x004fce0008410000 */
.L_x_4691:
[----:B------:R-:W-:Y:S05]  /*4840*/  BSYNC.RECONVERGENT B1 ;  /* 0x0000000000017941 */ /* 0x000fea0003800200 */
.L_x_4690:
[----:B------:R-:W2:Y:S02]  /*4850*/  F2F.BF16.F32 R3, R3 ;  /* 0x0000000300037304 */ /* 0x000ea40000202000 */
.L_x_4689:
[----:B------:R-:W-:Y:S05]  /*4860*/  BSYNC.RECONVERGENT B0 ;  /* 0x0000000000007941 */ /* 0x000fea0003800200 */
.L_x_4688:
[----:B------:R-:W-:Y:S01]  /*4870*/  VIADD R23, R25, 0x80 ;  /* 0x0000008019177836 */ /* 0x000fe20000000000 */
[----:B------:R-:W-:Y:S04]  /*4880*/  BSSY.RECONVERGENT B0, `(.L_x_4692) ;  /* 0x0000029000007945 */ /* 0x000fe80003800200 */
[----:B------:R-:W-:-:S13]  /*4890*/  ISETP.GE.AND P1, PT, R23, R16, PT ;  /* 0x000000101700720c */ /* 0x000fda0003f26270 */
[----:B------:R-:W-:Y:S05]  /*48a0*/  @P1 BRA `(.L_x_4693) ;  /* 0x0000000000981947 */ /* 0x000fea0003800000 */
[----:B-----5:R-:W-:Y:S01]  /*48b0*/  IMAD.U32 R17, R17, 0x10000, RZ ;  /* 0x0001000011117824 */ /* 0x020fe200078e00ff */
[----:B------:R-:W-:Y:S04]  /*48c0*/  BSSY.RECONVERGENT B1, `(.L_x_4694) ;  /* 0x0000023000017945 */ /* 0x000fe80003800200 */
[----:B------:R-:W-:-:S13]  /*48d0*/  FSETP.GT.FTZ.AND P1, PT, R17, RZ, PT ;  /* 0x000000ff1100720b */ /* 0x000fda0003f34000 */
[----:B------:R-:W-:Y:S05]  /*48e0*/  @P1 BRA `(.L_x_4695) ;  /* 0x0000000000781947 */ /* 0x000fea0003800000 */
[----:B------:R-:W0:Y:S01]  /*48f0*/  LDCU UR4, c[0x0][0x390] ;  /* 0x00007200ff0477ac */ /* 0x000e220008000800 */
[----:B------:R-:W-:Y:S02]  /*4900*/  IMAD.MOV.U32 R9, RZ, RZ, 0x3ab5ebe6 ;  /* 0x3ab5ebe6ff097424 */ /* 0x000fe400078e00ff */
[----:B01----:R-:W-:Y:S01]  /*4910*/  FMUL.FTZ R4, R17, UR4 ;  /* 0x0000000411047c20 */ /* 0x003fe20008410000 */
        /* <DEDUP_REMOVED lines=25> */
[----:B0-----:R-:W-:Y:S01]  /*4ab0*/  FMUL.FTZ R22, R8, UR4 ;  /* 0x0000000408167c20 */ /* 0x001fe20008410000 */
[----:B------:R-:W-:Y:S06]  /*4ac0*/  BRA `(.L_x_4696) ;  /* 0x0000000000087947 */ /* 0x000fec0003800000 */
.L_x_4695:
[----:B------:R-:W3:Y:S02]  /*4ad0*/  LDCU UR4, c[0x0][0x38c] ;  /* 0x00007180ff0477ac */ /* 0x000ee40008000800 */
[----:B---3--:R-:W-:-:S07]  /*4ae0*/  FMUL.FTZ R22, R17, UR4 ;  /* 0x0000000411167c20 */ /* 0x008fce0008410000 */
.L_x_4696:
[----:B------:R-:W-:Y:S05]  /*4af0*/  BSYNC.RECONVERGENT B1 ;  /* 0x0000000000017941 */ /* 0x000fea0003800200 */
.L_x_4694:
[----:B------:R-:W3:Y:S02]  /*4b00*/  F2F.BF16.F32 R22, R22 ;  /* 0x0000001600167304 */ /* 0x000ee40000202000 */
.L_x_4693:
[----:B------:R-:W-:Y:S05]  /*4b10*/  BSYNC.RECONVERGENT B0 ;  /* 0x0000000000007941 */ /* 0x000fea0003800200 */
.L_x_4692:
[----:B01----:R-:W-:Y:S01]  /*4b20*/  VIADD R5, R25, 0x100 ;  /* 0x0000010019057836 */ /* 0x003fe20000000000 */
        /* <DEDUP_REMOVED lines=37> */
.L_x_4700:
[----:B------:R-:W0:Y:S02]  /*4d80*/  LDCU UR4, c[0x0][0x38c] ;  /* 0x00007180ff0477ac */ /* 0x000e240008000800 */
[----:B0-----:R-:W-:-:S07]  /*4d90*/  FMUL.FTZ R17, R19, UR4 ;  /* 0x0000000413117c20 */ /* 0x001fce0008410000 */
.L_x_4701:
[----:B------:R-:W-:Y:S05]  /*4da0*/  BSYNC.RECONVERGENT B1 ;  /* 0x0000000000017941 */ /* 0x000fea0003800200 */
.L_x_4699:
[----:B------:R-:W0:Y:S02]  /*4db0*/  F2F.BF16.F32 R17, R17 ;  /* 0x0000001100117304 */ /* 0x000e240000202000 */
.L_x_4698:
[----:B------:R-:W-:Y:S05]  /*4dc0*/  BSYNC.RECONVERGENT B0 ;  /* 0x0000000000007941 */ /* 0x000fea0003800200 */
.L_x_4697:
        /* <DEDUP_REMOVED lines=12> */
[C---:B------:R-:W-:Y:S01]  /*4e90*/  FMUL.FTZ R4, R0.reuse, 1.4426950216293334961 ;  /* 0x3fb8aa3b00047820 */ /* 0x040fe20000410000 */
[----:B------:R-:W-:-:S05]  /*4ea0*/  FSETP.GEU.FTZ.AND P1, PT, |R0|, 0.40999999642372131348, PT ;  /* 0x3ed1eb850000780b */ /* 0x000fca0003f3e200 */
[----:B------:R-:W4:Y:S02]  /*4eb0*/  FRND R4, R4 ;  /* 0x0000000400047307 */ /* 0x000f240000201000 */
[----:B----4-:R-:W-:Y:S02]  /*4ec0*/  FSEL R5, R4, RZ, P1 ;  /* 0x000000ff04057208 */ /* 0x010fe40000800000 */
[----:B------:R-:W-:Y:S02]  /*4ed0*/  FSETP.NEU.FTZ.AND P1, PT, R0, RZ, PT ;  /* 0x000000ff0000720b */ /* 0x000fe40003f3d000 */
[C---:B------:R-:W-:Y:S01]  /*4ee0*/  FSETP.NEU.FTZ.AND P2, PT, R5.reuse, 128, PT ;  /* 0x430000000500780b */ /* 0x040fe20003f5d000 */
[----:B------:R-:W-:-:S04]  /*4ef0*/  FFMA.FTZ R6, R5, -0.693145751953125, R0 ;  /* 0xbf31720005067823 */ /* 0x000fc80000010000 */
[C---:B------:R-:W-:Y:S01]  /*4f00*/  FFMA.FTZ R6, R5.reuse, -1.428606765330187045e-06, R6 ;  /* 0xb5bfbe8e05067823 */ /* 0x040fe20000010006 */
[----:B------:R-:W-:-:S03]  /*4f10*/  FSEL R5, R5, 127, P2 ;  /* 0x42fe000005057808 */ /* 0x000fc60001000000 */
[C---:B------:R-:W-:Y:S01]  /*4f20*/  FFMA.FTZ R7, R6.reuse, R7, 0.0083824126049876213074 ;  /* 0x3c09566306077423 */ /* 0x040fe20000010007 */
[----:B------:R-:W4:Y:S01]  /*4f30*/  MUFU.EX2 R8, R5 ;  /* 0x0000000500087308 */ /* 0x000f220000000800 */
[----:B------:R-:W-:Y:S02]  /*4f40*/  FSETP.GEU.FTZ.AND P3, PT, R5, -25, PT ;  /* 0xc1c800000500780b */ /* 0x000fe40003f7e000 */
[----:B------:R-:W-:-:S04]  /*4f50*/  FFMA.FTZ R7, R6, R7, 0.041667830199003219604 ;  /* 0x3d2aabe306077423 */ /* 0x000fc80000010007 */
[----:B------:R-:W-:-:S04]  /*4f60*/  FFMA.FTZ R7, R6, R7, 0.16666397452354431152 ;  /* 0x3e2aa9f606077423 */ /* 0x000fc80000010007 */
[----:B------:R-:W-:Y:S01]  /*4f70*/  FFMA.FTZ R7, R6, R7, 0.49999994039535522461 ;  /* 0x3efffffe06077423 */ /* 0x000fe20000010007 */
[----:B----4-:R-:W-:-:S03]  /*4f80*/  FADD.FTZ R4, R8, -1 ;  /* 0xbf80000008047421 */ /* 0x010fc60000010000 */
        /* <DEDUP_REMOVED lines=10> */
.L_x_4705:
[----:B------:R-:W1:Y:S02]  /*5030*/  LDCU UR4, c[0x0][0x38c] ;  /* 0x00007180ff0477ac */ /* 0x000e640008000800 */
[----:B-1----:R-:W-:-:S07]  /*5040*/  FMUL.FTZ R18, R0, UR4 ;  /* 0x0000000400127c20 */ /* 0x002fce0008410000 */
.L_x_4706:
[----:B------:R-:W-:Y:S05]  /*5050*/  BSYNC.RECONVERGENT B1 ;  /* 0x0000000000017941 */ /* 0x000fea0003800200 */
.L_x_4704:
[----:B------:R-:W1:Y:S02]  /*5060*/  F2F.BF16.F32 R18, R18 ;  /* 0x0000001200127304 */ /* 0x000e640000202000 */
.L_x_4703:
[----:B------:R-:W-:Y:S05]  /*5070*/  BSYNC.RECONVERGENT B0 ;  /* 0x0000000000007941 */ /* 0x000fea0003800200 */
.L_x_4702:
[----:B-----5:R-:W4:Y:S01]  /*5080*/  LDC.U8 R19, c[0x0][0x3bc] ;  /* 0x0000ef00ff137b82 */ /* 0x020f220000000000 */
[----:B------:R-:W-:Y:S04]  /*5090*/  BSSY.RECONVERGENT B6, `(.L_x_4707) ;  /* 0x000010e000067945 */ /* 0x000fe80003800200 */
[----:B------:R-:W-:Y:S05]  /*50a0*/  @P0 BRA `(.L_x_4708) ;  /* 0x0000001000300947 */ /* 0x000fea0003800000 */
[----:B------:R-:W5:Y:S01]  /*50b0*/  LDCU UR4, c[0x0][0x3c0] ;  /* 0x00007800ff0477ac */ /* 0x000f620008000800 */
[----:B------:R-:W0:Y:S01]  /*50c0*/  LDC.64 R8, c[0x0][0x3a0] ;  /* 0x0000e800ff087b82 */ /* 0x000e220000000a00 */
[----:B------:R-:W-:Y:S01]  /*50d0*/  IMAD R0, R2, 0x200, R25 ;  /* 0x0000020002007824 */ /* 0x000fe200078e0219 */
[----:B----4-:R-:W-:-:S03]  /*50e0*/  PRMT R4, R19, 0x9910, RZ ;  /* 0x0000991013047816 */ /* 0x010fc600000000ff */
        /* <DEDUP_REMOVED lines=14> */
[----:B--2---:R-:W-:Y:S02]  /*51d0*/  IMAD.U32 R3, R3, 0x10000, RZ ;  /* 0x0001000003037824 */ /* 0x004fe400078e00ff */
[----:B------:R-:W-:-:S04]  /*51e0*/  IMAD.MOV.U32 R25, RZ, RZ, R23 ;  /* 0x000000ffff197224 */ /* 0x000fc800078e0017 */
[----:B------:R-:W0:Y:S02]  /*51f0*/  F2I.FTZ.TRUNC.NTZ R3, R3 ;  /* 0x0000000300037305 */ /* 0x000e24000021f100 */
[----:B0-----:R0:W-:Y:S01]  /*5200*/  STG.E.U8 desc[UR36][R8.64], R3 ;  /* 0x0000000308007986 */ /* 0x0011e2000c101124 */
[----:B------:R-:W-:Y:S05]  /*5210*/  BRA `(.L_x_4708) ;  /* 0x0000000c00d47947 */ /* 0x000fea0003800000 */
.L_x_4712:
[----:B--2---:R-:W-:Y:S02]  /*5220*/  IMAD.U32 R5, R3, 0x10000, RZ ;  /* 0x0001000003057824 */ /* 0x004fe400078e00ff */
[----:B------:R-:W-:-:S04]  /*5230*/  IMAD.MOV.U32 R25, RZ, RZ, R23 ;  /* 0x000000ffff197224 */ /* 0x000fc800078e0017 */
[----:B------:R-:W0:Y:S02]  /*5240*/  F2I.S64.TRUNC R4, R5 ;  /* 0x0000000500047311 */ /* 0x000e24000020d900 */
[----:B0-----:R0:W-:Y:S01]  /*5250*/  STG.E.U8 desc[UR36][R8.64], R4 ;  /* 0x0000000408007986 */ /* 0x0011e2000c101124 */
[----:B------:R-:W-:Y:S05]  /*5260*/  BRA `(.L_x_4708) ;  /* 0x0000000c00c07947 */ /* 0x000fea0003800000 */
.L_x_4711:
[----:B------:R-:W-:-:S13]  /*5270*/  ISETP.NE.AND P0, PT, R0, 0x2, PT ;  /* 0x000000020000780c */ /* 0x000fda0003f05270 */
[----:B------:R-:W-:Y:S05]  /*5280*/  @!P0 BRA `(.L_x_4714) ;  /* 0x0000000000388947 */ /* 0x000fea0003800000 */
[----:B------:R-:W-:-:S13]  /*5290*/  ISETP.NE.AND P0, PT, R0, 0x3, PT ;  /* 0x000000030000780c */ /* 0x000fda0003f05270 */
[----:B------:R-:W-:Y:S05]  /*52a0*/  @!P0 BRA `(.L_x_4715) ;  /* 0x00000000001c8947 */ /* 0x000fea0003800000 */
[----:B------:R-:W-:-:S13]  /*52b0*/  ISETP.NE.AND P0, PT, R0, 0x4, PT ;  /* 0x000000040000780c */ /* 0x000fda0003f05270 */
[----:B------:R-:W-:Y:S05]  /*52c0*/  @P0 BRA `(.L_x_4713) ;  /* 0x0000000800f80947 */ /* 0x000fea0003800000 */
[----:B--2---:R-:W-:Y:S02]  /*52d0*/  IMAD.U32 R4, R3, 0x10000, RZ ;  /* 0x0001000003047824 */ /* 0x004fe400078e00ff */
[----:B------:R-:W-:-:S04]  /*52e0*/  IMAD.MOV.U32 R25, RZ, RZ, R23 ;  /* 0x000000ffff197224 */ /* 0x000fc800078e0017 */
[----:B------:R-:W0:Y:S02]  /*52f0*/  F2I.S64.TRUNC R4, R4 ;  /* 0x0000000400047311 */ /* 0x000e24000020d900 */
[----:B0-----:R0:W-:Y:S01]  /*5300*/  STG.E.64 desc[UR36][R8.64], R4 ;  /* 0x0000000408007986 */ /* 0x0011e2000c101b24 */
[----:B------:R-:W-:Y:S05]  /*5310*/  BRA `(.L_x_4708) ;  /* 0x0000000c00947947 */ /* 0x000fea0003800000 */
.L_x_4715:
[----:B--2---:R-:W-:Y:S02]  /*5320*/  IMAD.U32 R3, R3, 0x10000, RZ ;  /* 0x0001000003037824 */ /* 0x004fe400078e00ff */
[----:B------:R-:W-:-:S04]  /*5330*/  IMAD.MOV.U32 R25, RZ, RZ, R23 ;  /* 0x000000ffff197224 */ /* 0x000fc800078e0017 */
[----:B------:R-:W0:Y:S02]  /*5340*/  F2I.FTZ.TRUNC.NTZ R3, R3 ;  /* 0x0000000300037305 */ /* 0x000e24000021f100 */
[----:B0-----:R0:W-:Y:S01]  /*5350*/  STG.E desc[UR36][R8.64], R3 ;  /* 0x0000000308007986 */ /* 0x0011e2000c101924 */
[----:B------:R-:W-:Y:S05]  /*5360*/  BRA `(.L_x_4708) ;  /* 0x0000000c00807947 */ /* 0x000fea0003800000 */
.L_x_4714:
[----:B--2---:R-:W-:Y:S02]  /*5370*/  IMAD.U32 R3, R3, 0x10000, RZ ;  /* 0x0001000003037824 */ /* 0x004fe400078e00ff */
[----:B------:R-:W-:-:S04]  /*5380*/  IMAD.MOV.U32 R25, RZ, RZ, R23 ;  /* 0x000000ffff197224 */ /* 0x000fc800078e0017 */
[----:B------:R-:W0:Y:S02]  /*5390*/  F2I.FTZ.TRUNC.NTZ R3, R3 ;  /* 0x0000000300037305 */ /* 0x000e24000021f100 */
[----:B0-----:R0:W-:Y:S01]  /*53a0*/  STG.E.U16 desc[UR36][R8.64], R3 ;  /* 0x0000000308007986 */ /* 0x0011e2000c101524 */
[----:B------:R-:W-:Y:S05]  /*53b0*/  BRA `(.L_x_4708) ;  /* 0x0000000c006c7947 */ /* 0x000fea0003800000 */
.L_x_4710:
[----:B------:R-:W-:-:S13]  /*53c0*/  ISETP.GT.AND P0, PT, R0, 0x6, PT ;  /* 0x000000060000780c */ /* 0x000fda0003f04270 */
[----:B------:R-:W-:Y:S05]  /*53d0*/  @P0 BRA `(.L_x_4716) ;  /* 0x0000000000340947 */ /* 0x000fea0003800000 */
[----:B------:R-:W-:-:S13]  /*53e0*/  ISETP.NE.AND P0, PT, R0, 0x5, PT ;  /* 0x000000050000780c */ /* 0x000fda0003f05270 */
[----:B------:R-:W-:Y:S05]  /*53f0*/  @!P0 BRA `(.L_x_4717) ;  /* 0x0000000000188947 */ /* 0x000fea0003800000 */
[----:B------:R-:W-:-:S13]  /*5400*/  ISETP.NE.AND P0, PT, R0, 0x6, PT ;  /* 0x000000060000780c */ /* 0x000fda0003f05270 */
[----:B------:R-:W-:Y:S05]  /*5410*/  @P0 BRA `(.L_x_4713) ;  /* 0x0000000800a40947 */ /* 0x000fea0003800000 */
[----:B--2---:R-:W-:Y:S02]  /*5420*/  IMAD.U32 R3, R3, 0x10000, RZ ;  /* 0x0001000003037824 */ /* 0x004fe400078e00ff */
[----:B------:R-:W-:-:S03]  /*5430*/  IMAD.MOV.U32 R25, RZ, RZ, R23 ;  /* 0x000000ffff197224 */ /* 0x000fc600078e0017 */
[----:B------:R0:W-:Y:S01]  /*5440*/  STG.E desc[UR36][R8.64], R3 ;  /* 0x0000000308007986 */ /* 0x0001e2000c101924 */
[----:B------:R-:W-:Y:S05]  /*5450*/  BRA `(.L_x_4708) ;  /* 0x0000000c00447947 */ /* 0x000fea0003800000 */
.L_x_4717:
[----:B--2---:R-:W-:Y:S02]  /*5460*/  IMAD.U32 R0, R3, 0x10000, RZ ;  /* 0x0001000003007824 */ /* 0x004fe400078e00ff */
[----:B------:R-:W-:-:S03]  /*5470*/  IMAD.MOV.U32 R25, RZ, RZ, R23 ;  /* 0x000000ffff197224 */ /* 0x000fc600078e0017 */
[----:B------:R-:W-:-:S05]  /*5480*/  F2FP.F16.F32.PACK_AB R0, RZ, R0 ;  /* 0x00000000ff00723e */ /* 0x000fca00000000ff */
[----:B------:R0:W-:Y:S01]  /*5490*/  STG.E.U16 desc[UR36][R8.64], R0 ;  /* 0x0000000008007986 */ /* 0x0001e2000c101524 */
[----:B------:R-:W-:Y:S05]  /*54a0*/  BRA `(.L_x_4708) ;  /* 0x0000000c00307947 */ /* 0x000fea0003800000 */
.L_x_4716:
[----:B------:R-:W-:-:S13]  /*54b0*/  ISETP.NE.AND P0, PT, R0, 0x7, PT ;  /* 0x000000070000780c */ /* 0x000fda0003f05270 */
[----:B------:R-:W-:Y:S05]  /*54c0*/  @!P0 BRA `(.L_x_4718) ;  /* 0x00000000003c8947 */ /* 0x000fea0003800000 */
[----:B------:R-:W-:-:S13]  /*54d0*/  ISETP.NE.AND P0, PT, R0, 0x8, PT ;  /* 0x000000080000780c */ /* 0x000fda0003f05270 */
[----:B------:R-:W-:Y:S05]  /*54e0*/  @!P0 BRA `(.L_x_4719) ;  /* 0x00000000001c8947 */ /* 0x000fea0003800000 */
[----:B------:R-:W-:-:S13]  /*54f0*/  ISETP.NE.AND P0, PT, R0, 0x9, PT ;  /* 0x000000090000780c */ /* 0x000fda0003f05270 */
[----:B------:R-:W-:Y:S05]  /*5500*/  @P0 BRA `(.L_x_4713) ;  /* 0x0000000800680947 */ /* 0x000fea0003800000 */
[----:B--2---:R-:W-:Y:S02]  /*5510*/  IMAD.U32 R4, R3, 0x10000, RZ ;  /* 0x0001000003047824 */ /* 0x004fe400078e00ff */
[----:B------:R-:W-:Y:S02]  /*5520*/  IMAD.MOV.U32 R5, RZ, RZ, RZ ;  /* 0x000000ffff057224 */ /* 0x000fe400078e00ff */
[----:B------:R-:W-:-:S03]  /*5530*/  IMAD.MOV.U32 R25, RZ, RZ, R23 ;  /* 0x000000ffff197224 */ /* 0x000fc600078e0017 */
[----:B------:R0:W-:Y:S01]  /*5540*/  STG.E.64 desc[UR36][R8.64], R4 ;  /* 0x0000000408007986 */ /* 0x0001e2000c101b24 */
[----:B------:R-:W-:Y:S05]  /*5550*/  BRA `(.L_x_4708) ;  /* 0x0000000c00047947 */ /* 0x000fea0003800000 */
.L_x_4719:
[----:B--2---:R-:W-:Y:S02]  /*5560*/  IMAD.U32 R3, R3, 0x10000, RZ ;  /* 0x0001000003037824 */ /* 0x004fe400078e00ff */
[----:B------:R-:W-:-:S03]  /*5570*/  IMAD.MOV.U32 R25, RZ, RZ, R23 ;  /* 0x000000ffff197224 */ /* 0x000fc600078e0017 */
[----:B------:R-:W-:-:S04]  /*5580*/  F2FP.F16.F32.PACK_AB R3, RZ, R3 ;  /* 0x00000003ff03723e */ /* 0x000fc800000000ff */
[----:B------:R-:W-:-:S05]  /*5590*/  PRMT R3, R3, 0x5410, RZ ;  /* 0x0000541003037816 */ /* 0x000fca00000000ff */
[----:B------:R0:W-:Y:S01]  /*55a0*/  STG.E desc[UR36][R8.64], R3 ;  /* 0x0000000308007986 */ /* 0x0001e2000c101924 */
[----:B------:R-:W-:Y:S05]  /*55b0*/  BRA `(.L_x_4708) ;  /* 0x0000000800ec7947 */ /* 0x000fea0003800000 */
.L_x_4718:
[----:B--2---:R-:W-:Y:S02]  /*55c0*/  IMAD.U32 R4, R3, 0x10000, RZ ;  /* 0x0001000003047824 */ /* 0x004fe400078e00ff */
[----:B------:R-:W-:Y:S02]  /*55d0*/  IMAD.MOV.U32 R25, RZ, RZ, R23 ;  /* 0x000000ffff197224 */ /* 0x000fe400078e0017 */
[----:B------:R-:W-:-:S06]  /*55e0*/  FMUL.FTZ R4, R4, 1 ;  /* 0x3f80000004047820 */ /* 0x000fcc0000410000 */
[----:B------:R-:W0:Y:S02]  /*55f0*/  F2F.F64.F32 R4, R4 ;  /* 0x0000000400047310 */ /* 0x000e240000201800 */
[----:B0-----:R0:W-:Y:S01]  /*5600*/  STG.E.64 desc[UR36][R8.64], R4 ;  /* 0x0000000408007986 */ /* 0x0011e2000c101b24 */
[----:B------:R-:W-:Y:S05]  /*5610*/  BRA `(.L_x_4708) ;  /* 0x0000000800d47947 */ /* 0x000fea0003800000 */
.L_x_4709:
        /* <DEDUP_REMOVED lines=10> */
[----:B------:R-:W-:-:S04]  /*56c0*/  FSETP.NEU.FTZ.AND P0, PT, R3, RZ, PT ;  /* 0x000000ff0300720b */ /* 0x000fc80003f1d000 */
[----:B------:R-:W-:-:S05]  /*56d0*/  SEL R3, RZ, 0x1, !P0 ;  /* 0x00000001ff037807 */ /* 0x000fca0004000000 */
[----:B------:R0:W-:Y:S01]  /*56e0*/  STG.E.U8 desc[UR36][R8.64], R3 ;  /* 0x0000000308007986 */ /* 0x0001e2000c101124 */
[----:B------:R-:W-:Y:S05]  /*56f0*/  BRA `(.L_x_4708) ;  /* 0x00000008009c7947 */ /* 0x000fea0003800000 */
.L_x_4722:
[----:B--2---:R-:W-:Y:S01]  /*5700*/  IMAD.U32 R3, R3, 0x10000, RZ ;  /* 0x0001000003037824 */ /* 0x004fe200078e00ff */
[----:B------:R-:W-:Y:S01]  /*5710*/  CS2R R6, SRZ ;  /* 0x0000000000067805 */ /* 0x000fe2000001ff00 */
[----:B------:R-:W-:Y:S02]  /*5720*/  IMAD.MOV.U32 R25, RZ, RZ, R23 ;  /* 0x000000ffff197224 */ /* 0x000fe400078e0017 */
[----:B------:R-:W-:-:S04]  /*5730*/  FMUL.FTZ R3, R3, 1 ;  /* 0x3f80000003037820 */ /* 0x000fc80000410000 */
[----:B------:R-:W0:Y:S02]  /*5740*/  F2F.F64.F32 R4, R3 ;  /* 0x0000000300047310 */ /* 0x000e240000201800 */
[----:B0-----:R0:W-:Y:S01]  /*5750*/  STG.E.128 desc[UR36][R8.64], R4 ;  /* 0x0000000408007986 */ /* 0x0011e2000c101d24 */
[----:B------:R-:W-:Y:S05]  /*5760*/  BRA `(.L_x_4708) ;  /* 0x0000000800807947 */ /* 0x000fea0003800000 */
.L_x_4721:
[----:B------:R-:W-:-:S13]  /*5770*/  ISETP.NE.AND P0, PT, R0, 0xf, PT ;  /* 0x0000000f0000780c */ /* 0x000fda0003f05270 */
[----:B------:R-:W-:Y:S05]  /*5780*/  @!P0 BRA `(.L_x_4723) ;  /* 0x0000000000a88947 */ /* 0x000fea0003800000 */
[----:B------:R-:W-:-:S13]  /*5790*/  ISETP.NE.AND P0, PT, R0, 0x17, PT ;  /* 0x000000170000780c */ /* 0x000fda0003f05270 */
[----:B------:R-:W-:Y:S05]  /*57a0*/  @!P0 BRA `(.L_x_4724) ;  /* 0x0000000000508947 */ /* 0x000fea0003800000 */
[----:B------:R-:W-:-:S13]  /*57b0*/  ISETP.NE.AND P0, PT, R0, 0x18, PT ;  /* 0x000000180000780c */ /* 0x000fda0003f05270 */
[----:B------:R-:W-:Y:S05]  /*57c0*/  @P0 BRA `(.L_x_4713) ;  /* 0x0000000400b80947 */ /* 0x000fea0003800000 */
[----:B--2---:R-:W-:Y:S01]  /*57d0*/  IMAD.U32 R6, R3, 0x10000, RZ ;  /* 0x0001000003067824 */ /* 0x004fe200078e00ff */
        /* <DEDUP_REMOVED lines=12> */
.L_x_4726:
[----:B------:R-:W-:Y:S05]  /*58a0*/  BSYNC.RECONVERGENT B0 ;  /* 0x0000000000007941 */ /* 0x000fea0003800200 */
.L_x_4725:
[----:B------:R-:W-:Y:S01]  /*58b0*/  LOP3.LUT R5, R0, 0x80, R5, 0xf8, !PT ;  /* 0x0000008000057812 */ /* 0x000fe200078ef805 */
[----:B------:R-:W-:-:S04]  /*58c0*/  IMAD.MOV.U32 R25, RZ, RZ, R23 ;  /* 0x000000ffff197224 */ /* 0x000fc800078e0017 */
[----:B------:R0:W-:Y:S01]  /*58d0*/  STG.E.U8 desc[UR36][R8.64], R5 ;  /* 0x0000000508007986 */ /* 0x0001e2000c101124 */
[----:B------:R-:W-:Y:S05]  /*58e0*/  BRA `(.L_x_4708) ;  /* 0x0000000800207947 */ /* 0x000fea0003800000 */
.L_x_4724:
[----:B--2---:R-:W-:Y:S01]  /*58f0*/  IMAD.U32 R6, R3, 0x10000, RZ ;  /* 0x0001000003067824 */ /* 0x004fe200078e00ff */
        /* <DEDUP_REMOVED lines=14> */
.L_x_4728:
[----:B------:R-:W-:Y:S05]  /*59e0*/  BSYNC.RECONVERGENT B0 ;  /* 0x0000000000007941 */ /* 0x000fea0003800200 */
.L_x_4727:
[----:B------:R-:W-:Y:S01]  /*59f0*/  LOP3.LUT R5, R0, 0x80, R5, 0xf8, !PT ;  /* 0x0000008000057812 */ /* 0x000fe200078ef805 */
[----:B------:R-:W-:-:S04]  /*5a00*/  IMAD.MOV.U32 R25, RZ, RZ, R23 ;  /* 0x000000ffff197224 */ /* 0x000fc800078e0017 */
[----:B------:R0:W-:Y:S01]  /*5a10*/  STG.E.U8 desc[UR36][R8.64], R5 ;  /* 0x0000000508007986 */ /* 0x0001e2000c101124 */
[----:B------:R-:W-:Y:S05]  /*5a20*/  BRA `(.L_x_4708) ;  /* 0x0000000400d07947 */ /* 0x000fea0003800000 */
.L_x_4723:
[----:B--2---:R0:W-:Y:S01]  /*5a30*/  STG.E.U16 desc[UR36][R8.64], R3 ;  /* 0x0000000308007986 */ /* 0x0041e2000c101524 */
[----:B------:R-:W-:Y:S01]  /*5a40*/  IMAD.MOV.U32 R25, RZ, RZ, R23 ;  /* 0x000000ffff197224 */ /* 0x000fe200078e0017 */
[----:B------:R-:W-:Y:S06]  /*5a50*/  BRA `(.L_x_4708) ;  /* 0x0000000400c47947 */ /* 0x000fec0003800000 */
.L_x_4720:
        /* <DEDUP_REMOVED lines=10> */
[----:B------:R-:W0:Y:S02]  /*5b00*/  F2I.FTZ.U32.TRUNC.NTZ R3, R3 ;  /* 0x0000000300037305 */ /* 0x000e24000021f000 */
[----:B0-----:R0:W-:Y:S01]  /*5b10*/  STG.E.U16 desc[UR36][R8.64], R3 ;  /* 0x0000000308007986 */ /* 0x0011e2000c101524 */
[----:B------:R-:W-:Y:S05]  /*5b20*/  BRA `(.L_x_4708) ;  /* 0x0000000400907947 */ /* 0x000fea0003800000 */
.L_x_4731:
[----:B--2---:R-:W-:Y:S01]  /*5b30*/  IMAD.U32 R3, R3, 0x10000, RZ ;  /* 0x0001000003037824 */ /* 0x004fe200078e00ff */
        /* <DEDUP_REMOVED lines=12> */
.L_x_4734:
[----:B------:R-:W-:-:S04]  /*5c00*/  SHF.R.U32.HI R0, RZ, 0x14, R3 ;  /* 0x00000014ff007819 */ /* 0x000fc80000011603 */
[----:B------:R-:W-:-:S04]  /*5c10*/  LOP3.LUT R0, R0, 0x1, RZ, 0xc0, !PT ;  /* 0x0000000100007812 */ /* 0x000fc800078ec0ff */
[----:B------:R-:W-:-:S04]  /*5c20*/  IADD3 R0, PT, PT, R3, 0x487ffff, R0 ;  /* 0x0487ffff03007810 */ /* 0x000fc80007ffe000 */
[----:B------:R-:W-:-:S04]  /*5c30*/  SHF.R.U32.HI R0, RZ, 0x14, R0 ;  /* 0x00000014ff007819 */ /* 0x000fc80000011600 */
[----:B------:R-:W-:-:S07]  /*5c40*/  LOP3.LUT R0, R0, 0xff, RZ, 0xc0, !PT ;  /* 0x000000ff00007812 */ /* 0x000fce00078ec0ff */
.L_x_4735:
[----:B------:R-:W-:-:S04]  /*5c50*/  SHF.R.U32.HI R3, RZ, 0x18, R3 ;  /* 0x00000018ff037819 */ /* 0x000fc80000011603 */
[----:B------:R-:W-:-:S04]  /*5c60*/  LOP3.LUT R0, R0, 0x80, R3, 0xf8, !PT ;  /* 0x0000008000007812 */ /* 0x000fc800078ef803 */
[----:B------:R-:W-:-:S07]  /*5c70*/  PRMT R4, R0, 0x7610, R4 ;  /* 0x0000761000047816 */ /* 0x000fce0000000004 */
.L_x_4733:
[----:B------:R-:W-:Y:S05]  /*5c80*/  BSYNC.RECONVERGENT B0 ;  /* 0x0000000000007941 */ /* 0x000fea0003800200 */
.L_x_4732:
[----:B------:R0:W-:Y:S01]  /*5c90*/  STG.E.U8 desc[UR36][R8.64], R4 ;  /* 0x0000000408007986 */ /* 0x0001e2000c101124 */
[----:B------:R-:W-:Y:S01]  /*5ca0*/  IMAD.MOV.U32 R25, RZ, RZ, R23 ;  /* 0x000000ffff197224 */ /* 0x000fe200078e0017 */
[----:B------:R-:W-:Y:S06]  /*5cb0*/  BRA `(.L_x_4708) ;  /* 0x00000004002c7947 */ /* 0x000fec0003800000 */
.L_x_4730:
        /* <DEDUP_REMOVED lines=13> */
.L_x_4738:
[----:B------:R-:W-:-:S04]  /*5d90*/  SHF.R.U32.HI R0, RZ, 0x15, R3 ;  /* 0x00000015ff007819 */ /* 0x000fc80000011603 */
[----:B------:R-:W-:-:S04]  /*5da0*/  LOP3.LUT R0, R0, 0x1, RZ, 0xc0, !PT ;  /* 0x0000000100007812 */ /* 0x000fc800078ec0ff */
[----:B------:R-:W-:-:S04]  /*5db0*/  IADD3 R0, PT, PT, R3, 0x88fffff, R0 ;  /* 0x088fffff03007810 */ /* 0x000fc80007ffe000 */
[----:B------:R-:W-:-:S04]  /*5dc0*/  SHF.R.U32.HI R0, RZ, 0x15, R0 ;  /* 0x00000015ff007819 */ /* 0x000fc80000011600 */
[----:B------:R-:W-:-:S07]  /*5dd0*/  LOP3.LUT R0, R0, 0xff, RZ, 0xc0, !PT ;  /* 0x000000ff00007812 */ /* 0x000fce00078ec0ff */
.L_x_4739:
[----:B------:R-:W-:-:S04]  /*5de0*/  SHF.R.U32.HI R3, RZ, 0x18, R3 ;  /* 0x00000018ff037819 */ /* 0x000fc80000011603 */
[----:B------:R-:W-:-:S04]  /*5df0*/  LOP3.LUT R0, R0, 0x80, R3, 0xf8, !PT ;  /* 0x0000008000007812 */ /* 0x000fc800078ef803 */
[----:B------:R-:W-:-:S07]  /*5e00*/  PRMT R4, R0, 0x7610, R4 ;  /* 0x0000761000047816 */ /* 0x000fce0000000004 */
.L_x_4737:
[----:B------:R-:W-:Y:S05]  /*5e10*/  BSYNC.RECONVERGENT B0 ;  /* 0x0000000000007941 */ /* 0x000fea0003800200 */
.L_x_4736:
[----:B------:R0:W-:Y:S01]  /*5e20*/  STG.E.U8 desc[UR36][R8.64], R4 ;  /* 0x0000000408007986 */ /* 0x0001e2000c101124 */
[----:B------:R-:W-:Y:S01]  /*5e30*/  IMAD.MOV.U32 R25, RZ, RZ, R23 ;  /* 0x000000ffff197224 */ /* 0x000fe200078e0017 */
[----:B------:R-:W-:Y:S06]  /*5e40*/  BRA `(.L_x_4708) ;  /* 0x0000000000c87947 */ /* 0x000fec0003800000 */
.L_x_4729:
[----:B------:R-:W-:-:S13]  /*5e50*/  ISETP.NE.AND P0, PT, R0, 0x1c, PT ;  /* 0x0000001c0000780c */ /* 0x000fda0003f05270 */
[----:B------:R-:W-:Y:S05]  /*5e60*/  @!P0 BRA `(.L_x_4740) ;  /* 0x0000000000b08947 */ /* 0x000fea0003800000 */
[----:B------:R-:W-:-:S13]  /*5e70*/  ISETP.NE.AND P0, PT, R0, 0x1d, PT ;  /* 0x0000001d0000780c */ /* 0x000fda0003f05270 */
[----:B------:R-:W-:Y:S05]  /*5e80*/  @!P0 BRA `(.L_x_4741) ;  /* 0x0000000000948947 */ /* 0x000fea0003800000 */
[----:B------:R-:W-:-:S13]  /*5e90*/  ISETP.NE.AND P0, PT, R0, 0x2c, PT ;  /* 0x0000002c0000780c */ /* 0x000fda0003f05270 */
[----:B------:R-:W-:Y:S05]  /*5ea0*/  @!P0 BRA `(.L_x_4742) ;  /* 0x0000000000488947 */ /* 0x000fea0003800000 */
.L_x_4713:
[----:B------:R-:W-:Y:S01]  /*5eb0*/  MOV R14, 0x0 ;  /* 0x00000000000e7802 */ /* 0x000fe20000000f00 */
[----:B------:R-:W0:Y:S01]  /*5ec0*/  LDCU.64 UR6, c[0x4][0x128] ;  /* 0x01002500ff0677ac */ /* 0x000e220008000a00 */
[----:B------:R-:W-:Y:S02]  /*5ed0*/  IMAD.MOV.U32 R8, RZ, RZ, 0x65 ;  /* 0x00000065ff087424 */ /* 0x000fe400078e00ff */
[----:B------:R-:W-:Y:S01]  /*5ee0*/  IMAD.MOV.U32 R12, RZ, RZ, 0x1 ;  /* 0x00000001ff0c7424 */ /* 0x000fe200078e00ff */
[----:B------:R-:W4:Y:S01]  /*5ef0*/  LDCU.64 UR8, c[0x4][0x130] ;  /* 0x01002600ff0877ac */ /* 0x000f220008000a00 */
[----:B------:R-:W1:Y:S01]  /*5f00*/  LDC.64 R14, c[0x4][R14] ;  /* 0x010000000e0e7b82 */ /* 0x000e620000000a00 */
[----:B------:R-:W-:Y:S01]  /*5f10*/  IMAD.MOV.U32 R13, RZ, RZ, RZ ;  /* 0x000000ffff0d7224 */ /* 0x000fe200078e00ff */
[----:B------:R-:W5:Y:S01]  /*5f20*/  LDCU.64 UR4, c[0x4][0x40] ;  /* 0x01000800ff0477ac */ /* 0x000f620008000a00 */
[----:B0-----:R-:W-:Y:S02]  /*5f30*/  IMAD.U32 R4, RZ, RZ, UR6 ;  /* 0x00000006ff047e24 */ /* 0x001fe4000f8e00ff */
[----:B------:R-:W-:-:S02]  /*5f40*/  IMAD.U32 R5, RZ, RZ, UR7 ;  /* 0x00000007ff057e24 */ /* 0x000fc4000f8e00ff */
[----:B----4-:R-:W-:Y:S02]  /*5f50*/  IMAD.U32 R6, RZ, RZ, UR8 ;  /* 0x00000008ff067e24 */ /* 0x010fe4000f8e00ff */
[----:B------:R-:W-:Y:S02]  /*5f60*/  IMAD.U32 R7, RZ, RZ, UR9 ;  /* 0x00000009ff077e24 */ /* 0x000fe4000f8e00ff */
[----:B-----5:R-:W-:Y:S02]  /*5f70*/  IMAD.U32 R10, RZ, RZ, UR4 ;  /* 0x00000004ff0a7e24 */ /* 0x020fe4000f8e00ff */
[----:B------:R-:W-:-:S07]  /*5f80*/  IMAD.U32 R11, RZ, RZ, UR5 ;  /* 0x00000005ff0b7e24 */ /* 0x000fce000f8e00ff */
[----:B------:R-:W-:-:S07]  /*5f90*/  LEPC R20, `(.L_x_4743) ;  /* 0x000000001014794e */ /* 0x000fce0000000000 */
[----:B-123--:R-:W-:Y:S05]  /*5fa0*/  CALL.ABS.NOINC R14 ;  /* 0x000000000e007343 */ /* 0x00efea0003c00000 */
.L_x_4743:
[----:B------:R-:W-:Y:S01]  /*5fb0*/  IMAD.MOV.U32 R25, RZ, RZ, R23 ;  /* 0x000000ffff197224 */ /* 0x000fe200078e0017 */
[----:B------:R-:W-:Y:S06]  /*5fc0*/  BRA `(.L_x_4708) ;  /* 0x0000000000687947 */ /* 0x000fec0003800000 */
.L_x_4742:
[----:B--2---:R-:W-:Y:S02]  /*5fd0*/  IMAD.U32 R4, R3, 0x10000, RZ ;  /* 0x0001000003047824 */ /* 0x004fe400078e00ff */
[----:B------:R-:W-:-:S03]  /*5fe0*/  IMAD.MOV.U32 R25, RZ, RZ, R23 ;  /* 0x000000ffff197224 */ /* 0x000fc600078e0017 */
        /* <DEDUP_REMOVED lines=15> */
.L_x_4741:
[----:B--2---:R-:W-:Y:S02]  /*60e0*/  IMAD.U32 R4, R3, 0x10000, RZ ;  /* 0x0001000003047824 */ /* 0x004fe400078e00ff */
[----:B------:R-:W-:-:S04]  /*60f0*/  IMAD.MOV.U32 R25, RZ, RZ, R23 ;  /* 0x000000ffff197224 */ /* 0x000fc800078e0017 */
[----:B------:R-:W0:Y:S02]  /*6100*/  F2I.U64.TRUNC R4, R4 ;  /* 0x0000000400047311 */ /* 0x000e24000020d800 */
[----:B0-----:R0:W-:Y:S01]  /*6110*/  STG.E.64 desc[UR36][R8.64], R4 ;  /* 0x0000000408007986 */ /* 0x0011e2000c101b24 */
[----:B------:R-:W-:Y:S05]  /*6120*/  BRA `(.L_x_4708) ;  /* 0x0000000000107947 */ /* 0x000fea0003800000 */
.L_x_4740:
[----:B--2---:R-:W-:Y:S02]  /*6130*/  IMAD.U32 R3, R3, 0x10000, RZ ;  /* 0x0001000003037824 */ /* 0x004fe400078e00ff */
[----:B------:R-:W-:-:S04]  /*6140*/  IMAD.MOV.U32 R25, RZ, RZ, R23 ;  /* 0x000000ffff197224 */ /* 0x000fc800078e0017 */
[----:B------:R-:W0:Y:S02]  /*6150*/  F2I.FTZ.U32.TRUNC.NTZ R3, R3 ;  /* 0x0000000300037305 */ /* 0x000e24000021f000 */
[----:B0-----:R0:W-:Y:S02]  /*6160*/  STG.E desc[UR36][R8.64], R3 ;  /* 0x0000000308007986 */ /* 0x0011e4000c101924 */
.L_x_4708:
[----:B------:R-:W-:Y:S05]  /*6170*/  BSYNC.RECONVERGENT B6 ;  /* 0x0000000000067941 */ /* 0x000fea0003800200 */
.L_x_4707:
[----:B------:R-:W-:Y:S01]  /*6180*/  ISETP.GE.AND P0, PT, R25, R16, PT ;  /* 0x000000101900720c */ /* 0x000fe20003f06270 */
[----:B------:R-:W-:-:S12]  /*6190*/  BSSY.RECONVERGENT B6, `(.L_x_4744) ;  /* 0x00001f0000067945 */ /* 0x000fd80003800200 */
[----:B------:R-:W-:Y:S05]  /*61a0*/  @P0 BRA `(.L_x_4745) ;  /* 0x0000001c00b80947 */ /* 0x000fea0003800000 */
[----:B------:R-:W2:Y:S01]  /*61b0*/  LDCU UR4, c[0x0][0x3c0] ;  /* 0x00007800ff0477ac */ /* 0x000ea20008000800 */
[----:B0-----:R-:W0:Y:S01]  /*61c0*/  LDC.64 R8, c[0x0][0x3a0] ;  /* 0x0000e800ff087b82 */ /* 0x001e220000000a00 */
[----:B------:R-:W-:Y:S01]  /*61d0*/  IMAD R0, R2, 0x200, R25 ;  /* 0x0000020002007824 */ /* 0x000fe200078e0219 */
[----:B----4-:R-:W-:-:S03]  /*61e0*/  PRMT R4, R19, 0x9910, RZ ;  /* 0x0000991013047816 */ /* 0x010fc600000000ff */
        /* <DEDUP_REMOVED lines=14> */
[----:B---3--:R-:W-:-:S04]  /*62d0*/  IMAD.U32 R22, R22, 0x10000, RZ ;  /* 0x0001000016167824 */ /* 0x008fc800078e00ff */
[----:B------:R-:W0:Y:S02]  /*62e0*/  F2I.FTZ.TRUNC.NTZ R3, R22 ;  /* 0x0000001600037305 */ /* 0x000e24000021f100 */
[----:B0-----:R0:W-:Y:S01]  /*62f0*/  STG.E.U8 desc[UR36][R8.64], R3 ;  /* 0x0000000308007986 */ /* 0x0011e2000c101124 */
[----:B------:R-:W-:Y:S05]  /*6300*/  BRA `(.L_x_4751) ;  /* 0x0000000c007c7947 */ /* 0x000fea0003800000 */
.L_x_4749:
[----:B---3--:R-:W-:-:S06]  /*6310*/  IMAD.U32 R5, R22, 0x10000, RZ ;  /* 0x0001000016057824 */ /* 0x008fcc00078e00ff */
[----:B------:R-:W0:Y:S02]  /*6320*/  F2I.S64.TRUNC R4, R5 ;  /* 0x0000000500047311 */ /* 0x000e24000020d900 */
[----:B0-----:R0:W-:Y:S01]  /*6330*/  STG.E.U8 desc[UR36][R8.64], R4 ;  /* 0x0000000408007986 */ /* 0x0011e2000c101124 */
[----:B------:R-:W-:Y:S05]  /*6340*/  BRA `(.L_x_4751) ;  /* 0x0000000c006c7947 */ /* 0x000fea0003800000 */
.L_x_4748:
[----:B------:R-:W-:-:S13]  /*6350*/  ISETP.NE.AND P0, PT, R0, 0x2, PT ;  /* 0x000000020000780c */ /* 0x000fda0003f05270 */
[----:B------:R-:W-:Y:S05]  /*6360*/  @!P0 BRA `(.L_x_4752) ;  /* 0x0000000000308947 */ /* 0x000fea0003800000 */
[----:B------:R-:W-:-:S13]  /*6370*/  ISETP.NE.AND P0, PT, R0, 0x3, PT ;  /* 0x000000030000780c */ /* 0x000fda0003f05270 */
[----:B------:R-:W-:Y:S05]  /*6380*/  @!P0 BRA `(.L_x_4753) ;  /* 0x0000000000188947 */ /* 0x000fea0003800000 */
[----:B------:R-:W-:-:S13]  /*6390*/  ISETP.NE.AND P0, PT, R0, 0x4, PT ;  /* 0x000000040000780c */ /* 0x000fda0003f05270 */
[----:B------:R-:W-:Y:S05]  /*63a0*/  @P0 BRA `(.L_x_4750) ;  /* 0x0000000800780947 */ /* 0x000fea0003800000 */
[----:B---3--:R-:W-:-:S06]  /*63b0*/  IMAD.U32 R4, R22, 0x10000, RZ ;  /* 0x0001000016047824 */ /* 0x008fcc00078e00ff */
[----:B------:R-:W0:Y:S02]  /*63c0*/  F2I.S64.TRUNC R4, R4 ;  /* 0x0000000400047311 */ /* 0x000e24000020d900 */
[----:B0-----:R0:W-:Y:S01]  /*63d0*/  STG.E.64 desc[UR36][R8.64], R4 ;  /* 0x0000000408007986 */ /* 0x0011e2000c101b24 */
[----:B------:R-:W-:Y:S05]  /*63e0*/  BRA `(.L_x_4751) ;  /* 0x0000000c00447947 */ /* 0x000fea0003800000 */
.L_x_4753:
[----:B---3--:R-:W-:-:S04]  /*63f0*/  IMAD.U32 R22, R22, 0x10000, RZ ;  /* 0x0001000016167824 */ /* 0x008fc800078e00ff */
[----:B------:R-:W0:Y:S02]  /*6400*/  F2I.FTZ.TRUNC.NTZ R3, R22 ;  /* 0x0000001600037305 */ /* 0x000e24000021f100 */
[----:B0-----:R0:W-:Y:S01]  /*6410*/  STG.E desc[UR36][R8.64], R3 ;  /* 0x0000000308007986 */ /* 0x0011e2000c101924 */
[----:B------:R-:W-:Y:S05]  /*6420*/  BRA `(.L_x_4751) ;  /* 0x0000000c00347947 */ /* 0x000fea0003800000 */
.L_x_4752:
[----:B---3--:R-:W-:-:S04]  /*6430*/  IMAD.U32 R22, R22, 0x10000, RZ ;  /* 0x0001000016167824 */ /* 0x008fc800078e00ff */
[----:B------:R-:W0:Y:S02]  /*6440*/  F2I.FTZ.TRUNC.NTZ R3, R22 ;  /* 0x0000001600037305 */ /* 0x000e24000021f100 */
[----:B0-----:R0:W-:Y:S01]  /*6450*/  STG.E.U16 desc[UR36][R8.64], R3 ;  /* 0x0000000308007986 */ /* 0x0011e2000c101524 */
[----:B------:R-:W-:Y:S05]  /*6460*/  BRA `(.L_x_4751) ;  /* 0x0000000c00247947 */ /* 0x000fea0003800000 */
.L_x_4747:
[----:B------:R-:W-:-:S13]  /*6470*/  ISETP.GT.AND P0, PT, R0, 0x6, PT ;  /* 0x000000060000780c */ /* 0x000fda0003f04270 */
[----:B------:R-:W-:Y:S05]  /*6480*/  @P0 BRA `(.L_x_4754) ;  /* 0x00000000002c0947 */ /* 0x000fea0003800000 */
[----:B------:R-:W-:-:S13]  /*6490*/  ISETP.NE.AND P0, PT, R0, 0x5, PT ;  /* 0x000000050000780c */ /* 0x000fda0003f05270 */
[----:B------:R-:W-:Y:S05]  /*64a0*/  @!P0 BRA `(.L_x_4755) ;  /* 0x0000000000148947 */ /* 0x000fea0003800000 */
[----:B------:R-:W-:-:S13]  /*64b0*/  ISETP.NE.AND P0, PT, R0, 0x6, PT ;  /* 0x000000060000780c */ /* 0x000fda0003f05270 */
[----:B------:R-:W-:Y:S05]  /*64c0*/  @P0 BRA `(.L_x_4750) ;  /* 0x0000000800300947 */ /* 0x000fea0003800000 */
[----:B---3--:R-:W-:-:S05]  /*64d0*/  IMAD.U32 R3, R22, 0x10000, RZ ;  /* 0x0001000016037824 */ /* 0x008fca00078e00ff */
[----:B------:R0:W-:Y:S01]  /*64e0*/  STG.E desc[UR36][R8.64], R3 ;  /* 0x0000000308007986 */ /* 0x0001e2000c101924 */
[----:B------:R-:W-:Y:S05]  /*64f0*/  BRA `(.L_x_4751) ;  /* 0x0000000c00007947 */ /* 0x000fea0003800000 */
.L_x_4755:
[----:B---3--:R-:W-:-:S05]  /*6500*/  IMAD.U32 R0, R22, 0x10000, RZ ;  /* 0x0001000016007824 */ /* 0x008fca00078e00ff */
[----:B------:R-:W-:-:S05]  /*6510*/  F2FP.F16.F32.PACK_AB R0, RZ, R0 ;  /* 0x00000000ff00723e */ /* 0x000fca00000000ff */
[----:B------:R0:W-:Y:S01]  /*6520*/  STG.E.U16 desc[UR36][R8.64], R0 ;  /* 0x0000000008007986 */ /* 0x0001e2000c101524 */
[----:B------:R-:W-:Y:S05]  /*6530*/  BRA `(.L_x_4751) ;  /* 0x0000000800f07947 */ /* 0x000fea0003800000 */
.L_x_4754:
[----:B------:R-:W-:-:S13]  /*6540*/  ISETP.NE.AND P0, PT, R0, 0x7, PT ;  /* 0x000000070000780c */ /* 0x000fda0003f05270 */
[----:B------:R-:W-:Y:S05]  /*6550*/  @!P0 BRA `(.L_x_4756) ;  /* 0x0000000000348947 */ /* 0x000fea0003800000 */
[----:B------:R-:W-:-:S13]  /*6560*/  ISETP.NE.AND P0, PT, R0, 0x8, PT ;  /* 0x000000080000780c */ /* 0x000fda0003f05270 */
[----:B------:R-:W-:Y:S05]  /*6570*/  @!P0 BRA `(.L_x_4757) ;  /* 0x0000000000188947 */ /* 0x000fea0003800000 */
[----:B------:R-:W-:-:S13]  /*6580*/  ISETP.NE.AND P0, PT, R0, 0x9, PT ;  /* 0x000000090000780c */ /* 0x000fda0003f05270 */
[----:B------:R-:W-:Y:S05]  /*6590*/  @P0 BRA `(.L_x_4750) ;  /* 0x0000000400fc0947 */ /* 0x000fea0003800000 */
[----:B---3--:R-:W-:Y:S02]  /*65a0*/  IMAD.U32 R22, R22, 0x10000, RZ ;  /* 0x0001000016167824 */ /* 0x008fe400078e00ff */
[----:B------:R-:W-:-:S05]  /*65b0*/  IMAD.MOV.U32 R23, RZ, RZ, RZ ;  /* 0x000000ffff177224 */ /* 0x000fca00078e00ff */
[----:B------:R0:W-:Y:S01]  /*65c0*/  STG.E.64 desc[UR36][R8.64], R22 ;  /* 0x0000001608007986 */ /* 0x0001e2000c101b24 */
[----:B------:R-:W-:Y:S05]  /*65d0*/  BRA `(.L_x_4751) ;  /* 0x0000000800c87947 */ /* 0x000fea0003800000 */
.L_x_4757:
[----:B---3--:R-:W-:-:S05]  /*65e0*/  IMAD.U32 R22, R22, 0x10000, RZ ;  /* 0x0001000016167824 */ /* 0x008fca00078e00ff */
[----:B------:R-:W-:-:S04]  /*65f0*/  F2FP.F16.F32.PACK_AB R3, RZ, R22 ;  /* 0x00000016ff03723e */ /* 0x000fc800000000ff */
[----:B------:R-:W-:-:S05]  /*6600*/  PRMT R3, R3, 0x5410, RZ ;  /* 0x0000541003037816 */ /* 0x000fca00000000ff */
[----:B------:R0:W-:Y:S01]  /*6610*/  STG.E desc[UR36][R8.64], R3 ;  /* 0x0000000308007986 */ /* 0x0001e2000c101924 */
[----:B------:R-:W-:Y:S05]  /*6620*/  BRA `(.L_x_4751) ;  /* 0x0000000800b47947 */ /* 0x000fea0003800000 */
.L_x_4756:
[----:B---3--:R-:W-:-:S04]  /*6630*/  IMAD.U32 R4, R22, 0x10000, RZ ;  /* 0x0001000016047824 */ /* 0x008fc800078e00ff */
[----:B------:R-:W-:-:S06]  /*6640*/  FMUL.FTZ R4, R4, 1 ;  /* 0x3f80000004047820 */ /* 0x000fcc0000410000 */
[----:B------:R-:W0:Y:S02]  /*6650*/  F2F.F64.F32 R4, R4 ;  /* 0x0000000400047310 */ /* 0x000e240000201800 */
[----:B0-----:R0:W-:Y:S01]  /*6660*/  STG.E.64 desc[UR36][R8.64], R4 ;  /* 0x0000000408007986 */ /* 0x0011e2000c101b24 */
[----:B------:R-:W-:Y:S05]  /*6670*/  BRA `(.L_x_4751) ;  /* 0x0000000800a07947 */ /* 0x000fea0003800000 */
.L_x_4746:
        /* <DEDUP_REMOVED lines=10> */
[----:B---3--:R-:W-:-:S06]  /*6720*/  IMAD.U32 R3, R22, 0x10000, RZ ;  /* 0x0001000016037824 */ /* 0x008fcc00078e00ff */
[----:B------:R-:W0:Y:S02]  /*6730*/  F2I.FTZ.U32.TRUNC.NTZ R3, R3 ;  /* 0x0000000300037305 */ /* 0x000e24000021f000 */
[----:B0-----:R0:W-:Y:S01]  /*6740*/  STG.E.U16 desc[UR36][R8.64], R3 ;  /* 0x0000000308007986 */ /* 0x0011e2000c101524 */
[----:B------:R-:W-:Y:S05]  /*6750*/  BRA `(.L_x_4751) ;  /* 0x0000000800687947 */ /* 0x000fea0003800000 */
.L_x_4761:
[----:B---3--:R-:W-:Y:S01]  /*6760*/  IMAD.U32 R5, R22, 0x10000, RZ ;  /* 0x0001000016057824 */ /* 0x008fe200078e00ff */
        /* <DEDUP_REMOVED lines=16> */
.L_x_4764:
[----:B------:R-:W-:-:S04]  /*6870*/  SHF.R.U32.HI R3, RZ, 0x18, R5 ;  /* 0x00000018ff037819 */ /* 0x000fc80000011605 */
[----:B------:R-:W-:-:S04]  /*6880*/  LOP3.LUT R0, R0, 0x80, R3, 0xf8, !PT ;  /* 0x0000008000007812 */ /* 0x000fc800078ef803 */
[----:B------:R-:W-:-:S07]  /*6890*/  PRMT R4, R0, 0x7610, R4 ;  /* 0x0000761000047816 */ /* 0x000fce0000000004 */
.L_x_4763:
[----:B------:R-:W-:Y:S05]  /*68a0*/  BSYNC.RECONVERGENT B0 ;  /* 0x0000000000007941 */ /* 0x000fea0003800200 */
.L_x_4762:
[----:B------:R0:W-:Y:S01]  /*68b0*/  STG.E.U8 desc[UR36][R8.64], R4 ;  /* 0x0000000408007986 */ /* 0x0001e2000c101124 */
[----:B------:R-:W-:Y:S05]  /*68c0*/  BRA `(.L_x_4751) ;  /* 0x00000008000c7947 */ /* 0x000fea0003800000 */
.L_x_4760:
        /* <DEDUP_REMOVED lines=17> */
.L_x_4767:
[----:B------:R-:W-:-:S04]  /*69e0*/  SHF.R.U32.HI R3, RZ, 0x18, R5 ;  /* 0x00000018ff037819 */ /* 0x000fc80000011605 */
[----:B------:R-:W-:-:S04]  /*69f0*/  LOP3.LUT R0, R0, 0x80, R3, 0xf8, !PT ;  /* 0x0000008000007812 */ /* 0x000fc800078ef803 */
[----:B------:R-:W-:-:S07]  /*6a00*/  PRMT R4, R0, 0x7610, R4 ;  /* 0x0000761000047816 */ /* 0x000fce0000000004 */
.L_x_4766:
[----:B------:R-:W-:Y:S05]  /*6a10*/  BSYNC.RECONVERGENT B0 ;  /* 0x0000000000007941 */ /* 0x000fea0003800200 */
.L_x_4765:
[----:B------:R0:W-:Y:S01]  /*6a20*/  STG.E.U8 desc[UR36][R8.64], R4 ;  /* 0x0000000408007986 */ /* 0x0001e2000c101124 */
[----:B------:R-:W-:Y:S05]  /*6a30*/  BRA `(.L_x_4751) ;  /* 0x0000000400b07947 */ /* 0x000fea0003800000 */
.L_x_4759:
[----:B------:R-:W-:-:S13]  /*6a40*/  ISETP.NE.AND P0, PT, R0, 0x1c, PT ;  /* 0x0000001c0000780c */ /* 0x000fda0003f05270 */
[----:B------:R-:W-:Y:S05]  /*6a50*/  @!P0 BRA `(.L_x_4768) ;  /* 0x0000000000608947 */ /* 0x000fea0003800000 */
[----:B------:R-:W-:-:S13]  /*6a60*/  ISETP.NE.AND P0, PT, R0, 0x1d, PT ;  /* 0x0000001d0000780c */ /* 0x000fda0003f05270 */
[----:B------:R-:W-:Y:S05]  /*6a70*/  @!P0 BRA `(.L_x_4769) ;  /* 0x0000000000488947 */ /* 0x000fea0003800000 */
[----:B------:R-:W-:-:S13]  /*6a80*/  ISETP.NE.AND P0, PT, R0, 0x2c, PT ;  /* 0x0000002c0000780c */ /* 0x000fda0003f05270 */
[----:B------:R-:W-:Y:S05]  /*6a90*/  @P0 BRA `(.L_x_4750) ;  /* 0x0000000000bc0947 */ /* 0x000fea0003800000 */
[----:B---3--:R-:W-:-:S05]  /*6aa0*/  IMAD.U32 R22, R22, 0x10000, RZ ;  /* 0x0001000016167824 */ /* 0x008fca00078e00ff */
        /* <DEDUP_REMOVED lines=15> */
.L_x_4769:
[----:B---3--:R-:W-:-:S06]  /*6ba0*/  IMAD.U32 R4, R22, 0x10000, RZ ;  /* 0x0001000016047824 */ /* 0x008fcc00078e00ff */
[----:B------:R-:W0:Y:S02]  /*6bb0*/  F2I.U64.TRUNC R4, R4 ;  /* 0x0000000400047311 */ /* 0x000e24000020d800 */
[----:B0-----:R0:W-:Y:S01]  /*6bc0*/  STG.E.64 desc[UR36][R8.64], R4 ;  /* 0x0000000408007986 */ /* 0x0011e2000c101b24 */
[----:B------:R-:W-:Y:S05]  /*6bd0*/  BRA `(.L_x_4751) ;  /* 0x0000000400487947 */ /* 0x000fea0003800000 */
.L_x_4768:
[----:B---3--:R-:W-:-:S04]  /*6be0*/  IMAD.U32 R22, R22, 0x10000, RZ ;  /* 0x0001000016167824 */ /* 0x008fc800078e00ff */
[----:B------:R-:W0:Y:S02]  /*6bf0*/  F2I.FTZ.U32.TRUNC.NTZ R3, R22 ;  /* 0x0000001600037305 */ /* 0x000e24000021f000 */
[----:B0-----:R0:W-:Y:S01]  /*6c00*/  STG.E desc[UR36][R8.64], R3 ;  /* 0x0000000308007986 */ /* 0x0011e2000c101924 */
[----:B------:R-:W-:Y:S05]  /*6c10*/  BRA `(.L_x_4751) ;  /* 0x0000000400387947 */ /* 0x000fea0003800000 */
.L_x_4758:
[----:B------:R-:W-:-:S13]  /*6c20*/  ISETP.GT.AND P0, PT, R0, 0xe, PT ;  /* 0x0000000e0000780c */ /* 0x000fda0003f04270 */
[----:B------:R-:W-:Y:S05]  /*6c30*/  @P0 BRA `(.L_x_4770) ;  /* 0x00000000003c0947 */ /* 0x000fea0003800000 */
[----:B------:R-:W-:-:S13]  /*6c40*/  ISETP.NE.AND P0, PT, R0, 0xa, PT ;  /* 0x0000000a0000780c */ /* 0x000fda0003f05270 */
[----:B------:R-:W-:Y:S05]  /*6c50*/  @!P0 BRA `(.L_x_4771) ;  /* 0x00000000001c8947 */ /* 0x000fea0003800000 */
[----:B------:R-:W-:-:S13]  /*6c60*/  ISETP.NE.AND P0, PT, R0, 0xb, PT ;  /* 0x0000000b0000780c */ /* 0x000fda0003f05270 */
[----:B------:R-:W-:Y:S05]  /*6c70*/  @P0 BRA `(.L_x_4750) ;  /* 0x0000000000440947 */ /* 0x000fea0003800000 */
[----:B---3--:R-:W-:-:S05]  /*6c80*/  IMAD.U32 R22, R22, 0x10000, RZ ;  /* 0x0001000016167824 */ /* 0x008fca00078e00ff */
[----:B------:R-:W-:-:S04]  /*6c90*/  FSETP.NEU.FTZ.AND P0, PT, R22, RZ, PT ;  /* 0x000000ff1600720b */ /* 0x000fc80003f1d000 */
[----:B------:R-:W-:-:S05]  /*6ca0*/  SEL R3, RZ, 0x1, !P0 ;  /* 0x00000001ff037807 */ /* 0x000fca0004000000 */
[----:B------:R4:W-:Y:S01]  /*6cb0*/  STG.E.U8 desc[UR36][R8.64], R3 ;  /* 0x0000000308007986 */ /* 0x0009e2000c101124 */
[----:B------:R-:W-:Y:S05]  /*6cc0*/  BRA `(.L_x_4751) ;  /* 0x00000004000c7947 */ /* 0x000fea0003800000 */
.L_x_4771:
[----:B---3--:R-:W-:Y:S01]  /*6cd0*/  IMAD.U32 R22, R22, 0x10000, RZ ;  /* 0x0001000016167824 */ /* 0x008fe200078e00ff */
[----:B------:R-:W-:-:S03]  /*6ce0*/  CS2R R6, SRZ ;  /* 0x0000000000067805 */ /* 0x000fc6000001ff00 */
[----:B------:R-:W-:-:S06]  /*6cf0*/  FMUL.FTZ R4, R22, 1 ;  /* 0x3f80000016047820 */ /* 0x000fcc0000410000 */
[----:B------:R-:W0:Y:S02]  /*6d00*/  F2F.F64.F32 R4, R4 ;  /* 0x0000000400047310 */ /* 0x000e240000201800 */
[----:B0-----:R0:W-:Y:S01]  /*6d10*/  STG.E.128 desc[UR36][R8.64], R4 ;  /* 0x0000000408007986 */ /* 0x0011e2000c101d24 */
[----:B------:R-:W-:Y:S05]  /*6d20*/  BRA `(.L_x_4751) ;  /* 0x0000000000f47947 */ /* 0x000fea0003800000 */
.L_x_4770:
[----:B------:R-:W-:-:S13]  /*6d30*/  ISETP.NE.AND P0, PT, R0, 0xf, PT ;  /* 0x0000000f0000780c */ /* 0x000fda0003f05270 */
[----:B------:R-:W-:Y:S05]  /*6d40*/  @!P0 BRA `(.L_x_4772) ;  /* 0x0000000000e88947 */ /* 0x000fea0003800000 */
[----:B------:R-:W-:-:S13]  /*6d50*/  ISETP.NE.AND P0, PT, R0, 0x17, PT ;  /* 0x000000170000780c */ /* 0x000fda0003f05270 */
[----:B------:R-:W-:Y:S05]  /*6d60*/  @!P0 BRA `(.L_x_4773) ;  /* 0x0000000000908947 */ /* 0x000fea0003800000 */
[----:B------:R-:W-:-:S13]  /*6d70*/  ISETP.NE.AND P0, PT, R0, 0x18, PT ;  /* 0x000000180000780c */ /* 0x000fda0003f05270 */
[----:B------:R-:W-:Y:S05]  /*6d80*/  @!P0 BRA `(.L_x_4774) ;  /* 0x0000000000448947 */ /* 0x000fea0003800000 */
.L_x_4750:
[----:B------:R-:W-:Y:S01]  /*6d90*/  MOV R14, 0x0 ;  /* 0x00000000000e7802 */ /* 0x000fe20000000f00 */
[----:B------:R-:W0:Y:S01]  /*6da0*/  LDCU.64 UR4, c[0x4][0x128] ;  /* 0x01002500ff0477ac */ /* 0x000e220008000a00 */
[----:B------:R-:W-:Y:S02]  /*6db0*/  IMAD.MOV.U32 R8, RZ, RZ, 0x65 ;  /* 0x00000065ff087424 */ /* 0x000fe400078e00ff */
[----:B------:R-:W-:Y:S01]  /*6dc0*/  IMAD.MOV.U32 R12, RZ, RZ, 0x1 ;  /* 0x00000001ff0c7424 */ /* 0x000fe200078e00ff */
[----:B------:R-:W2:Y:S01]  /*6dd0*/  LDCU.64 UR6, c[0x4][0x130] ;  /* 0x01002600ff0677ac */ /* 0x000ea20008000a00 */
[----:B------:R-:W4:Y:S01]  /*6de0*/  LDC.64 R14, c[0x4][R14] ;  /* 0x010000000e0e7b82 */ /* 0x000f220000000a00 */
[----:B------:R-:W-:Y:S01]  /*6df0*/  IMAD.MOV.U32 R13, RZ, RZ, RZ ;  /* 0x000000ffff0d7224 */ /* 0x000fe200078e00ff */
[----:B------:R-:W5:Y:S01]  /*6e00*/  LDCU.64 UR8, c[0x4][0x40] ;  /* 0x01000800ff0877ac */ /* 0x000f620008000a00 */
[----:B0-----:R-:W-:Y:S02]  /*6e10*/  IMAD.U32 R4, RZ, RZ, UR4 ;  /* 0x00000004ff047e24 */ /* 0x001fe4000f8e00ff */
[----:B------:R-:W-:-:S02]  /*6e20*/  IMAD.U32 R5, RZ, RZ, UR5 ;  /* 0x00000005ff057e24 */ /* 0x000fc4000f8e00ff */
[----:B--2---:R-:W-:Y:S02]  /*6e30*/  IMAD.U32 R6, RZ, RZ, UR6 ;  /* 0x00000006ff067e24 */ /* 0x004fe4000f8e00ff */
[----:B------:R-:W-:Y:S02]  /*6e40*/  IMAD.U32 R7, RZ, RZ, UR7 ;  /* 0x00000007ff077e24 */ /* 0x000fe4000f8e00ff */
[----:B-----5:R-:W-:Y:S02]  /*6e50*/  IMAD.U32 R10, RZ, RZ, UR8 ;  /* 0x00000008ff0a7e24 */ /* 0x020fe4000f8e00ff */
[----:B------:R-:W-:-:S07]  /*6e60*/  IMAD.U32 R11, RZ, RZ, UR9 ;  /* 0x00000009ff0b7e24 */ /* 0x000fce000f8e00ff */
[----:B------:R-:W-:-:S07]  /*6e70*/  LEPC R20, `(.L_x_4775) ;  /* 0x000000001014794e */ /* 0x000fce0000000000 */
[----:B-1-34-:R-:W-:Y:S05]  /*6e80*/  CALL.ABS.NOINC R14 ;  /* 0x000000000e007343 */ /* 0x01afea0003c00000 */
.L_x_4775:
[----:B------:R-:W-:Y:S05]  /*6e90*/  BRA `(.L_x_4751) ;  /* 0x0000000000987947 */ /* 0x000fea0003800000 */
.L_x_4774:
[----:B---3--:R-:W-:Y:S01]  /*6ea0*/  IMAD.U32 R5, R22, 0x10000, RZ ;  /* 0x0001000016057824 */ /* 0x008fe200078e00ff */
        /* <DEDUP_REMOVED lines=12> */
.L_x_4777:
[----:B------:R-:W-:Y:S05]  /*6f70*/  BSYNC.RECONVERGENT B0 ;  /* 0x0000000000007941 */ /* 0x000fea0003800200 */
.L_x_4776:
[----:B------:R-:W-:-:S05]  /*6f80*/  LOP3.LUT R3, R0, 0x80, R3, 0xf8, !PT ;  /* 0x0000008000037812 */ /* 0x000fca00078ef803 */
[----:B------:R2:W-:Y:S01]  /*6f90*/  STG.E.U8 desc[UR36][R8.64], R3 ;  /* 0x0000000308007986 */ /* 0x0005e2000c101124 */
[----:B------:R-:W-:Y:S05]  /*6fa0*/  BRA `(.L_x_4751) ;  /* 0x0000000000547947 */ /* 0x000fea0003800000 */
.L_x_4773:
[----:B---3--:R-:W-:Y:S01]  /*6fb0*/  IMAD.U32 R3, R22, 0x10000, RZ ;  /* 0x0001000016037824 */ /* 0x008fe200078e00ff */
        /* <DEDUP_REMOVED lines=11> */
.L_x_4779:
[----:B------:R-:W-:Y:S01]  /*7070*/  IMAD.MOV.U32 R0, RZ, RZ, 0x7f ;  /* 0x0000007fff007424 */ /* 0x000fe200078e00ff */
[----:B------:R-:W-:-:S04]  /*7080*/  ISETP.GT.U32.AND P0, PT, R4, 0x7f800000, PT ;  /* 0x7f8000000400780c */ /* 0x000fc80003f04070 */
[----:B------:R-:W-:-:S09]  /*7090*/  SEL R0, R0, 0x7c, P0 ;  /* 0x0000007c00007807 */ /* 0x000fd20000000000 */
.L_x_4780:
[----:B------:R-:W-:Y:S05]  /*70a0*/  BSYNC.RECONVERGENT B0 ;  /* 0x0000000000007941 */ /* 0x000fea0003800200 */
.L_x_4778:
[----:B------:R-:W-:-:S04]  /*70b0*/  SHF.R.U32.HI R3, RZ, 0x18, R3 ;  /* 0x00000018ff037819 */ /* 0x000fc80000011603 */
[----:B------:R-:W-:-:S05]  /*70c0*/  LOP3.LUT R3, R0, 0x80, R3, 0xf8, !PT ;  /* 0x0000008000037812 */ /* 0x000fca00078ef803 */
[----:B------:R3:W-:Y:S01]  /*70d0*/  STG.E.U8 desc[UR36][R8.64], R3 ;  /* 0x0000000308007986 */ /* 0x0007e2000c101124 */
[----:B------:R-:W-:Y:S05]  /*70e0*/  BRA `(.L_x_4751) ;  /* 0x0000000000047947 */ /* 0x000fea0003800000 */
.L_x_4772:
[----:B---3--:R0:W-:Y:S02]  /*70f0*/  STG.E.U16 desc[UR36][R8.64], R22 ;  /* 0x0000001608007986 */ /* 0x0081e4000c101524 */
.L_x_4751:
[----:B------:R-:W-:-:S05]  /*7100*/  VIADD R25, R25, 0x80 ;  /* 0x0000008019197836 */ /* 0x000fca0000000000 */
[----:B------:R-:W-:-:S13]  /*7110*/  ISETP.GE.AND P0, PT, R25, R16, PT ;  /* 0x000000101900720c */ /* 0x000fda0003f06270 */
[----:B------:R-:W-:Y:S05]  /*7120*/  @P0 BRA `(.L_x_4745) ;  /* 0x0000000c00d80947 */ /* 0x000fea0003800000 */
[----:B------:R-:W5:Y:S01]  /*7130*/  LDCU UR4, c[0x0][0x3c0] ;  /* 0x00007800ff0477ac */ /* 0x000f620008000800 */
[----:B0-234-:R-:W0:Y:S01]  /*7140*/  LDC.64 R8, c[0x0][0x3a0] ;  /* 0x0000e800ff087b82 */ /* 0x01de220000000a00 */
        /* <DEDUP_REMOVED lines=20> */
.L_x_4784:
[----:B------:R-:W-:-:S06]  /*7290*/  IMAD.U32 R5, R17, 0x10000, RZ ;  /* 0x0001000011057824 */ /* 0x000fcc00078e00ff */
[----:B------:R-:W0:Y:S02]  /*72a0*/  F2I.S64.TRUNC R4, R5 ;  /* 0x0000000500047311 */ /* 0x000e24000020d900 */
[----:B0-----:R0:W-:Y:S01]  /*72b0*/  STG.E.U8 desc[UR36][R8.64], R4 ;  /* 0x0000000408007986 */ /* 0x0011e2000c101124 */
[----:B------:R-:W-:Y:S05]  /*72c0*/  BRA `(.L_x_4786) ;  /* 0x0000000c006c7947 */ /* 0x000fea0003800000 */
.L_x_4783:
        /* <DEDUP_REMOVED lines=10> */
.L_x_4788:
[----:B------:R-:W-:-:S06]  /*7370*/  IMAD.U32 R17, R17, 0x10000, RZ ;  /* 0x0001000011117824 */ /* 0x000fcc00078e00ff */
[----:B------:R-:W0:Y:S02]  /*7380*/  F2I.FTZ.TRUNC.NTZ R17, R17 ;  /* 0x0000001100117305 */ /* 0x000e24000021f100 */
[----:B0-----:R0:W-:Y:S01]  /*7390*/  STG.E desc[UR36][R8.64], R17 ;  /* 0x0000001108007986 */ /* 0x0011e2000c101924 */
[----:B------:R-:W-:Y:S05]  /*73a0*/  BRA `(.L_x_4786) ;  /* 0x0000000c00347947 */ /* 0x000fea0003800000 */
.L_x_4787:
[----:B------:R-:W-:-:S06]  /*73b0*/  IMAD.U32 R17, R17, 0x10000, RZ ;  /* 0x0001000011117824 */ /* 0x000fcc00078e00ff */
[----:B------:R-:W0:Y:S02]  /*73c0*/  F2I.FTZ.TRUNC.NTZ R17, R17 ;  /* 0x0000001100117305 */ /* 0x000e24000021f100 */
[----:B0-----:R0:W-:Y:S01]  /*73d0*/  STG.E.U16 desc[UR36][R8.64], R17 ;  /* 0x0000001108007986 */ /* 0x0011e2000c101524 */
[----:B------:R-:W-:Y:S05]  /*73e0*/  BRA `(.L_x_4786) ;  /* 0x0000000c00247947 */ /* 0x000fea0003800000 */
.L_x_4782:
        /* <DEDUP_REMOVED lines=9> */
.L_x_4790:
[----:B------:R-:W-:-:S05]  /*7480*/  IMAD.U32 R0, R17, 0x10000, RZ ;  /* 0x0001000011007824 */ /* 0x000fca00078e00ff */
[----:B------:R-:W-:-:S05]  /*7490*/  F2FP.F16.F32.PACK_AB R0, RZ, R0 ;  /* 0x00000000ff00723e */ /* 0x000fca00000000ff */
[----:B------:R0:W-:Y:S01]  /*74a0*/  STG.E.U16 desc[UR36][R8.64], R0 ;  /* 0x0000000008007986 */ /* 0x0001e2000c101524 */
[----:B------:R-:W-:Y:S05]  /*74b0*/  BRA `(.L_x_4786) ;  /* 0x0000000800f07947 */ /* 0x000fea0003800000 */
.L_x_4789:
        /* <DEDUP_REMOVED lines=10> */
.L_x_4792:
[----:B------:R-:W-:-:S05]  /*7560*/  IMAD.U32 R17, R17, 0x10000, RZ ;  /* 0x0001000011117824 */ /* 0x000fca00078e00ff */
[----:B------:R-:W-:-:S04]  /*7570*/  F2FP.F16.F32.PACK_AB R3, RZ, R17 ;  /* 0x00000011ff03723e */ /* 0x000fc800000000ff */
[----:B------:R-:W-:-:S05]  /*7580*/  PRMT R3, R3, 0x5410, RZ ;  /* 0x0000541003037816 */ /* 0x000fca00000000ff */
[----:B------:R0:W-:Y:S01]  /*7590*/  STG.E desc[UR36][R8.64], R3 ;  /* 0x0000000308007986 */ /* 0x0001e2000c101924 */
[----:B------:R-:W-:Y:S05]  /*75a0*/  BRA `(.L_x_4786) ;  /* 0x0000000800b47947 */ /* 0x000fea0003800000 */
.L_x_4791:
[----:B------:R-:W-:-:S04]  /*75b0*/  IMAD.U32 R4, R17, 0x10000, RZ ;  /* 0x0001000011047824 */ /* 0x000fc800078e00ff */
[----:B------:R-:W-:-:S06]  /*75c0*/  FMUL.FTZ R4, R4, 1 ;  /* 0x3f80000004047820 */ /* 0x000fcc0000410000 */
[----:B------:R-:W0:Y:S02]  /*75d0*/  F2F.F64.F32 R4, R4 ;  /* 0x0000000400047310 */ /* 0x000e240000201800 */
[----:B0-----:R0:W-:Y:S01]  /*75e0*/  STG.E.64 desc[UR36][R8.64], R4 ;  /* 0x0000000408007986 */ /* 0x0011e2000c101b24 */
[----:B------:R-:W-:Y:S05]  /*75f0*/  BRA `(.L_x_4786) ;  /* 0x0000000800a07947 */ /* 0x000fea0003800000 */
.L_x_4781:
        /* <DEDUP_REMOVED lines=14> */
.L_x_4796:
        /* <DEDUP_REMOVED lines=17> */
.L_x_4799:
[----:B------:R-:W-:-:S04]  /*77f0*/  SHF.R.U32.HI R3, RZ, 0x18, R17 ;  /* 0x00000018ff037819 */ /* 0x000fc80000011611 */
[----:B------:R-:W-:-:S04]  /*7800*/  LOP3.LUT R0, R0, 0x80, R3, 0xf8, !PT ;  /* 0x0000008000007812 */ /* 0x000fc800078ef803 */
[----:B------:R-:W-:-:S07]  /*7810*/  PRMT R4, R0, 0x7610, R4 ;  /* 0x0000761000047816 */ /* 0x000fce0000000004 */
.L_x_4798:
[----:B------:R-:W-:Y:S05]  /*7820*/  BSYNC.RECONVERGENT B0 ;  /* 0x0000000000007941 */ /* 0x000fea0003800200 */
.L_x_4797:
[----:B------:R4:W-:Y:S01]  /*7830*/  STG.E.U8 desc[UR36][R8.64], R4 ;  /* 0x0000000408007986 */ /* 0x0009e2000c101124 */
[----:B------:R-:W-:Y:S05]  /*7840*/  BRA `(.L_x_4786) ;  /* 0x00000008000c7947 */ /* 0x000fea0003800000 */
.L_x_4795:
        /* <DEDUP_REMOVED lines=17> */
.L_x_4802:
[----:B------:R-:W-:-:S04]  /*7960*/  SHF.R.U32.HI R3, RZ, 0x18, R17 ;  /* 0x00000018ff037819 */ /* 0x000fc80000011611 */
[----:B------:R-:W-:-:S04]  /*7970*/  LOP3.LUT R0, R0, 0x80, R3, 0xf8, !PT ;  /* 0x0000008000007812 */ /* 0x000fc800078ef803 */
[----:B------:R-:W-:-:S07]  /*7980*/  PRMT R4, R0, 0x7610, R4 ;  /* 0x0000761000047816 */ /* 0x000fce0000000004 */
.L_x_4801:
[----:B------:R-:W-:Y:S05]  /*7990*/  BSYNC.RECONVERGENT B0 ;  /* 0x0000000000007941 */ /* 0x000fea0003800200 */
.L_x_4800:
[----:B------:R0:W-:Y:S01]  /*79a0*/  STG.E.U8 desc[UR36][R8.64], R4 ;  /* 0x0000000408007986 */ /* 0x0001e2000c101124 */
[----:B------:R-:W-:Y:S05]  /*79b0*/  BRA `(.L_x_4786) ;  /* 0x0000000400b07947 */ /* 0x000fea0003800000 */
.L_x_4794:
        /* <DEDUP_REMOVED lines=22> */
.L_x_4804:
[----:B------:R-:W-:-:S06]  /*7b20*/  IMAD.U32 R4, R17, 0x10000, RZ ;  /* 0x0001000011047824 */ /* 0x000fcc00078e00ff */
[----:B------:R-:W0:Y:S02]  /*7b30*/  F2I.U64.TRUNC R4, R4 ;  /* 0x0000000400047311 */ /* 0x000e24000020d800 */
[----:B0-----:R2:W-:Y:S01]  /*7b40*/  STG.E.64 desc[UR36][R8.64], R4 ;  /* 0x0000000408007986 */ /* 0x0015e2000c101b24 */
[----:B------:R-:W-:Y:S05]  /*7b50*/  BRA `(.L_x_4786) ;  /* 0x0000000400487947 */ /* 0x000fea0003800000 */
.L_x_4803:
[----:B------:R-:W-:-:S06]  /*7b60*/  IMAD.U32 R17, R17, 0x10000, RZ ;  /* 0x0001000011117824 */ /* 0x000fcc00078e00ff */
[----:B------:R-:W0:Y:S02]  /*7b70*/  F2I.FTZ.U32.TRUNC.NTZ R17, R17 ;  /* 0x0000001100117305 */ /* 0x000e24000021f000 */
[----:B0-----:R0:W-:Y:S01]  /*7b80*/  STG.E desc[UR36][R8.64], R17 ;  /* 0x0000001108007986 */ /* 0x0011e2000c101924 */
[----:B------:R-:W-:Y:S05]  /*7b90*/  BRA `(.L_x_4786) ;  /* 0x0000000400387947 */ /* 0x000fea0003800000 */
.L_x_4793:
        /* <DEDUP_REMOVED lines=11> */
.L_x_4806:
[----:B------:R-:W-:Y:S01]  /*7c50*/  IMAD.U32 R17, R17, 0x10000, RZ ;  /* 0x0001000011117824 */ /* 0x000fe200078e00ff */
[----:B------:R-:W-:-:S03]  /*7c60*/  CS2R R6, SRZ ;  /* 0x0000000000067805 */ /* 0x000fc6000001ff00 */
[----:B------:R-:W-:-:S06]  /*7c70*/  FMUL.FTZ R4, R17, 1 ;  /* 0x3f80000011047820 */ /* 0x000fcc0000410000 */
[----:B------:R-:W0:Y:S02]  /*7c80*/  F2F.F64.F32 R4, R4 ;  /* 0x0000000400047310 */ /* 0x000e240000201800 */
[----:B0-----:R0:W-:Y:S01]  /*7c90*/  STG.E.128 desc[UR36][R8.64], R4 ;  /* 0x0000000408007986 */ /* 0x0011e2000c101d24 */
[----:B------:R-:W-:Y:S05]  /*7ca0*/  BRA `(.L_x_4786) ;  /* 0x0000000000f47947 */ /* 0x000fea0003800000 */
.L_x_4805:
[----:B------:R-:W-:-:S13]  /*7cb0*/  ISETP.NE.AND P0, PT, R0, 0xf, PT ;  /* 0x0000000f0000780c */ /* 0x000fda0003f05270 */
[----:B------:R-:W-:Y:S05]  /*7cc0*/  @!P0 BRA `(.L_x_4807) ;  /* 0x0000000000e88947 */ /* 0x000fea0003800000 */
[----:B------:R-:W-:-:S13]  /*7cd0*/  ISETP.NE.AND P0, PT, R0, 0x17, PT ;  /* 0x000000170000780c */ /* 0x000fda0003f05270 */
[----:B------:R-:W-:Y:S05]  /*7ce0*/  @!P0 BRA `(.L_x_4808) ;  /* 0x0000000000908947 */ /* 0x000fea0003800000 */
[----:B------:R-:W-:-:S13]  /*7cf0*/  ISETP.NE.AND P0, PT, R0, 0x18, PT ;  /* 0x000000180000780c */ /* 0x000fda0003f05270 */
[----:B------:R-:W-:Y:S05]  /*7d00*/  @!P0 BRA `(.L_x_4809) ;  /* 0x0000000000448947 */ /* 0x000fea0003800000 */
.L_x_4785:
        /* <DEDUP_REMOVED lines=15> */
[----:B-1-3--:R-:W-:Y:S05]  /*7e00*/  CALL.ABS.NOINC R14 ;  /* 0x000000000e007343 */ /* 0x00afea0003c00000 */
.L_x_4810:
[----:B------:R-:W-:Y:S05]  /*7e10*/  BRA `(.L_x_4786) ;  /* 0x0000000000987947 */ /* 0x000fea0003800000 */
.L_x_4809:
        /* <DEDUP_REMOVED lines=13> */
.L_x_4812:
[----:B------:R-:W-:Y:S05]  /*7ef0*/  BSYNC.RECONVERGENT B0 ;  /* 0x0000000000007941 */ /* 0x000fea0003800200 */
.L_x_4811:
[----:B------:R-:W-:-:S05]  /*7f00*/  LOP3.LUT R3, R0, 0x80, R3, 0xf8, !PT ;  /* 0x0000008000037812 */ /* 0x000fca00078ef803 */
[----:B------:R0:W-:Y:S01]  /*7f10*/  STG.E.U8 desc[UR36][R8.64], R3 ;  /* 0x0000000308007986 */ /* 0x0001e2000c101124 */
[----:B------:R-:W-:Y:S05]  /*7f20*/  BRA `(.L_x_4786) ;  /* 0x0000000000547947 */ /* 0x000fea0003800000 */
.L_x_4808:
        /* <DEDUP_REMOVED lines=12> */
.L_x_4814:
[----:B------:R-:W-:Y:S01]  /*7ff0*/  IMAD.MOV.U32 R0, RZ, RZ, 0x7f ;  /* 0x0000007fff007424 */ /* 0x000fe200078e00ff */
[----:B------:R-:W-:-:S04]  /*8000*/  ISETP.GT.U32.AND P0, PT, R4, 0x7f800000, PT ;  /* 0x7f8000000400780c */ /* 0x000fc80003f04070 */
[----:B------:R-:W-:-:S09]  /*8010*/  SEL R0, R0, 0x7c, P0 ;  /* 0x0000007c00007807 */ /* 0x000fd20000000000 */
.L_x_4815:
[----:B------:R-:W-:Y:S05]  /*8020*/  BSYNC.RECONVERGENT B0 ;  /* 0x0000000000007941 */ /* 0x000fea0003800200 */
.L_x_4813:
[----:B------:R-:W-:-:S04]  /*8030*/  SHF.R.U32.HI R3, RZ, 0x18, R3 ;  /* 0x00000018ff037819 */ /* 0x000fc80000011603 */
[----:B------:R-:W-:-:S05]  /*8040*/  LOP3.LUT R3, R0, 0x80, R3, 0xf8, !PT ;  /* 0x0000008000037812 */ /* 0x000fca00078ef803 */
[----:B------:R0:W-:Y:S01]  /*8050*/  STG.E.U8 desc[UR36][R8.64], R3 ;  /* 0x0000000308007986 */ /* 0x0001e2000c101124 */
[----:B------:R-:W-:Y:S05]  /*8060*/  BRA `(.L_x_4786) ;  /* 0x0000000000047947 */ /* 0x000fea0003800000 */
.L_x_4807:
[----:B------:R0:W-:Y:S02]  /*8070*/  STG.E.U16 desc[UR36][R8.64], R17 ;  /* 0x0000001108007986 */ /* 0x0001e4000c101524 */
.L_x_4786:
[----:B------:R-:W-:-:S07]  /*8080*/  VIADD R25, R25, 0x80 ;  /* 0x0000008019197836 */ /* 0x000fce0000000000 */
.L_x_4745:
[----:B------:R-:W-:Y:S05]  /*8090*/  BSYNC.RECONVERGENT B6 ;  /* 0x0000000000067941 */ /* 0x000fea0003800200 */
.L_x_4744:
[----:B------:R-:W-:-:S13]  /*80a0*/  ISETP.GE.AND P0, PT, R25, R16, PT ;  /* 0x000000101900720c */ /* 0x000fda0003f06270 */
[----:B------:R-:W-:Y:S05]  /*80b0*/  @P0 EXIT ;  /* 0x000000000000094d */ /* 0x000fea0003800000 */
[----:B0-2-4-:R-:W0:Y:S01]  /*80c0*/  LDC.64 R4, c[0x0][0x3a0] ;  /* 0x0000e800ff047b82 */ /* 0x015e220000000a00 */
[----:B------:R-:W3:Y:S01]  /*80d0*/  LDCU UR4, c[0x0][0x3c0] ;  /* 0x00007800ff0477ac */ /* 0x000ee20008000800 */
[----:B------:R-:W-:Y:S01]  /*80e0*/  PRMT R0, R19, 0x9910, RZ ;  /* 0x0000991013007816 */ /* 0x000fe200000000ff */
[----:B------:R-:W-:-:S03]  /*80f0*/  IMAD R2, R2, 0x200, R25 ;  /* 0x0000020002027824 */ /* 0x000fc600078e0219 */
[----:B------:R-:W-:Y:S01]  /*8100*/  ISETP.GT.AND P1, PT, R0, 0x9, PT ;  /* 0x000000090000780c */ /* 0x000fe20003f24270 */
[----:B---3--:R-:W-:-:S05]  /*8110*/  IMAD R3, R2, UR4, RZ ;  /* 0x0000000402037c24 */ /* 0x008fca000f8e02ff */
        /* <DEDUP_REMOVED lines=11> */
[----:B-1----:R-:W-:-:S04]  /*81d0*/  IMAD.U32 R18, R18, 0x10000, RZ ;  /* 0x0001000012127824 */ /* 0x002fc800078e00ff */
[----:B------:R-:W0:Y:S02]  /*81e0*/  F2I.FTZ.TRUNC.NTZ R5, R18 ;  /* 0x0000001200057305 */ /* 0x000e24000021f100 */
[----:B0-----:R-:W-:Y:S01]  /*81f0*/  STG.E.U8 desc[UR36][R2.64], R5 ;  /* 0x0000000502007986 */ /* 0x001fe2000c101124 */
[----:B------:R-:W-:Y:S05]  /*8200*/  EXIT ;  /* 0x000000000000794d */ /* 0x000fea0003800000 */
.L_x_4819:
[----:B-1----:R-:W-:-:S06]  /*8210*/  IMAD.U32 R5, R18, 0x10000, RZ ;  /* 0x0001000012057824 */ /* 0x002fcc00078e00ff */
[----:B------:R-:W0:Y:S02]  /*8220*/  F2I.S64.TRUNC R4, R5 ;  /* 0x0000000500047311 */ /* 0x000e24000020d900 */
[----:B0-----:R-:W-:Y:S01]  /*8230*/  STG.E.U8 desc[UR36][R2.64], R4 ;  /* 0x0000000402007986 */ /* 0x001fe2000c101124 */
[----:B------:R-:W-:Y:S05]  /*8240*/  EXIT ;  /* 0x000000000000794d */ /* 0x000fea0003800000 */
.L_x_4818:
[----:B------:R-:W-:-:S13]  /*8250*/  ISETP.NE.AND P0, PT, R0, 0x2, PT ;  /* 0x000000020000780c */ /* 0x000fda0003f05270 */
[----:B------:R-:W-:Y:S05]  /*8260*/  @!P0 BRA `(.L_x_4821) ;  /* 0x0000000000308947 */ /* 0x000fea0003800000 */
[----:B------:R-:W-:-:S13]  /*8270*/  ISETP.NE.AND P0, PT, R0, 0x3, PT ;  /* 0x000000030000780c */ /* 0x000fda0003f05270 */
[----:B------:R-:W-:Y:S05]  /*8280*/  @!P0 BRA `(.L_x_4822) ;  /* 0x0000000000188947 */ /* 0x000fea0003800000 */
[----:B------:R-:W-:-:S13]  /*8290*/  ISETP.NE.AND P0, PT, R0, 0x4, PT ;  /* 0x000000040000780c */ /* 0x000fda0003f05270 */
[----:B------:R-:W-:Y:S05]  /*82a0*/  @P0 BRA `(.L_x_4820) ;  /* 0x0000000800780947 */ /* 0x000fea0003800000 */
[----:B-1----:R-:W-:-:S06]  /*82b0*/  IMAD.U32 R4, R18, 0x10000, RZ ;  /* 0x0001000012047824 */ /* 0x002fcc00078e00ff */
[----:B------:R-:W0:Y:S02]  /*82c0*/  F2I.S64.TRUNC R4, R4 ;  /* 0x0000000400047311 */ /* 0x000e24000020d900 */
[----:B0-----:R-:W-:Y:S01]  /*82d0*/  STG.E.64 desc[UR36][R2.64], R4 ;  /* 0x0000000402007986 */ /* 0x001fe2000c101b24 */
[----:B------:R-:W-:Y:S05]  /*82e0*/  EXIT ;  /* 0x000000000000794d */ /* 0x000fea0003800000 */
.L_x_4822:
[----:B-1----:R-:W-:-:S04]  /*82f0*/  IMAD.U32 R18, R18, 0x10000, RZ ;  /* 0x0001000012127824 */ /* 0x002fc800078e00ff */
[----:B------:R-:W0:Y:S02]  /*8300*/  F2I.FTZ.TRUNC.NTZ R5, R18 ;  /* 0x0000001200057305 */ /* 0x000e24000021f100 */
[----:B0-----:R-:W-:Y:S01]  /*8310*/  STG.E desc[UR36][R2.64], R5 ;  /* 0x0000000502007986 */ /* 0x001fe2000c101924 */
[----:B------:R-:W-:Y:S05]  /*8320*/  EXIT ;  /* 0x000000000000794d */ /* 0x000fea0003800000 */
.L_x_4821:
[----:B-1----:R-:W-:-:S04]  /*8330*/  IMAD.U32 R18, R18, 0x10000, RZ ;  /* 0x0001000012127824 */ /* 0x002fc800078e00ff */
[----:B------:R-:W0:Y:S02]  /*8340*/  F2I.FTZ.TRUNC.NTZ R5, R18 ;  /* 0x0000001200057305 */ /* 0x000e24000021f100 */
[----:B0-----:R-:W-:Y:S01]  /*8350*/  STG.E.U16 desc[UR36][R2.64], R5 ;  /* 0x0000000502007986 */ /* 0x001fe2000c101524 */
[----:B------:R-:W-:Y:S05]  /*8360*/  EXIT ;  /* 0x000000000000794d */ /* 0x000fea0003800000 */
.L_x_4817:
[----:B------:R-:W-:-:S13]  /*8370*/  ISETP.GT.AND P0, PT, R0, 0x6, PT ;  /* 0x000000060000780c */ /* 0x000fda0003f04270 */
[----:B------:R-:W-:Y:S05]  /*8380*/  @P0 BRA `(.L_x_4823) ;  /* 0x00000000002c0947 */ /* 0x000fea0003800000 */
[----:B------:R-:W-:-:S13]  /*8390*/  ISETP.NE.AND P0, PT, R0, 0x5, PT ;  /* 0x000000050000780c */ /* 0x000fda0003f05270 */
[----:B------:R-:W-:Y:S05]  /*83a0*/  @!P0 BRA `(.L_x_4824) ;  /* 0x0000000000148947 */ /* 0x000fea0003800000 */
[----:B------:R-:W-:-:S13]  /*83b0*/  ISETP.NE.AND P0, PT, R0, 0x6, PT ;  /* 0x000000060000780c */ /* 0x000fda0003f05270 */
[----:B------:R-:W-:Y:S05]  /*83c0*/  @P0 BRA `(.L_x_4820) ;  /* 0x0000000800300947 */ /* 0x000fea0003800000 */
[----:B-1----:R-:W-:-:S05]  /*83d0*/  IMAD.U32 R5, R18, 0x10000, RZ ;  /* 0x0001000012057824 */ /* 0x002fca00078e00ff */
[----:B------:R-:W-:Y:S01]  /*83e0*/  STG.E desc[UR36][R2.64], R5 ;  /* 0x0000000502007986 */ /* 0x000fe2000c101924 */
[----:B------:R-:W-:Y:S05]  /*83f0*/  EXIT ;  /* 0x000000000000794d */ /* 0x000fea0003800000 */
.L_x_4824:
[----:B-1----:R-:W-:-:S05]  /*8400*/  IMAD.U32 R0, R18, 0x10000, RZ ;  /* 0x0001000012007824 */ /* 0x002fca00078e00ff */
[----:B------:R-:W-:-:S05]  /*8410*/  F2FP.F16.F32.PACK_AB R0, RZ, R0 ;  /* 0x00000000ff00723e */ /* 0x000fca00000000ff */
[----:B------:R-:W-:Y:S01]  /*8420*/  STG.E.U16 desc[UR36][R2.64], R0 ;  /* 0x0000000002007986 */ /* 0x000fe2000c101524 */
[----:B------:R-:W-:Y:S05]  /*8430*/  EXIT ;  /* 0x000000000000794d */ /* 0x000fea0003800000 */
.L_x_4823:
[----:B------:R-:W-:-:S13]  /*8440*/  ISETP.NE.AND P0, PT, R0, 0x7, PT ;  /* 0x000000070000780c */ /* 0x000fda0003f05270 */
[----:B------:R-:W-:Y:S05]  /*8450*/  @!P0 BRA `(.L_x_4825) ;  /* 0x0000000000348947 */ /* 0x000fea0003800000 */
[----:B------:R-:W-:-:S13]  /*8460*/  ISETP.NE.AND P0, PT, R0, 0x8, PT ;  /* 0x000000080000780c */ /* 0x000fda0003f05270 */
[----:B------:R-:W-:Y:S05]  /*8470*/  @!P0 BRA `(.L_x_4826) ;  /* 0x0000000000188947 */ /* 0x000fea0003800000 */
[----:B------:R-:W-:-:S13]  /*8480*/  ISETP.NE.AND P0, PT, R0, 0x9, PT ;  /* 0x000000090000780c */ /* 0x000fda0003f05270 */
[----:B------:R-:W-:Y:S05]  /*8490*/  @P0 BRA `(.L_x_4820) ;  /* 0x0000000400fc0947 */ /* 0x000fea0003800000 */
[----:B-1----:R-:W-:Y:S02]  /*84a0*/  IMAD.U32 R18, R18, 0x10000, RZ ;  /* 0x0001000012127824 */ /* 0x002fe400078e00ff */
[----:B------:R-:W-:-:S05]  /*84b0*/  IMAD.MOV.U32 R19, RZ, RZ, RZ ;  /* 0x000000ffff137224 */ /* 0x000fca00078e00ff */
[----:B------:R-:W-:Y:S01]  /*84c0*/  STG.E.64 desc[UR36][R2.64], R18 ;  /* 0x0000001202007986 */ /* 0x000fe2000c101b24 */
[----:B------:R-:W-:Y:S05]  /*84d0*/  EXIT ;  /* 0x000000000000794d */ /* 0x000fea0003800000 */
.L_x_4826:
[----:B-1----:R-:W-:-:S05]  /*84e0*/  IMAD.U32 R18, R18, 0x10000, RZ ;  /* 0x0001000012127824 */ /* 0x002fca00078e00ff */
[----:B------:R-:W-:-:S04]  /*84f0*/  F2FP.F16.F32.PACK_AB R5, RZ, R18 ;  /* 0x00000012ff05723e */ /* 0x000fc800000000ff */
[----:B------:R-:W-:-:S05]  /*8500*/  PRMT R5, R5, 0x5410, RZ ;  /* 0x0000541005057816 */ /* 0x000fca00000000ff */
[----:B------:R-:W-:Y:S01]  /*8510*/  STG.E desc[UR36][R2.64], R5 ;  /* 0x0000000502007986 */ /* 0x000fe2000c101924 */
[----:B------:R-:W-:Y:S05]  /*8520*/  EXIT ;  /* 0x000000000000794d */ /* 0x000fea0003800000 */
.L_x_4825:
[----:B-1----:R-:W-:-:S04]  /*8530*/  IMAD.U32 R4, R18, 0x10000, RZ ;  /* 0x0001000012047824 */ /* 0x002fc800078e00ff */
[----:B------:R-:W-:-:S06]  /*8540*/  FMUL.FTZ R4, R4, 1 ;  /* 0x3f80000004047820 */ /* 0x000fcc0000410000 */
[----:B------:R-:W0:Y:S02]  /*8550*/  F2F.F64.F32 R4, R4 ;  /* 0x0000000400047310 */ /* 0x000e240000201800 */
[----:B0-----:R-:W-:Y:S01]  /*8560*/  STG.E.64 desc[UR36][R2.64], R4 ;  /* 0x0000000402007986 */ /* 0x001fe2000c101b24 */
[----:B------:R-:W-:Y:S05]  /*8570*/  EXIT ;  /* 0x000000000000794d */ /* 0x000fea0003800000 */
.L_x_4816:
        /* <DEDUP_REMOVED lines=10> */
[----:B-1----:R-:W-:-:S06]  /*8620*/  IMAD.U32 R5, R18, 0x10000, RZ ;  /* 0x0001000012057824 */ /* 0x002fcc00078e00ff */
[----:B------:R-:W0:Y:S02]  /*8630*/  F2I.FTZ.U32.TRUNC.NTZ R5, R5 ;  /* 0x0000000500057305 */ /* 0x000e24000021f000 */
[----:B0-----:R-:W-:Y:S01]  /*8640*/  STG.E.U16 desc[UR36][R2.64], R5 ;  /* 0x0000000502007986 */ /* 0x001fe2000c101524 */
[----:B------:R-:W-:Y:S05]  /*8650*/  EXIT ;  /* 0x000000000000794d */ /* 0x000fea0003800000 */
.L_x_4830:
[----:B-1----:R-:W-:Y:S01]  /*8660*/  IMAD.U32 R5, R18, 0x10000, RZ ;  /* 0x0001000012057824 */ /* 0x002fe200078e00ff */
        /* <DEDUP_REMOVED lines=17> */
.L_x_4833:
[----:B------:R-:W-:-:S04]  /*8780*/  SHF.R.U32.HI R5, RZ, 0x18, R5 ;  /* 0x00000018ff057819 */ /* 0x000fc80000011605 */
[----:B------:R-:W-:-:S07]  /*8790*/  LOP3.LUT R0, R0, 0x80, R5, 0xf8, !PT ;  /* 0x0000008000007812 */ /* 0x000fce00078ef805 */
.L_x_4832:
[----:B------:R-:W-:Y:S05]  /*87a0*/  BSYNC.RECONVERGENT B0 ;  /* 0x0000000000007941 */ /* 0x000fea0003800200 */
.L_x_4831:
[----:B------:R-:W-:Y:S01]  /*87b0*/  STG.E.U8 desc[UR36][R2.64], R0 ;  /* 0x0000000002007986 */ /* 0x000fe2000c101124 */
[----:B------:R-:W-:Y:S05]  /*87c0*/  EXIT ;  /* 0x000000000000794d */ /* 0x000fea0003800000 */
.L_x_4829:
        /* <DEDUP_REMOVED lines=18> */
.L_x_4836:
[----:B------:R-:W-:-:S04]  /*88f0*/  SHF.R.U32.HI R5, RZ, 0x18, R5 ;  /* 0x00000018ff057819 */ /* 0x000fc80000011605 */
[----:B------:R-:W-:-:S07]  /*8900*/  LOP3.LUT R0, R0, 0x80, R5, 0xf8, !PT ;  /* 0x0000008000007812 */ /* 0x000fce00078ef805 */
.L_x_4835:
[----:B------:R-:W-:Y:S05]  /*8910*/  BSYNC.RECONVERGENT B0 ;  /* 0x0000000000007941 */ /* 0x000fea0003800200 */
.L_x_4834:
[----:B------:R-:W-:Y:S01]  /*8920*/  STG.E.U8 desc[UR36][R2.64], R0 ;  /* 0x0000000002007986 */ /* 0x000fe2000c101124 */
[----:B------:R-:W-:Y:S05]  /*8930*/  EXIT ;  /* 0x000000000000794d */ /* 0x000fea0003800000 */
.L_x_4828:
[----:B------:R-:W-:-:S13]  /*8940*/  ISETP.NE.AND P0, PT, R0, 0x1c, PT ;  /* 0x0000001c0000780c */ /* 0x000fda0003f05270 */
[----:B------:R-:W-:Y:S05]  /*8950*/  @!P0 BRA `(.L_x_4837) ;  /* 0x0000000000608947 */ /* 0x000fea0003800000 */
[----:B------:R-:W-:-:S13]  /*8960*/  ISETP.NE.AND P0, PT, R0, 0x1d, PT ;  /* 0x0000001d0000780c */ /* 0x000fda0003f05270 */
[----:B------:R-:W-:Y:S05]  /*8970*/  @!P0 BRA `(.L_x_4838) ;  /* 0x0000000000488947 */ /* 0x000fea0003800000 */
[----:B------:R-:W-:-:S13]  /*8980*/  ISETP.NE.AND P0, PT, R0, 0x2c, PT ;  /* 0x0000002c0000780c */ /* 0x000fda0003f05270 */
[----:B------:R-:W-:Y:S05]  /*8990*/  @P0 BRA `(.L_x_4820) ;  /* 0x0000000000bc0947 */ /* 0x000fea0003800000 */
        /* <DEDUP_REMOVED lines=16> */
.L_x_4838:
[----:B-1----:R-:W-:-:S06]  /*8aa0*/  IMAD.U32 R4, R18, 0x10000, RZ ;  /* 0x0001000012047824 */ /* 0x002fcc00078e00ff */
[----:B------:R-:W0:Y:S02]  /*8ab0*/  F2I.U64.TRUNC R4, R4 ;  /* 0x0000000400047311 */ /* 0x000e24000020d800 */
[----:B0-----:R-:W-:Y:S01]  /*8ac0*/  STG.E.64 desc[UR36][R2.64], R4 ;  /* 0x0000000402007986 */ /* 0x001fe2000c101b24 */
[----:B------:R-:W-:Y:S05]  /*8ad0*/  EXIT ;  /* 0x000000000000794d */ /* 0x000fea0003800000 */
.L_x_4837:
[----:B-1----:R-:W-:-:S04]  /*8ae0*/  IMAD.U32 R18, R18, 0x10000, RZ ;  /* 0x0001000012127824 */ /* 0x002fc800078e00ff */
[----:B------:R-:W0:Y:S02]  /*8af0*/  F2I.FTZ.U32.TRUNC.NTZ R5, R18 ;  /* 0x0000001200057305 */ /* 0x000e24000021f000 */
[----:B0-----:R-:W-:Y:S01]  /*8b00*/  STG.E desc[UR36][R2.64], R5 ;  /* 0x0000000502007986 */ /* 0x001fe2000c101924 */
[----:B------:R-:W-:Y:S05]  /*8b10*/  EXIT ;  /* 0x000000000000794d */ /* 0x000fea0003800000 */
.L_x_4827:
[----:B------:R-:W-:-:S13]  /*8b20*/  ISETP.GT.AND P0, PT, R0, 0xe, PT ;  /* 0x0000000e0000780c */ /* 0x000fda0003f04270 */
[----:B------:R-:W-:Y:S05]  /*8b30*/  @P0 BRA `(.L_x_4839) ;  /* 0x00000000003c0947 */ /* 0x000fea0003800000 */
[----:B------:R-:W-:-:S13]  /*8b40*/  ISETP.NE.AND P0, PT, R0, 0xa, PT ;  /* 0x0000000a0000780c */ /* 0x000fda0003f05270 */
[----:B------:R-:W-:Y:S05]  /*8b50*/  @!P0 BRA `(.L_x_4840) ;  /* 0x00000000001c8947 */ /* 0x000fea0003800000 */
[----:B------:R-:W-:-:S13]  /*8b60*/  ISETP.NE.AND P0, PT, R0, 0xb, PT ;  /* 0x0000000b0000780c */ /* 0x000fda0003f05270 */
[----:B------:R-:W-:Y:S05]  /*8b70*/  @P0 BRA `(.L_x_4820) ;  /* 0x0000000000440947 */ /* 0x000fea0003800000 */
[----:B-1----:R-:W-:-:S05]  /*8b80*/  IMAD.U32 R18, R18, 0x10000, RZ ;  /* 0x0001000012127824 */ /* 0x002fca00078e00ff */
[----:B------:R-:W-:-:S04]  /*8b90*/  FSETP.NEU.FTZ.AND P0, PT, R18, RZ, PT ;  /* 0x000000ff1200720b */ /* 0x000fc80003f1d000 */
[----:B------:R-:W-:-:S05]  /*8ba0*/  SEL R5, RZ, 0x1, !P0 ;  /* 0x00000001ff057807 */ /* 0x000fca0004000000 */
[----:B------:R-:W-:Y:S01]  /*8bb0*/  STG.E.U8 desc[UR36][R2.64], R5 ;  /* 0x0000000502007986 */ /* 0x000fe2000c101124 */
[----:B------:R-:W-:Y:S05]  /*8bc0*/  EXIT ;  /* 0x000000000000794d */ /* 0x000fea0003800000 */
.L_x_4840:
[----:B-1----:R-:W-:Y:S01]  /*8bd0*/  IMAD.U32 R18, R18, 0x10000, RZ ;  /* 0x0001000012127824 */ /* 0x002fe200078e00ff */
[----:B------:R-:W-:-:S03]  /*8be0*/  CS2R R6, SRZ ;  /* 0x0000000000067805 */ /* 0x000fc6000001ff00 */
[----:B------:R-:W-:-:S06]  /*8bf0*/  FMUL.FTZ R4, R18, 1 ;  /* 0x3f80000012047820 */ /* 0x000fcc0000410000 */
[----:B------:R-:W0:Y:S02]  /*8c00*/  F2F.F64.F32 R4, R4 ;  /* 0x0000000400047310 */ /* 0x000e240000201800 */
[----:B0-----:R-:W-:Y:S01]  /*8c10*/  STG.E.128 desc[UR36][R2.64], R4 ;  /* 0x0000000402007986 */ /* 0x001fe2000c101d24 */
[----:B------:R-:W-:Y:S05]  /*8c20*/  EXIT ;  /* 0x000000000000794d */ /* 0x000fea0003800000 */
.L_x_4839:
[----:B------:R-:W-:-:S13]  /*8c30*/  ISETP.NE.AND P0, PT, R0, 0xf, PT ;  /* 0x0000000f0000780c */ /* 0x000fda0003f05270 */
[----:B------:R-:W-:Y:S05]  /*8c40*/  @!P0 BRA `(.L_x_4841) ;  /* 0x0000000000e88947 */ /* 0x000fea0003800000 */
[----:B------:R-:W-:-:S13]  /*8c50*/  ISETP.NE.AND P0, PT, R0, 0x17, PT ;  /* 0x000000170000780c */ /* 0x000fda0003f05270 */
[----:B------:R-:W-:Y:S05]  /*8c60*/  @!P0 BRA `(.L_x_4842) ;  /* 0x0000000000908947 */ /* 0x000fea0003800000 */
[----:B------:R-:W-:-:S13]  /*8c70*/  ISETP.NE.AND P0, PT, R0, 0x18, PT ;  /* 0x000000180000780c */ /* 0x000fda0003f05270 */
[----:B------:R-:W-:Y:S05]  /*8c80*/  @!P0 BRA `(.L_x_4843) ;  /* 0x0000000000448947 */ /* 0x000fea0003800000 */
.L_x_4820:
[----:B------:R-:W-:Y:S01]  /*8c90*/  MOV R0, 0x0 ;  /* 0x0000000000007802 */ /* 0x000fe20000000f00 */
[----:B------:R-:W0:Y:S01]  /*8ca0*/  LDCU.64 UR4, c[0x4][0x128] ;  /* 0x01002500ff0477ac */ /* 0x000e220008000a00 */
[----:B------:R-:W-:Y:S02]  /*8cb0*/  IMAD.MOV.U32 R8, RZ, RZ, 0x65 ;  /* 0x00000065ff087424 */ /* 0x000fe400078e00ff */
[----:B------:R2:W3:Y:S01]  /*8cc0*/  LDC.64 R2, c[0x4][R0] ;  /* 0x0100000000027b82 */ /* 0x0004e20000000a00 */
[----:B------:R-:W4:Y:S01]  /*8cd0*/  LDCU.64 UR6, c[0x4][0x130] ;  /* 0x01002600ff0677ac */ /* 0x000f220008000a00 */
[----:B------:R-:W-:Y:S02]  /*8ce0*/  IMAD.MOV.U32 R12, RZ, RZ, 0x1 ;  /* 0x00000001ff0c7424 */ /* 0x000fe400078e00ff */
[----:B------:R-:W-:Y:S01]  /*8cf0*/  IMAD.MOV.U32 R13, RZ, RZ, RZ ;  /* 0x000000ffff0d7224 */ /* 0x000fe200078e00ff */
[----:B------:R-:W5:Y:S01]  /*8d00*/  LDCU.64 UR8, c[0x4][0x40] ;  /* 0x01000800ff0877ac */ /* 0x000f620008000a00 */
[----:B0-----:R-:W-:-:S02]  /*8d10*/  IMAD.U32 R4, RZ, RZ, UR4 ;  /* 0x00000004ff047e24 */ /* 0x001fc4000f8e00ff */
[----:B------:R-:W-:Y:S02]  /*8d20*/  IMAD.U32 R5, RZ, RZ, UR5 ;  /* 0x00000005ff057e24 */ /* 0x000fe4000f8e00ff */
[----:B----4-:R-:W-:Y:S02]  /*8d30*/  IMAD.U32 R6, RZ, RZ, UR6 ;  /* 0x00000006ff067e24 */ /* 0x010fe4000f8e00ff */
[----:B------:R-:W-:Y:S02]  /*8d40*/  IMAD.U32 R7, RZ, RZ, UR7 ;  /* 0x00000007ff077e24 */ /* 0x000fe4000f8e00ff */
[----:B-----5:R-:W-:Y:S02]  /*8d50*/  IMAD.U32 R10, RZ, RZ, UR8 ;  /* 0x00000008ff0a7e24 */ /* 0x020fe4000f8e00ff */
[----:B--2---:R-:W-:-:S07]  /*8d60*/  IMAD.U32 R11, RZ, RZ, UR9 ;  /* 0x00000009ff0b7e24 */ /* 0x004fce000f8e00ff */
[----:B------:R-:W-:-:S07]  /*8d70*/  LEPC R20, `(.L_x_4844) ;  /* 0x000000001014794e */ /* 0x000fce0000000000 */
[----:B-1-3--:R-:W-:Y:S05]  /*8d80*/  CALL.ABS.NOINC R2 ;  /* 0x0000000002007343 */ /* 0x00afea0003c00000 */
.L_x_4844:
[----:B------:R-:W-:Y:S05]  /*8d90*/  EXIT ;  /* 0x000000000000794d */ /* 0x000fea0003800000 */
.L_x_4843:
        /* <DEDUP_REMOVED lines=13> */
.L_x_4846:
[----:B------:R-:W-:Y:S05]  /*8e70*/  BSYNC.RECONVERGENT B0 ;  /* 0x0000000000007941 */ /* 0x000fea0003800200 */
.L_x_4845:
[----:B------:R-:W-:-:S05]  /*8e80*/  LOP3.LUT R5, R0, 0x80, R5, 0xf8, !PT ;  /* 0x0000008000057812 */ /* 0x000fca00078ef805 */
[----:B------:R-:W-:Y:S01]  /*8e90*/  STG.E.U8 desc[UR36][R2.64], R5 ;  /* 0x0000000502007986 */ /* 0x000fe2000c101124 */
[----:B------:R-:W-:Y:S05]  /*8ea0*/  EXIT ;  /* 0x000000000000794d */ /* 0x000fea0003800000 */
.L_x_4842:
[----:B-1----:R-:W-:Y:S01]  /*8eb0*/  IMAD.U32 R5, R18, 0x10000, RZ ;  /* 0x0001000012057824 */ /* 0x002fe200078e00ff */
        /* <DEDUP_REMOVED lines=11> */
.L_x_4848:
[----:B------:R-:W-:Y:S01]  /*8f70*/  IMAD.MOV.U32 R0, RZ, RZ, 0x7f ;  /* 0x0000007fff007424 */ /* 0x000fe200078e00ff */
[----:B------:R-:W-:-:S04]  /*8f80*/  ISETP.GT.U32.AND P0, PT, R4, 0x7f800000, PT ;  /* 0x7f8000000400780c */ /* 0x000fc80003f04070 */
[----:B------:R-:W-:-:S09]  /*8f90*/  SEL R0, R0, 0x7c, P0 ;  /* 0x0000007c00007807 */ /* 0x000fd20000000000 */
.L_x_4849:
[----:B------:R-:W-:Y:S05]  /*8fa0*/  BSYNC.RECONVERGENT B0 ;  /* 0x0000000000007941 */ /* 0x000fea0003800200 */
.L_x_4847:
[----:B------:R-:W-:-:S04]  /*8fb0*/  SHF.R.U32.HI R5, RZ, 0x18, R5 ;  /* 0x00000018ff057819 */ /* 0x000fc80000011605 */
[----:B------:R-:W-:-:S05]  /*8fc0*/  LOP3.LUT R5, R0, 0x80, R5, 0xf8, !PT ;  /* 0x0000008000057812 */ /* 0x000fca00078ef805 */
[----:B------:R-:W-:Y:S01]  /*8fd0*/  STG.E.U8 desc[UR36][R2.64], R5 ;  /* 0x0000000502007986 */ /* 0x000fe2000c101124 */
[----:B------:R-:W-:Y:S05]  /*8fe0*/  EXIT ;  /* 0x000000000000794d */ /* 0x000fea0003800000 */
.L_x_4841:
[----:B-1----:R-:W-:Y:S01]  /*8ff0*/  STG.E.U16 desc[UR36][R2.64], R18 ;  /* 0x0000001202007986 */ /* 0x002fe2000c101524 */
[----:B------:R-:W-:Y:S05]  /*9000*/  EXIT ;  /* 0x000000000000794d */ /* 0x000fea0003800000 */
.L_x_4850:
        /* <DEDUP_REMOVED lines=15> */
.L_x_7366:


//--------------------- .text._ZN2at6native18elementwise_kernelILi128ELi4EZNS0_22gpu_kernel_impl_nocastIZZZNS0_60_GLOBAL__N__171e0b9f_22_ActivationEluKernel_cu_1520ed90_290010elu_kernelERNS_18TensorIteratorBaseERKN3c106ScalarES9_S9_ENKUlvE_clEvENKUlvE2_clEvEUlNS6_8BFloat16EE_EEvS5_RKT_EUliE_EEviT1_ --------------------------
	.section	.text._ZN2at6native18elementwise_kernelILi128ELi4EZNS0_22gpu_kernel_impl_nocastIZZZNS0_60_GLOBAL__N__171e0b9f_22_ActivationEluKernel_cu_1520ed90_290010elu_kernelERNS_18TensorIteratorBaseERKN3c106ScalarES9_S9_ENKUlvE_clEvENKUlvE2_clEvEUlNS6_8BFloat16EE_EEvS5_RKT_EUliE_EEviT1_,"ax",@progbits
	.align	128
        .global         _ZN2at6native18elementwise_kernelILi128ELi4EZNS0_22gpu_kernel_impl_nocastIZZZNS0_60_GLOBAL__N__171e0b9f_22_ActivationEluKernel_cu_1520ed90_290010elu_kernelERNS_18TensorIteratorBaseERKN3c106ScalarES9_S9_ENKUlvE_clEvENKUlvE2_clEvEUlNS6_8BFloat16EE_EEvS5_RKT_EUliE_EEviT1_
        .type           _ZN2at6native18elementwise_kernelILi128ELi4EZNS0_22gpu_kernel_impl_nocastIZZZNS0_60_GLOBAL__N__171e0b9f_22_ActivationEluKernel_cu_1520ed90_290010elu_kernelERNS_18TensorIteratorBaseERKN3c106ScalarES9_S9_ENKUlvE_clEvENKUlvE2_clEvEUlNS6_8BFloat16EE_EEvS5_RKT_EUliE_EEviT1_,@function
        .size           _ZN2at6native18elementwise_kernelILi128ELi4EZNS0_22gpu_kernel_impl_nocastIZZZNS0_60_GLOBAL__N__171e0b9f_22_ActivationEluKernel_cu_1520ed90_290010elu_kernelERNS_18TensorIteratorBaseERKN3c106ScalarES9_S9_ENKUlvE_clEvENKUlvE2_clEvEUlNS6_8BFloat16EE_EEvS5_RKT_EUliE_EEviT1_,(.L_x_7367 - _ZN2at6native18elementwise_kernelILi128ELi4EZNS0_22gpu_kernel_impl_nocastIZZZNS0_60_GLOBAL__N__171e0b9f_22_ActivationEluKernel_cu_1520ed90_290010elu_kernelERNS_18TensorIteratorBaseERKN3c106ScalarES9_S9_ENKUlvE_clEvENKUlvE2_clEvEUlNS6_8BFloat16EE_EEvS5_RKT_EUliE_EEviT1_)
        .other          _ZN2at6native18elementwise_kernelILi128ELi4EZNS0_22gpu_kernel_impl_nocastIZZZNS0_60_GLOBAL__N__171e0b9f_22_ActivationEluKernel_cu_1520ed90_290010elu_kernelERNS_18TensorIteratorBaseERKN3c106ScalarES9_S9_ENKUlvE_clEvENKUlvE2_clEvEUlNS6_8BFloat16EE_EEvS5_RKT_EUliE_EEviT1_,@"STO_CUDA_ENTRY STV_DEFAULT"
_ZN2at6native18elementwise_kernelILi128ELi4EZNS0_22gpu_kernel_impl_nocastIZZZNS0_60_GLOBAL__N__171e0b9f_22_ActivationEluKernel_cu_1520ed90_290010elu_kernelERNS_18TensorIteratorBaseERKN3c106ScalarES9_S9_ENKUlvE_clEvENKUlvE2_clEvEUlNS6_8BFloat16EE_EEvS5_RKT_EUliE_EEviT1_:
.text._ZN2at6native18elementwise_kernelILi128ELi4EZNS0_22gpu_kernel_impl_nocastIZZZNS0_60_GLOBAL__N__171e0b9f_22_ActivationEluKernel_cu_1520ed90_290010elu_kernelERNS_18TensorIteratorBaseERKN3c106ScalarES9_S9_ENKUlvE_clEvENKUlvE2_clEvEUlNS6_8BFloat16EE_EEvS5_RKT_EUliE_EEviT1_:
[----:B------:R-:W-:Y:S08]  /*0000*/  LDC R1, c[0x0][0x37c] ;  /* 0x0000df00ff017b82 */ /* 0x000ff00000000800 */
[----:B------:R-:W0:Y:S01]  /*0010*/  LDC R2, c[0x0][0x388] ;  /* 0x0000e200ff027b82 */ /* 0x000e220000000800 */
[----:B------:R-:W1:Y:S01]  /*0020*/  S2R R3, SR_TID.X ;  /* 0x0000000000037919 */ /* 0x000e620000002100 */
[----:B------:R-:W2:Y:S06]  /*0030*/  LDCU.64 UR6, c[0x0][0x358] ;  /* 0x00006b00ff0677ac */ /* 0x000eac0008000a00 */
[----:B------:R-:W3:Y:S01]  /*0040*/  S2UR UR4, SR_CTAID.X ;  /* 0x00000000000479c3 */ /* 0x000ee20000002500 */
[----:B0-----:R-:W-:Y:S01]  /*0050*/  ISETP.NE.AND P0, PT, R2, RZ, PT ;  /* 0x000000ff0200720c */ /* 0x001fe20003f05270 */
[----:B---3--:R-:W-:-:S06]  /*0060*/  USHF.L.U32 UR4, UR4, 0x9, URZ ;  /* 0x0000000904047899 */ /* 0x008fcc00080006ff */
[----:B-1----:R-:W-:-:S06]  /*0070*/  LOP3.LUT R3, R3, UR4, RZ, 0xfc, !PT ;  /* 0x0000000403037c12 */ /* 0x002fcc000f8efcff */
[----:B--2---:R-:W-:Y:S05]  /*0080*/  @P0 BRA `(.L_x_4851) ;  /* 0x0000000800d00947 */ /* 0x004fea0003800000 */
[----:B------:R-:W0:Y:S01]  /*0090*/  LDCU UR4, c[0x0][0x380] ;  /* 0x00007000ff0477ac */ /* 0x000e220008000800 */
[----:B------:R-:W-:Y:S04]  /*00a0*/  BSSY.RECONVERGENT B0, `(.L_x_4852) ;  /* 0x0000086000007945 */ /* 0x000fe80003800200 */
[----:B------:R-:W-:Y:S01]  /*00b0*/  BSSY.RELIABLE B1, `(.L_x_4853) ;  /* 0x000005b000017945 */ /* 0x000fe20003800100 */
[----:B0-----:R-:W-:-:S13]  /*00c0*/  ISETP.GE.AND P0, PT, R3, UR4, PT ;  /* 0x0000000403007c0c */ /* 0x001fda000bf06270 */
[----:B------:R-:W-:Y:S05]  /*00d0*/  @P0 BRA `(.L_x_4854) ;  /* 0x0000000400540947 */ /* 0x000fea0003800000 */
[----:B------:R-:W0:Y:S02]  /*00e0*/  LDC.64 R4, c[0x0][0x588] ;  /* 0x00016200ff047b82 */ /* 0x000e240000000a00 */
[----:B0-----:R-:W2:Y:S02]  /*00f0*/  LDG.E.U16 R4, desc[UR6][R4.64] ;  /* 0x0000000604047981 */ /* 0x001ea4000c1e1500 */
[----:B--2---:R-:W-:-:S04]  /*0100*/  SHF.L.U32 R0, R4, 0x10, RZ ;  /* 0x0000001004007819 */ /* 0x004fc800000006ff */
[----:B------:R-:W-:-:S13]  /*0110*/  FSETP.GT.FTZ.AND P0, PT, R0, RZ, PT ;  /* 0x000000ff0000720b */ /* 0x000fda0003f14000 */
[----:B------:R-:W-:Y:S05]  /*0120*/  @P0 BRA `(.L_x_4855) ;  /* 0x0000000000780947 */ /* 0x000fea0003800000 */
        /* <DEDUP_REMOVED lines=30> */
.L_x_4855:
[----:B------:R-:W0:Y:S02]  /*0310*/  LDCU UR5, c[0x0][0x594] ;  /* 0x0000b280ff0577ac */ /* 0x000e240008000800 */
[----:B0-----:R-:W-:-:S07]  /*0320*/  FMUL.FTZ R0, R0, UR5 ;  /* 0x0000000500007c20 */ /* 0x001fce0008410000 */
.L_x_4856:
[----:B------:R-:W0:Y:S01]  /*0330*/  LDC.64 R4, c[0x0][0x580] ;  /* 0x00016000ff047b82 */ /* 0x000e220000000a00 */
[----:B------:R-:W-:Y:S02]  /*0340*/  F2FP.BF16.F32.PACK_AB R0, RZ, R0 ;  /* 0x00000000ff00723e */ /* 0x000fe400000010ff */
[----:B------:R-:W-:-:S04]  /*0350*/  IADD3 R3, PT, PT, R3, 0x80, RZ ;  /* 0x0000008003037810 */ /* 0x000fc80007ffe0ff */
[----:B------:R-:W-:-:S13]  /*0360*/  ISETP.GE.AND P0, PT, R3, UR4, PT ;  /* 0x0000000403007c0c */ /* 0x000fda000bf06270 */
[----:B------:R-:W-:Y:S05]  /*0370*/  @P0 BREAK.RELIABLE B1 ;  /* 0x0000000000010942 */ /* 0x000fea0003800100 */
[----:B0-----:R0:W-:Y:S01]  /*0380*/  STG.E.U16 desc[UR6][R4.64], R0 ;  /* 0x0000000004007986 */ /* 0x0011e2000c101506 */
[----:B------:R-:W-:Y:S05]  /*0390*/  @P0 BRA `(.L_x_4857) ;  /* 0x0000000400580947 */ /* 0x000fea0003800000 */
[----:B0-----:R-:W0:Y:S02]  /*03a0*/  LDC.64 R4, c[0x0][0x588] ;  /* 0x00016200ff047b82 */ /* 0x001e240000000a00 */
        /* <DEDUP_REMOVED lines=34> */
.L_x_4858:
[----:B------:R-:W0:Y:S02]  /*05d0*/  LDCU UR5, c[0x0][0x594] ;  /* 0x0000b280ff0577ac */ /* 0x000e240008000800 */
[----:B0-----:R-:W-:-:S07]  /*05e0*/  FMUL.FTZ R0, R0, UR5 ;  /* 0x0000000500007c20 */ /* 0x001fce0008410000 */
.L_x_4859:
[----:B------:R-:W0:Y:S01]  /*05f0*/  LDC.64 R4, c[0x0][0x580] ;  /* 0x00016000ff047b82 */ /* 0x000e220000000a00 */
[----:B------:R-:W-:Y:S02]  /*0600*/  F2FP.BF16.F32.PACK_AB R0, RZ, R0 ;  /* 0x00000000ff00723e */ /* 0x000fe400000010ff */
[----:B------:R-:W-:-:S03]  /*0610*/  IADD3 R3, PT, PT, R3, 0x80, RZ ;  /* 0x0000008003037810 */ /* 0x000fc60007ffe0ff */
[----:B0-----:R0:W-:Y:S04]  /*0620*/  STG.E.U16 desc[UR6][R4.64], R0 ;  /* 0x0000000004007986 */ /* 0x0011e8000c101506 */
.L_x_4854:
[----:B------:R-:W-:-:S13]  /*0630*/  ISETP.GE.AND P0, PT, R3, UR4, PT ;  /* 0x0000000403007c0c */ /* 0x000fda000bf06270 */
[----:B------:R-:W-:Y:S05]  /*0640*/  @P0 BREAK.RELIABLE B1 ;  /* 0x0000000000010942 */ /* 0x000fea0003800100 */
[----:B------:R-:W-:Y:S05]  /*0650*/  @P0 BRA `(.L_x_4857) ;  /* 0x0000000000a80947 */ /* 0x000fea0003800000 */
[----:B------:R-:W-:Y:S05]  /*0660*/  BSYNC.RELIABLE B1 ;  /* 0x0000000000017941 */ /* 0x000fea0003800100 */
.L_x_4853:
        /* <DEDUP_REMOVED lines=35> */
.L_x_4860:
[----:B------:R-:W0:Y:S02]  /*08a0*/  LDCU UR5, c[0x0][0x594] ;  /* 0x0000b280ff0577ac */ /* 0x000e240008000800 */
[----:B0-----:R-:W-:-:S07]  /*08b0*/  FMUL.FTZ R0, R0, UR5 ;  /* 0x0000000500007c20 */ /* 0x001fce0008410000 */
.L_x_4861:
[----:B------:R-:W0:Y:S01]  /*08c0*/  LDC.64 R4, c[0x0][0x580] ;  /* 0x00016000ff047b82 */ /* 0x000e220000000a00 */
[----:B------:R-:W-:Y:S02]  /*08d0*/  F2FP.BF16.F32.PACK_AB R0, RZ, R0 ;  /* 0x00000000ff00723e */ /* 0x000fe400000010ff */
[----:B------:R-:W-:-:S03]  /*08e0*/  IADD3 R3, PT, PT, R3, 0x80, RZ ;  /* 0x0000008003037810 */ /* 0x000fc60007ffe0ff */
[----:B0-----:R1:W-:Y:S04]  /*08f0*/  STG.E.U16 desc[UR6][R4.64], R0 ;  /* 0x0000000004007986 */ /* 0x0013e8000c101506 */
.L_x_4857:
[----:B------:R-:W-:Y:S05]  /*0900*/  BSYNC.RECONVERGENT B0 ;  /* 0x0000000000007941 */ /* 0x000fea0003800200 */
.L_x_4852:
[----:B------:R-:W-:Y:S05]  /*0910*/  WARPSYNC.ALL ;  /* 0x0000000000007948 */ /* 0x000fea0003800000 */
[----:B------:R-:W-:-:S13]  /*0920*/  ISETP.GE.AND P0, PT, R3, UR4, PT ;  /* 0x0000000403007c0c */ /* 0x000fda000bf06270 */
[----:B------:R-:W-:Y:S05]  /*0930*/  @P0 EXIT ;  /* 0x000000000000094d */ /* 0x000fea0003800000 */
[----:B------:R-:W2:Y:S02]  /*0940*/  LDC.64 R2, c[0x0][0x588] ;  /* 0x00016200ff027b82 */ /* 0x000ea40000000a00 */
[----:B--2---:R-:W0:Y:S02]  /*0950*/  LDG.E.U16 R2, desc[UR6][R2.64] ;  /* 0x0000000602027981 */ /* 0x004e24000c1e1500 */
[----:B01----:R-:W-:-:S04]  /*0960*/  SHF.L.U32 R0, R2, 0x10, RZ ;  /* 0x0000001002007819 */ /* 0x003fc800000006ff */
        /* <DEDUP_REMOVED lines=32> */
.L_x_4862:
[----:B------:R-:W0:Y:S02]  /*0b70*/  LDCU UR4, c[0x0][0x594] ;  /* 0x0000b280ff0477ac */ /* 0x000e240008000800 */
[----:B0-----:R-:W-:-:S07]  /*0b80*/  FMUL.FTZ R0, R0, UR4 ;  /* 0x0000000400007c20 */ /* 0x001fce0008410000 */
.L_x_4863:
[----:B------:R-:W0:Y:S01]  /*0b90*/  LDC.64 R2, c[0x0][0x580] ;  /* 0x00016000ff027b82 */ /* 0x000e220000000a00 */
[----:B------:R-:W-:-:S05]  /*0ba0*/  F2FP.BF16.F32.PACK_AB R0, RZ, R0 ;  /* 0x00000000ff00723e */ /* 0x000fca00000010ff */
[----:B0-----:R-:W-:Y:S01]  /*0bb0*/  STG.E.U16 desc[UR6][R2.64], R0 ;  /* 0x0000000002007986 */ /* 0x001fe2000c101506 */
[----:B------:R-:W-:Y:S05]  /*0bc0*/  EXIT ;  /* 0x000000000000794d */ /* 0x000fea0003800000 */
.L_x_4851:
[----:B------:R-:W0:Y:S01]  /*0bd0*/  LDCU UR4, c[0x0][0x380] ;  /* 0x00007000ff0477ac */ /* 0x000e220008000800 */
[----:B------:R-:W-:Y:S01]  /*0be0*/  IADD3 R2, PT, PT, R2, -0x1, RZ ;  /* 0xffffffff02027810 */ /* 0x000fe20007ffe0ff */
[----:B------:R-:W-:Y:S04]  /*0bf0*/  BSSY.RECONVERGENT B1, `(.L_x_4864) ;  /* 0x0000417000017945 */ /* 0x000fe80003800200 */
[----:B------:R-:W-:Y:S01]  /*0c00*/  BSSY.RELIABLE B0, `(.L_x_4865) ;  /* 0x00002bc000007945 */ /* 0x000fe20003800100 */
        /* <DEDUP_REMOVED lines=10> */
[----:B0-----:R-:W-:-:S05]  /*0cb0*/  IMAD.HI.U32 R6, R3, UR8, R4 ;  /* 0x0000000803067c27 */ /* 0x001fca000f8e0004 */
[----:B------:R-:W-:-:S04]  /*0cc0*/  SHF.R.U32.HI R7, RZ, UR9, R6 ;  /* 0x00000009ff077c19 */ /* 0x000fc80008011606 */
[----:B------:R-:W-:-:S05]  /*0cd0*/  IADD3 R4, PT, PT, -R7, RZ, RZ ;  /* 0x000000ff07047210 */ /* 0x000fca0007ffe1ff */
[----:B-1----:R-:W-:-:S04]  /*0ce0*/  IMAD R4, R4, UR5, R3 ;  /* 0x0000000504047c24 */ /* 0x002fc8000f8e0203 */
[C---:B--2---:R-:W-:Y:S02]  /*0cf0*/  IMAD R5, R4.reuse, UR10, RZ ;  /* 0x0000000a04057c24 */ /* 0x044fe4000f8e02ff */
[----:B------:R-:W-:Y:S01]  /*0d00*/  IMAD R4, R4, UR11, RZ ;  /* 0x0000000b04047c24 */ /* 0x000fe2000f8e02ff */
[----:B------:R-:W-:Y:S06]  /*0d10*/  @!P0 BRA `(.L_x_4867) ;  /* 0x0000001000748947 */ /* 0x000fec0003800000 */
[----:B------:R-:W0:Y:S01]  /*0d20*/  LDCU.64 UR8, c[0x0][0x398] ;  /* 0x00007300ff0877ac */ /* 0x000e220008000a00 */
[----:B------:R-:W-:Y:S01]  /*0d30*/  HFMA2 R6, -RZ, RZ, 0, 0 ;  /* 0x00000000ff067431 */ /* 0x000fe200000001ff */
[----:B------:R-:W-:Y:S01]  /*0d40*/  ISETP.NE.AND P0, PT, R0, 0x2, PT ;  /* 0x000000020000780c */ /* 0x000fe20003f05270 */
[----:B------:R-:W1:Y:S01]  /*0d50*/  LDCU UR5, c[0x0][0x3a0] ;  /* 0x00007400ff0577ac */ /* 0x000e620008000800 */
[----:B------:R-:W2:Y:S02]  /*0d60*/  LDCU.64 UR10, c[0x0][0x4c0] ;  /* 0x00009800ff0a77ac */ /* 0x000ea40008000a00 */
[----:B0-----:R-:W-:-:S05]  /*0d70*/  IMAD.HI.U32 R8, R7, UR9, R6 ;  /* 0x0000000907087c27 */ /* 0x001fca000f8e0006 */
[----:B-1----:R-:W-:-:S04]  /*0d80*/  SHF.R.U32.HI R9, RZ, UR5, R8 ;  /* 0x00000005ff097c19 */ /* 0x002fc80008011608 */
[----:B------:R-:W-:-:S05]  /*0d90*/  IADD3 R6, PT, PT, -R9, RZ, RZ ;  /* 0x000000ff09067210 */ /* 0x000fca0007ffe1ff */
[----:B------:R-:W-:-:S04]  /*0da0*/  IMAD R6, R6, UR8, R7 ;  /* 0x0000000806067c24 */ /* 0x000fc8000f8e0207 */
[C---:B--2---:R-:W-:Y:S02]  /*0db0*/  IMAD R5, R6.reuse, UR10, R5 ;  /* 0x0000000a06057c24 */ /* 0x044fe4000f8e0205 */
[----:B------:R-:W-:Y:S01]  /*0dc0*/  IMAD R4, R6, UR11, R4 ;  /* 0x0000000b06047c24 */ /* 0x000fe2000f8e0204 */
[----:B------:R-:W-:Y:S06]  /*0dd0*/  @!P0 BRA `(.L_x_4867) ;  /* 0x0000001000448947 */ /* 0x000fec0003800000 */
[----:B------:R-:W0:Y:S01]  /*0de0*/  LDCU.64 UR8, c[0x0][0x3a8] ;  /* 0x00007500ff0877ac */ /* 0x000e220008000a00 */
[----:B------:R-:W-:Y:S02]  /*0df0*/  MOV R8, RZ ;  /* 0x000000ff00087202 */ /* 0x000fe40000000f00 */
[----:B------:R-:W-:Y:S01]  /*0e00*/  ISETP.NE.AND P0, PT, R0, 0x3, PT ;  /* 0x000000030000780c */ /* 0x000fe20003f05270 */
[----:B------:R-:W1:Y:S01]  /*0e10*/  LDCU UR5, c[0x0][0x3a4] ;  /* 0x00007480ff0577ac */ /* 0x000e620008000800 */
[----:B------:R-:W2:Y:S01]  /*0e20*/  LDCU.64 UR10, c[0x0][0x4c8] ;  /* 0x00009900ff0a77ac */ /* 0x000ea20008000a00 */
[----:B0-----:R-:W-:-:S05]  /*0e30*/  IMAD.HI.U32 R6, R9, UR8, R8 ;  /* 0x0000000809067c27 */ /* 0x001fca000f8e0008 */
[----:B------:R-:W-:-:S04]  /*0e40*/  SHF.R.U32.HI R7, RZ, UR9, R6 ;  /* 0x00000009ff077c19 */ /* 0x000fc80008011606 */
[----:B------:R-:W-:-:S05]  /*0e50*/  IADD3 R8, PT, PT, -R7, RZ, RZ ;  /* 0x000000ff07087210 */ /* 0x000fca0007ffe1ff */
[----:B-1----:R-:W-:-:S04]  /*0e60*/  IMAD R8, R8, UR5, R9 ;  /* 0x0000000508087c24 */ /* 0x002fc8000f8e0209 */
        /* <DEDUP_REMOVED lines=16> */
[----:B------:R-:W-:Y:S01]  /*0f70*/  HFMA2 R8, -RZ, RZ, 0, 0 ;  /* 0x00000000ff087431 */ /* 0x000fe200000001ff */
[----:B------:R-:W-:Y:S01]  /*0f80*/  ISETP.NE.AND P0, PT, R0, 0x5, PT ;  /* 0x000000050000780c */ /* 0x000fe20003f05270 */
[----:B------:R-:W1:Y:S01]  /*0f90*/  LDCU UR5, c[0x0][0x3bc] ;  /* 0x00007780ff0577ac */ /* 0x000e620008000800 */
[----:B------:R-:W2:Y:S02]  /*0fa0*/  LDCU.64 UR10, c[0x0][0x4d8] ;  /* 0x00009b00ff0a77ac */ /* 0x000ea40008000a00 */
        /* <DEDUP_REMOVED lines=140> */
[----:B------:R-:W-:Y:S01]  /*1870*/  IMAD.MOV.U32 R8, RZ, RZ, RZ ;  /* 0x000000ffff087224 */ /* 0x000fe200078e00ff */
        /* <DEDUP_REMOVED lines=82> */
[----:B------:R-:W-:Y:S01]  /*1da0*/  ISETP.NE.AND P0, PT, R0, 0x18, PT ;  /* 0x000000180000780c */ /* 0x000fe20003f05270 */
[----:B------:R-:W0:Y:S01]  /*1db0*/  LDCU.64 UR8, c[0x0][0x4a0] ;  /* 0x00009400ff0877ac */ /* 0x000e220008000a00 */
[----:B------:R-:W-:Y:S01]  /*1dc0*/  HFMA2 R6, -RZ, RZ, 0, 0 ;  /* 0x00000000ff067431 */ /* 0x000fe200000001ff */
[----:B------:R-:W1:Y:S01]  /*1dd0*/  LDCU UR5, c[0x0][0x4a8] ;  /* 0x00009500ff0577ac */ /* 0x000e620008000800 */
[----:B------:R-:W2:Y:S09]  /*1de0*/  LDCU.64 UR10, c[0x0][0x570] ;  /* 0x0000ae00ff0a77ac */ /* 0x000eb20008000a00 */
[----:B------:R-:W3:Y:S01]  /*1df0*/  @P0 LDC.64 R14, c[0x0][0x4b0] ;  /* 0x00012c00ff0e0b82 */ /* 0x000ee20000000a00 */
[----:B0-----:R-:W-:-:S07]  /*1e00*/  IMAD.HI.U32 R10, R7, UR9, R6 ;  /* 0x00000009070a7c27 */ /* 0x001fce000f8e0006 */
[----:B------:R-:W0:Y:S01]  /*1e10*/  @P0 LDC R17, c[0x0][0x4ac] ;  /* 0x00012b00ff110b82 */ /* 0x000e220000000800 */
[----:B-1----:R-:W-:Y:S02]  /*1e20*/  SHF.R.U32.HI R11, RZ, UR5, R10 ;  /* 0x00000005ff0b7c19 */ /* 0x002fe4000801160a */
[----:B------:R-:W-:Y:S02]  /*1e30*/  @P0 MOV R10, RZ ;  /* 0x000000ff000a0202 */ /* 0x000fe40000000f00 */
[----:B------:R-:W-:-:S03]  /*1e40*/  IADD3 R13, PT, PT, -R11, RZ, RZ ;  /* 0x000000ff0b0d7210 */ /* 0x000fc60007ffe1ff */
[----:B------:R-:W1:Y:S01]  /*1e50*/  @P0 LDC.64 R8, c[0x0][0x578] ;  /* 0x00015e00ff080b82 */ /* 0x000e620000000a00 */
[----:B---3--:R-:W-:-:S05]  /*1e60*/  @P0 IMAD.HI.U32 R6, R11, R14, R10 ;  /* 0x0000000e0b060227 */ /* 0x008fca00078e000a */
[----:B------:R-:W-:Y:S01]  /*1e70*/  @P0 SHF.R.U32.HI R10, RZ, R15, R6 ;  /* 0x0000000fff0a0219 */ /* 0x000fe20000011606 */
[----:B------:R-:W-:-:S03]  /*1e80*/  IMAD R6, R13, UR8, R7 ;  /* 0x000000080d067c24 */ /* 0x000fc6000f8e0207 */
[----:B------:R-:W-:Y:S01]  /*1e90*/  @P0 IADD3 R10, PT, PT, -R10, RZ, RZ ;  /* 0x000000ff0a0a0210 */ /* 0x000fe20007ffe1ff */
[C---:B--2---:R-:W-:Y:S02]  /*1ea0*/  IMAD R5, R6.reuse, UR10, R5 ;  /* 0x0000000a06057c24 */ /* 0x044fe4000f8e0205 */
[----:B------:R-:W-:Y:S02]  /*1eb0*/  IMAD R4, R6, UR11, R4 ;  /* 0x0000000b06047c24 */ /* 0x000fe4000f8e0204 */
[----:B0-----:R-:W-:-:S04]  /*1ec0*/  @P0 IMAD R10, R10, R17, R11 ;  /* 0x000000110a0a0224 */ /* 0x001fc800078e020b */
[C---:B-1----:R-:W-:Y:S02]  /*1ed0*/  @P0 IMAD R5, R10.reuse, R8, R5 ;  /* 0x000000080a050224 */ /* 0x042fe400078e0205 */
[----:B------:R-:W-:-:S07]  /*1ee0*/  @P0 IMAD R4, R10, R9, R4 ;  /* 0x000000090a040224 */ /* 0x000fce00078e0204 */
.L_x_4867:
[----:B------:R-:W0:Y:S02]  /*1ef0*/  LDCU.64 UR8, c[0x0][0x588] ;  /* 0x0000b100ff0877ac */ /* 0x000e240008000a00 */
[----:B0-----:R-:W-:-:S04]  /*1f00*/  IADD3 R6, P0, PT, R4, UR8, RZ ;  /* 0x0000000804067c10 */ /* 0x001fc8000ff1e0ff */
[----:B------:R-:W-:-:S05]  /*1f10*/  IADD3.X R7, PT, PT, RZ, UR9, RZ, P0, !PT ;  /* 0x00000009ff077c10 */ /* 0x000fca00087fe4ff */
[----:B------:R-:W2:Y:S01]  /*1f20*/  LDG.E.U16 R6, desc[UR6][R6.64] ;  /* 0x0000000606067981 */ /* 0x000ea2000c1e1500 */
[----:B------:R-:W-:Y:S01]  /*1f30*/  BSSY.RECONVERGENT B2, `(.L_x_4868) ;  /* 0x0000023000027945 */ /* 0x000fe20003800200 */
[----:B--2---:R-:W-:-:S04]  /*1f40*/  SHF.L.U32 R4, R6, 0x10, RZ ;  /* 0x0000001006047819 */ /* 0x004fc800000006ff */
        /* <DEDUP_REMOVED lines=33> */
.L_x_4869:
[----:B------:R-:W-:Y:S05]  /*2160*/  BSYNC.RECONVERGENT B2 ;  /* 0x0000000000027941 */ /* 0x000fea0003800200 */
.L_x_4868:
[----:B------:R-:W0:Y:S01]  /*2170*/  LDCU.64 UR8, c[0x0][0x580] ;  /* 0x0000b000ff0877ac */ /* 0x000e220008000a00 */
[----:B------:R-:W-:Y:S02]  /*2180*/  F2FP.BF16.F32.PACK_AB R8, RZ, R8 ;  /* 0x00000008ff08723e */ /* 0x000fe400000010ff */
[----:B------:R-:W-:Y:S02]  /*2190*/  IADD3 R3, PT, PT, R3, 0x80, RZ ;  /* 0x0000008003037810 */ /* 0x000fe40007ffe0ff */
[----:B0-----:R-:W-:-:S04]  /*21a0*/  IADD3 R4, P0, PT, R5, UR8, RZ ;  /* 0x0000000805047c10 */ /* 0x001fc8000ff1e0ff */
[----:B------:R-:W-:Y:S02]  /*21b0*/  IADD3.X R5, PT, PT, RZ, UR9, RZ, P0, !PT ;  /* 0x00000009ff057c10 */ /* 0x000fe400087fe4ff */
[----:B------:R-:W-:-:S03]  /*21c0*/  ISETP.GE.AND P0, PT, R3, UR4, PT ;  /* 0x0000000403007c0c */ /* 0x000fc6000bf06270 */
[----:B------:R0:W-:Y:S10]  /*21d0*/  STG.E.U16 desc[UR6][R4.64], R8 ;  /* 0x0000000804007986 */ /* 0x0001f4000c101506 */
[----:B------:R-:W-:Y:S05]  /*21e0*/  @P0 BREAK.RELIABLE B0 ;  /* 0x0000000000000942 */ /* 0x000fea0003800100 */
[----:B------:R-:W-:Y:S05]  /*21f0*/  @P0 BRA `(.L_x_4870) ;  /* 0x0000002800d80947 */ /* 0x000fea0003800000 */
[----:B------:R-:W1:Y:S01]  /*2200*/  LDCU.64 UR8, c[0x0][0x390] ;  /* 0x00007200ff0877ac */ /* 0x000e620008000a00 */
[----:B0-----:R-:W-:Y:S02]  /*2210*/  MOV R4, RZ ;  /* 0x000000ff00047202 */ /* 0x001fe40000000f00 */
[----:B------:R-:W-:Y:S01]  /*2220*/  MOV R5, R3 ;  /* 0x0000000300057202 */ /* 0x000fe20000000f00 */
[----:B------:R-:W0:Y:S01]  /*2230*/  LDCU UR5, c[0x0][0x38c] ;  /* 0x00007180ff0577ac */ /* 0x000e220008000800 */
[----:B------:R-:W-:Y:S01]  /*2240*/  ISETP.NE.AND P0, PT, R2, RZ, PT ;  /* 0x000000ff0200720c */ /* 0x000fe20003f05270 */
[----:B------:R-:W2:Y:S01]  /*2250*/  LDCU.64 UR10, c[0x0][0x4b8] ;  /* 0x00009700ff0a77ac */ /* 0x000ea20008000a00 */
[----:B-1----:R-:W-:-:S05]  /*2260*/  IMAD.HI.U32 R6, R3, UR8, R4 ;  /* 0x0000000803067c27 */ /* 0x002fca000f8e0004 */
[----:B------:R-:W-:-:S04]  /*2270*/  SHF.R.U32.HI R7, RZ, UR9, R6 ;  /* 0x00000009ff077c19 */ /* 0x000fc80008011606 */
[----:B------:R-:W-:-:S05]  /*2280*/  IADD3 R4, PT, PT, -R7, RZ, RZ ;  /* 0x000000ff07047210 */ /* 0x000fca0007ffe1ff */
[----:B0-----:R-:W-:-:S04]  /*2290*/  IMAD R4, R4, UR5, R3 ;  /* 0x0000000504047c24 */ /* 0x001fc8000f8e0203 */
        /* <DEDUP_REMOVED lines=288> */
.L_x_4871:
[----:B------:R-:W0:Y:S02]  /*34a0*/  LDCU.64 UR8, c[0x0][0x588] ;  /* 0x0000b100ff0877ac */ /* 0x000e240008000a00 */
[----:B0-----:R-:W-:-:S04]  /*34b0*/  IADD3 R6, P0, PT, R4, UR8, RZ ;  /* 0x0000000804067c10 */ /* 0x001fc8000ff1e0ff */
[----:B------:R-:W-:-:S05]  /*34c0*/  IADD3.X R7, PT, PT, RZ, UR9, RZ, P0, !PT ;  /* 0x00000009ff077c10 */ /* 0x000fca00087fe4ff */
[----:B------:R-:W2:Y:S01]  /*34d0*/  LDG.E.U16 R6, desc[UR6][R6.64] ;  /* 0x0000000606067981 */ /* 0x000ea2000c1e1500 */
[----:B------:R-:W-:Y:S01]  /*34e0*/  BSSY.RECONVERGENT B2, `(.L_x_4872) ;  /* 0x0000024000027945 */ /* 0x000fe20003800200 */
[----:B--2---:R-:W-:-:S04]  /*34f0*/  SHF.L.U32 R4, R6, 0x10, RZ ;  /* 0x0000001006047819 */ /* 0x004fc800000006ff */
        /* <DEDUP_REMOVED lines=32> */
.L_x_4873:
[----:B------:R-:W0:Y:S02]  /*3700*/  LDCU UR5, c[0x0][0x594] ;  /* 0x0000b280ff0577ac */ /* 0x000e240008000800 */
[----:B0-----:R-:W-:-:S07]  /*3710*/  FMUL.FTZ R6, R4, UR5 ;  /* 0x0000000504067c20 */ /* 0x001fce0008410000 */
.L_x_4874:
[----:B------:R-:W-:Y:S05]  /*3720*/  BSYNC.RECONVERGENT B2 ;  /* 0x0000000000027941 */ /* 0x000fea0003800200 */
.L_x_4872:
[----:B------:R-:W0:Y:S01]  /*3730*/  LDCU.64 UR8, c[0x0][0x580] ;  /* 0x0000b000ff0877ac */ /* 0x000e220008000a00 */
[----:B------:R-:W-:Y:S02]  /*3740*/  F2FP.BF16.F32.PACK_AB R6, RZ, R6 ;  /* 0x00000006ff06723e */ /* 0x000fe400000010ff */
[----:B------:R-:W-:Y:S02]  /*3750*/  IADD3 R3, PT, PT, R3, 0x80, RZ ;  /* 0x0000008003037810 */ /* 0x000fe40007ffe0ff */
[----:B0-----:R-:W-:-:S04]  /*3760*/  IADD3 R4, P0, PT, R5, UR8, RZ ;  /* 0x0000000805047c10 */ /* 0x001fc8000ff1e0ff */
[----:B------:R-:W-:-:S05]  /*3770*/  IADD3.X R5, PT, PT, RZ, UR9, RZ, P0, !PT ;  /* 0x00000009ff057c10 */ /* 0x000fca00087fe4ff */
[----:B------:R0:W-:Y:S04]  /*3780*/  STG.E.U16 desc[UR6][R4.64], R6 ;  /* 0x0000000604007986 */ /* 0x0001e8000c101506 */
.L_x_4866:
[----:B------:R-:W-:-:S13]  /*3790*/  ISETP.GE.AND P0, PT, R3, UR4, PT ;  /* 0x0000000403007c0c */ /* 0x000fda000bf06270 */
[----:B------:R-:W-:Y:S05]  /*37a0*/  @P0 BREAK.RELIABLE B0 ;  /* 0x0000000000000942 */ /* 0x000fea0003800100 */
[----:B------:R-:W-:Y:S05]  /*37b0*/  @P0 BRA `(.L_x_4870) ;  /* 0x0000001400680947 */ /* 0x000fea0003800000 */
[----:B------:R-:W-:Y:S05]  /*37c0*/  BSYNC.RELIABLE B0 ;  /* 0x0000000000007941 */ /* 0x000fea0003800100 */
.L_x_4865:
[----:B------:R-:W1:Y:S01]  /*37d0*/  LDCU.64 UR8, c[0x0][0x390] ;  /* 0x00007200ff0877ac */ /* 0x000e620008000a00 */
[----:B0-----:R-:W-:Y:S01]  /*37e0*/  HFMA2 R4, -RZ, RZ, 0, 0 ;  /* 0x00000000ff047431 */ /* 0x001fe200000001ff */
        /* <DEDUP_REMOVED lines=277> */
[----:B------:R-:W-:Y:S01]  /*4940*/  MOV R6, RZ ;  /* 0x000000ff00067202 */ /* 0x000fe20000000f00 */
        /* <DEDUP_REMOVED lines=18> */
.L_x_4875:
        /* <DEDUP_REMOVED lines=38> */
.L_x_4877:
[----:B------:R-:W0:Y:S02]  /*4cd0*/  LDCU UR5, c[0x0][0x594] ;  /* 0x0000b280ff0577ac */ /* 0x000e240008000800 */
[----:B0-----:R-:W-:-:S07]  /*4ce0*/  FMUL.FTZ R6, R4, UR5 ;  /* 0x0000000504067c20 */ /* 0x001fce0008410000 */
.L_x_4878:
[----:B------:R-:W-:Y:S05]  /*4cf0*/  BSYNC.RECONVERGENT B2 ;  /* 0x0000000000027941 */ /* 0x000fea0003800200 */
.L_x_4876:
[----:B------:R-:W0:Y:S01]  /*4d00*/  LDCU.64 UR8, c[0x0][0x580] ;  /* 0x0000b000ff0877ac */ /* 0x000e220008000a00 */
[----:B------:R-:W-:Y:S02]  /*4d10*/  F2FP.BF16.F32.PACK_AB R6, RZ, R6 ;  /* 0x00000006ff06723e */ /* 0x000fe400000010ff */
[----:B------:R-:W-:Y:S02]  /*4d20*/  IADD3 R3, PT, PT, R3, 0x80, RZ ;  /* 0x0000008003037810 */ /* 0x000fe40007ffe0ff */
[----:B0-----:R-:W-:-:S04]  /*4d30*/  IADD3 R4, P0, PT, R5, UR8, RZ ;  /* 0x0000000805047c10 */ /* 0x001fc8000ff1e0ff */
[----:B------:R-:W-:-:S05]  /*4d40*/  IADD3.X R5, PT, PT, RZ, UR9, RZ, P0, !PT ;  /* 0x00000009ff057c10 */ /* 0x000fca00087fe4ff */
[----:B------:R1:W-:Y:S04]  /*4d50*/  STG.E.U16 desc[UR6][R4.64], R6 ;  /* 0x0000000604007986 */ /* 0x0003e8000c101506 */
.L_x_4870:
[----:B------:R-:W-:Y:S05]  /*4d60*/  BSYNC.RECONVERGENT B1 ;  /* 0x0000000000017941 */ /* 0x000fea0003800200 */
.L_x_4864:
[----:B------:R-:W-:Y:S05]  /*4d70*/  WARPSYNC.ALL ;  /* 0x0000000000007948 */ /* 0x000fea0003800000 */
[----:B------:R-:W-:-:S13]  /*4d80*/  ISETP.GE.AND P0, PT, R3, UR4, PT ;  /* 0x0000000403007c0c */ /* 0x000fda000bf06270 */
[----:B------:R-:W-:Y:S05]  /*4d90*/  @P0 EXIT ;  /* 0x000000000000094d */ /* 0x000fea0003800000 */
[----:B------:R-:W2:Y:S01]  /*4da0*/  LDCU.64 UR4, c[0x0][0x390] ;  /* 0x00007200ff0477ac */ /* 0x000ea20008000a00 */
[----:B01----:R-:W-:Y:S02]  /*4db0*/  MOV R4, RZ ;  /* 0x000000ff00047202 */ /* 0x003fe40000000f00 */
[----:B------:R-:W-:Y:S01]  /*4dc0*/  MOV R5, R3 ;  /* 0x0000000300057202 */ /* 0x000fe20000000f00 */
[----:B------:R-:W0:Y:S01]  /*4dd0*/  LDCU UR8, c[0x0][0x38c] ;  /* 0x00007180ff0877ac */ /* 0x000e220008000800 */
[----:B------:R-:W-:Y:S01]  /*4de0*/  ISETP.NE.AND P0, PT, R2, RZ, PT ;  /* 0x000000ff0200720c */ /* 0x000fe20003f05270 */
[----:B------:R-:W1:Y:S01]  /*4df0*/  LDCU.64 UR10, c[0x0][0x4b8] ;  /* 0x00009700ff0a77ac */ /* 0x000e620008000a00 */
[----:B--2---:R-:W-:-:S05]  /*4e00*/  IMAD.HI.U32 R4, R3, UR4, R4 ;  /* 0x0000000403047c27 */ /* 0x004fca000f8e0004 */
[----:B------:R-:W-:-:S04]  /*4e10*/  SHF.R.U32.HI R5, RZ, UR5, R4 ;  /* 0x00000005ff057c19 */ /* 0x000fc80008011604 */
[----:B------:R-:W-:-:S05]  /*4e20*/  IADD3 R6, PT, PT, -R5, RZ, RZ ;  /* 0x000000ff05067210 */ /* 0x000fca0007ffe1ff */
[----:B0-----:R-:W-:-:S04]  /*4e30*/  IMAD R2, R6, UR8, R3 ;  /* 0x0000000806027c24 */ /* 0x001fc8000f8e0203 */
[C---:B-1----:R-:W-:Y:S02]  /*4e40*/  IMAD R3, R2.reuse, UR10, RZ ;  /* 0x0000000a02037c24 */ /* 0x042fe4000f8e02ff */
        /* <DEDUP_REMOVED lines=269> */
[----:B------:R-:W1:Y:S10]  /*5f20*/  LDCU UR4, c[0x0][0x4a8] ;  /* 0x00009500ff0477ac */ /* 0x000e740008000800 */
[----:B------:R-:W2:Y:S01]  /*5f30*/  @P0 LDC.64 R8, c[0x0][0x4b0] ;  /* 0x00012c00ff080b82 */ /* 0x000ea20000000a00 */
[----:B0-----:R-:W-:-:S07]  /*5f40*/  IMAD.HI.U32 R6, R5, UR9, R4 ;  /* 0x0000000905067c27 */ /* 0x001fce000f8e0004 */
[----:B------:R-:W0:Y:S01]  /*5f50*/  @P0 LDC R11, c[0x0][0x4ac] ;  /* 0x00012b00ff0b0b82 */ /* 0x000e220000000800 */
[----:B-1----:R-:W-:Y:S01]  /*5f60*/  SHF.R.U32.HI R7, RZ, UR4, R6 ;  /* 0x00000004ff077c19 */ /* 0x002fe20008011606 */
[----:B------:R-:W1:Y:S01]  /*5f70*/  LDCU.64 UR4, c[0x0][0x570] ;  /* 0x0000ae00ff0477ac */ /* 0x000e620008000a00 */
[----:B------:R-:W-:Y:S02]  /*5f80*/  @P0 MOV R6, RZ ;  /* 0x000000ff00060202 */ /* 0x000fe40000000f00 */
[----:B------:R-:W-:-:S03]  /*5f90*/  IADD3 R4, PT, PT, -R7, RZ, RZ ;  /* 0x000000ff07047210 */ /* 0x000fc60007ffe1ff */
[----:B------:R-:W3:Y:S02]  /*5fa0*/  @P0 LDC.64 R12, c[0x0][0x578] ;  /* 0x00015e00ff0c0b82 */ /* 0x000ee40000000a00 */
[----:B------:R-:W-:Y:S02]  /*5fb0*/  IMAD R4, R4, UR8, R5 ;  /* 0x0000000804047c24 */ /* 0x000fe4000f8e0205 */
[----:B--2---:R-:W-:-:S05]  /*5fc0*/  @P0 IMAD.HI.U32 R0, R7, R8, R6 ;  /* 0x0000000807000227 */ /* 0x004fca00078e0006 */
[----:B------:R-:W-:Y:S01]  /*5fd0*/  @P0 SHF.R.U32.HI R0, RZ, R9, R0 ;  /* 0x00000009ff000219 */ /* 0x000fe20000011600 */
[C---:B-1----:R-:W-:Y:S02]  /*5fe0*/  IMAD R3, R4.reuse, UR4, R3 ;  /* 0x0000000404037c24 */ /* 0x042fe4000f8e0203 */
[----:B------:R-:W-:Y:S01]  /*5ff0*/  IMAD R2, R4, UR5, R2 ;  /* 0x0000000504027c24 */ /* 0x000fe2000f8e0202 */
[----:B------:R-:W-:-:S05]  /*6000*/  @P0 IADD3 R6, PT, PT, -R0, RZ, RZ ;  /* 0x000000ff00060210 */ /* 0x000fca0007ffe1ff */
[----:B0-----:R-:W-:-:S04]  /*6010*/  @P0 IMAD R6, R11, R6, R7 ;  /* 0x000000060b060224 */ /* 0x001fc800078e0207 */
[C---:B---3--:R-:W-:Y:S02]  /*6020*/  @P0 IMAD R3, R6.reuse, R12, R3 ;  /* 0x0000000c06030224 */ /* 0x048fe400078e0203 */
[----:B------:R-:W-:-:S07]  /*6030*/  @P0 IMAD R2, R6, R13, R2 ;  /* 0x0000000d06020224 */ /* 0x000fce00078e0202 */
.L_x_4879:
[----:B------:R-:W0:Y:S02]  /*6040*/  LDCU.128 UR8, c[0x0][0x580] ;  /* 0x0000b000ff0877ac */ /* 0x000e240008000c00 */
[----:B0-----:R-:W-:-:S04]  /*6050*/  IADD3 R4, P0, PT, R2, UR10, RZ ;  /* 0x0000000a02047c10 */ /* 0x001fc8000ff1e0ff */
[----:B------:R-:W-:-:S05]  /*6060*/  IADD3.X R5, PT, PT, RZ, UR11, RZ, P0, !PT ;  /* 0x0000000bff057c10 */ /* 0x000fca00087fe4ff */
[----:B------:R-:W2:Y:S01]  /*6070*/  LDG.E.U16 R4, desc[UR6][R4.64] ;  /* 0x0000000604047981 */ /* 0x000ea2000c1e1500 */
[----:B------:R-:W-:Y:S01]  /*6080*/  IADD3 R2, P1, PT, R3, UR8, RZ ;  /* 0x0000000803027c10 */ /* 0x000fe2000ff3e0ff */
[----:B------:R-:W-:Y:S03]  /*6090*/  BSSY.RECONVERGENT B1, `(.L_x_4880) ;  /* 0x0000025000017945 */ /* 0x000fe60003800200 */
[----:B------:R-:W-:Y:S02]  /*60a0*/  IADD3.X R3, PT, PT, RZ, UR9, RZ, P1, !PT ;  /* 0x00000009ff037c10 */ /* 0x000fe40008ffe4ff */
[----:B--2---:R-:W-:-:S04]  /*60b0*/  SHF.L.U32 R0, R4, 0x10, RZ ;  /* 0x0000001004007819 */ /* 0x004fc800000006ff */
[----:B------:R-:W-:-:S13]  /*60c0*/  FSETP.GT.FTZ.AND P0, PT, R0, RZ, PT ;  /* 0x000000ff0000720b */ /* 0x000fda0003f14000 */
[----:B------:R-:W-:Y:S05]  /*60d0*/  @P0 BRA `(.L_x_4881) ;  /* 0x0000000000780947 */ /* 0x000fea0003800000 */
[----:B------:R-:W0:Y:S01]  /*60e0*/  LDCU UR4, c[0x0][0x598] ;  /* 0x0000b300ff0477ac */ /* 0x000e220008000800 */
[----:B------:R-:W-:Y:S01]  /*60f0*/  MOV R7, 0x3ab5ebe6 ;  /* 0x3ab5ebe600077802 */ /* 0x000fe20000000f00 */
        /* <DEDUP_REMOVED lines=28> */
.L_x_4881:
[----:B------:R-:W0:Y:S02]  /*62c0*/  LDCU UR4, c[0x0][0x594] ;  /* 0x0000b280ff0477ac */ /* 0x000e240008000800 */
[----:B0-----:R-:W-:-:S07]  /*62d0*/  FMUL.FTZ R4, R0, UR4 ;  /* 0x0000000400047c20 */ /* 0x001fce0008410000 */
.L_x_4882:
[----:B------:R-:W-:Y:S05]  /*62e0*/  BSYNC.RECONVERGENT B1 ;  /* 0x0000000000017941 */ /* 0x000fea0003800200 */
.L_x_4880:
[----:B------:R-:W-:-:S05]  /*62f0*/  F2FP.BF16.F32.PACK_AB R4, RZ, R4 ;  /* 0x00000004ff04723e */ /* 0x000fca00000010ff */
[----:B------:R-:W-:Y:S01]  /*6300*/  STG.E.U16 desc[UR6][R2.64], R4 ;  /* 0x0000000402007986 */ /* 0x000fe2000c101506 */
[----:B------:R-:W-:Y:S05]  /*6310*/  EXIT ;  /* 0x000000000000794d */ /* 0x000fea0003800000 */
.L_x_4883:
        /* <DEDUP_REMOVED lines=14> */
.L_x_7367:


//--------------------- .text._ZN2at6native27unrolled_elementwise_kernelIZZZNS0_60_GLOBAL__N__171e0b9f_22_ActivationEluKernel_cu_1520ed90_290010elu_kernelERNS_18TensorIteratorBaseERKN3c106ScalarES8_S8_ENKUlvE_clEvENKUlvE2_clEvEUlNS5_8BFloat16EE_St5arrayIPcLm2EELi4E23TrivialOffsetCalculatorILi1EjESH_NS0_6memory15LoadWithoutCastENSI_16StoreWithoutCastEEEviT_T0_T2_T3_T4_T5_ --------------------------
	.section	.text._ZN2at6native27unrolled_elementwise_kernelIZZZNS0_60_GLOBAL__N__171e0b9f_22_ActivationEluKernel_cu_1520ed90_290010elu_kernelERNS_18TensorIteratorBaseERKN3c106ScalarES8_S8_ENKUlvE_clEvENKUlvE2_clEvEUlNS5_8BFloat16EE_St5arrayIPcLm2EELi4E23TrivialOffsetCalculatorILi1EjESH_NS0_6memory15LoadWithoutCastENSI_16StoreWithoutCastEEEviT_T0_T2_T3_T4_T5_,"ax",@progbits
	.align	128
        .global         _ZN2at6native27unrolled_elementwise_kernelIZZZNS0_60_GLOBAL__N__171e0b9f_22_ActivationEluKernel_cu_1520ed90_290010elu_kernelERNS_18TensorIteratorBaseERKN3c106ScalarES8_S8_ENKUlvE_clEvENKUlvE2_clEvEUlNS5_8BFloat16EE_St5arrayIPcLm2EELi4E23TrivialOffsetCalculatorILi1EjESH_NS0_6memory15LoadWithoutCastENSI_16StoreWithoutCastEEEviT_T0_T2_T3_T4_T5_
        .type           _ZN2at6native27unrolled_elementwise_kernelIZZZNS0_60_GLOBAL__N__171e0b9f_22_ActivationEluKernel_cu_1520ed90_290010elu_kernelERNS_18TensorIteratorBaseERKN3c106ScalarES8_S8_ENKUlvE_clEvENKUlvE2_clEvEUlNS5_8BFloat16EE_St5arrayIPcLm2EELi4E23TrivialOffsetCalculatorILi1EjESH_NS0_6memory15LoadWithoutCastENSI_16StoreWithoutCastEEEviT_T0_T2_T3_T4_T5_,@function
        .size           _ZN2at6native27unrolled_elementwise_kernelIZZZNS0_60_GLOBAL__N__171e0b9f_22_ActivationEluKernel_cu_1520ed90_290010elu_kernelERNS_18TensorIteratorBaseERKN3c106ScalarES8_S8_ENKUlvE_clEvENKUlvE2_clEvEUlNS5_8BFloat16EE_St5arrayIPcLm2EELi4E23TrivialOffsetCalculatorILi1EjESH_NS0_6memory15LoadWithoutCastENSI_16StoreWithoutCastEEEviT_T0_T2_T3_T4_T5_,(.L_x_7368 - _ZN2at6native27unrolled_elementwise_kernelIZZZNS0_60_GLOBAL__N__171e0b9f_22_ActivationEluKernel_cu_1520ed90_290010elu_kernelERNS_18TensorIteratorBaseERKN3c106ScalarES8_S8_ENKUlvE_clEvENKUlvE2_clEvEUlNS5_8BFloat16EE_St5arrayIPcLm2EELi4E23TrivialOffsetCalculatorILi1EjESH_NS0_6memory15LoadWithoutCastENSI_16StoreWithoutCastEEEviT_T0_T2_T3_T4_T5_)
        .other          _ZN2at6native27unrolled_elementwise_kernelIZZZNS0_60_GLOBAL__N__171e0b9f_22_ActivationEluKernel_cu_1520ed90_290010elu_kernelERNS_18TensorIteratorBaseERKN3c106ScalarES8_S8_ENKUlvE_clEvENKUlvE2_clEvEUlNS5_8BFloat16EE_St5arrayIPcLm2EELi4E23TrivialOffsetCalculatorILi1EjESH_NS0_6memory15LoadWithoutCastENSI_16StoreWithoutCastEEEviT_T0_T2_T3_T4_T5_,@"STO_CUDA_ENTRY STV_DEFAULT"
_ZN2at6native27unrolled_elementwise_kernelIZZZNS0_60_GLOBAL__N__171e0b9f_22_ActivationEluKernel_cu_1520ed90_290010elu_kernelERNS_18TensorIteratorBaseERKN3c106ScalarES8_S8_ENKUlvE_clEvENKUlvE2_clEvEUlNS5_8BFloat16EE_St5arrayIPcLm2EELi4E23TrivialOffsetCalculatorILi1EjESH_NS0_6memory15LoadWithoutCastENSI_16StoreWithoutCastEEEviT_T0_T2_T3_T4_T5_:
.text._ZN2at6native27unrolled_elementwise_kernelIZZZNS0_60_GLOBAL__N__171e0b9f_22_ActivationEluKernel_cu_1520ed90_290010elu_kernelERNS_18TensorIteratorBaseERKN3c106ScalarES8_S8_ENKUlvE_clEvENKUlvE2_clEvEUlNS5_8BFloat16EE_St5arrayIPcLm2EELi4E23TrivialOffsetCalculatorILi1EjESH_NS0_6memory15LoadWithoutCastENSI_16StoreWithoutCastEEEviT_T0_T2_T3_T4_T5_:
[----:B------:R-:W-:Y:S01]  /*0000*/  LDC R1, c[0x0][0x37c] ;  /* 0x0000df00ff017b82 */ /* 0x000fe20000000800 */
[----:B------:R-:W0:Y:S07]  /*0010*/  S2R R0, SR_CTAID.X ;  /* 0x0000000000007919 */ /* 0x000e2e0000002500 */
[----:B------:R-:W0:Y:S01]  /*0020*/  LDC R3, c[0x0][0x380] ;  /* 0x0000e000ff037b82 */ /* 0x000e220000000800 */
[----:B------:R-:W1:Y:S01]  /*0030*/  LDCU.64 UR4, c[0x0][0x358] ;  /* 0x00006b00ff0477ac */ /* 0x000e620008000a00 */
[----:B------:R-:W2:Y:S01]  /*0040*/  S2R R13, SR_TID.X ;  /* 0x00000000000d7919 */ /* 0x000ea20000002100 */
[----:B0-----:R-:W-:Y:S01]  /*0050*/  IMAD R2, R0, -0x200, R3 ;  /* 0xfffffe0000027824 */ /* 0x001fe200078e0203 */
[----:B--2---:R-:W-:-:S04]  /*0060*/  MOV R3, R13 ;  /* 0x0000000d00037202 */ /* 0x004fc80000000f00 */
[----:B------:R-:W-:-:S13]  /*0070*/  ISETP.GE.AND P0, PT, R13, R2, PT ;  /* 0x000000020d00720c */ /* 0x000fda0003f06270 */
[----:B------:R-:W-:Y:S01]  /*0080*/  @!P0 IADD3 R13, PT, PT, R3, 0x80, RZ ;  /* 0x00000080030d8810 */ /* 0x000fe20007ffe0ff */
[----:B------:R-:W0:Y:S01]  /*0090*/  @!P0 LDC.64 R4, c[0x0][0x3a8] ;  /* 0x0000ea00ff048b82 */ /* 0x000e220000000a00 */
[----:B------:R-:W-:Y:S02]  /*00a0*/  @!P0 LEA R15, R0, R3, 0x9 ;  /* 0x00000003000f8211 */ /* 0x000fe400078e48ff */
[----:B------:R-:W-:-:S13]  /*00b0*/  ISETP.GE.AND P1, PT, R13, R2, PT ;  /* 0x000000020d00720c */ /* 0x000fda0003f26270 */
[----:B------:R-:W-:Y:S01]  /*00c0*/  @!P1 IMAD R17, R0, 0x200, R13 ;  /* 0x0000020000119824 */ /* 0x000fe200078e020d */
[----:B------:R-:W-:Y:S01]  /*00d0*/  @!P1 IADD3 R13, PT, PT, R13, 0x80, RZ ;  /* 0x000000800d0d9810 */ /* 0x000fe20007ffe0ff */
[----:B------:R-:W2:Y:S03]  /*00e0*/  @!P1 LDC.64 R10, c[0x0][0x3a8] ;  /* 0x0000ea00ff0a9b82 */ /* 0x000ea60000000a00 */
[----:B------:R-:W-:Y:S01]  /*00f0*/  ISETP.GE.AND P3, PT, R13, R2, PT ;  /* 0x000000020d00720c */ /* 0x000fe20003f66270 */
[----:B0-----:R-:W-:-:S12]  /*0100*/  @!P0 IMAD.WIDE.U32 R4, R15, 0x2, R4 ;  /* 0x000000020f048825 */ /* 0x001fd800078e0004 */
[----:B------:R-:W-:Y:S01]  /*0110*/  @!P3 LEA R19, R0, R13, 0x9 ;  /* 0x0000000d0013b211 */ /* 0x000fe200078e48ff */
[----:B------:R-:W-:Y:S01]  /*0120*/  @!P3 VIADD R13, R13, 0x80 ;  /* 0x000000800d0db836 */ /* 0x000fe20000000000 */
[----:B------:R-:W0:Y:S04]  /*0130*/  @!P3 LDC.64 R8, c[0x0][0x3a8] ;  /* 0x0000ea00ff08bb82 */ /* 0x000e280000000a00 */
[----:B------:R-:W-:Y:S01]  /*0140*/  ISETP.GE.AND P2, PT, R13, R2, PT ;  /* 0x000000020d00720c */ /* 0x000fe20003f46270 */
[----:B--2---:R-:W-:-:S12]  /*0150*/  @!P1 IMAD.WIDE.U32 R10, R17, 0x2, R10 ;  /* 0x00000002110a9825 */ /* 0x004fd800078e000a */
[----:B------:R-:W2:Y:S01]  /*0160*/  @!P2 LDC.64 R6, c[0x0][0x3a8] ;  /* 0x0000ea00ff06ab82 */ /* 0x000ea20000000a00 */
[----:B------:R-:W-:Y:S01]  /*0170*/  @!P2 LEA R13, R0, R13, 0x9 ;  /* 0x0000000d000da211 */ /* 0x000fe200078e48ff */
[--C-:B0-----:R-:W-:Y:S01]  /*0180*/  @!P3 IMAD.WIDE.U32 R14, R19, 0x2, R8.reuse ;  /* 0x00000002130eb825 */ /* 0x101fe200078e0008 */
[----:B------:R-:W-:Y:S02]  /*0190*/  PRMT R8, RZ, 0x7610, R8 ;  /* 0x00007610ff087816 */ /* 0x000fe40000000008 */
[----:B------:R-:W-:-:S04]  /*01a0*/  PRMT R9, RZ, 0x7610, R9 ;  /* 0x00007610ff097816 */ /* 0x000fc80000000009 */
[----:B-1----:R0:W5:Y:S04]  /*01b0*/  @!P1 LDG.E.U16 R8, desc[UR4][R10.64] ;  /* 0x000000040a089981 */ /* 0x002168000c1e1500 */
[----:B------:R0:W5:Y:S01]  /*01c0*/  @!P0 LDG.E.U16 R9, desc[UR4][R4.64] ;  /* 0x0000000404098981 */ /* 0x000162000c1e1500 */
[--C-:B--2---:R-:W-:Y:S01]  /*01d0*/  @!P2 IMAD.WIDE.U32 R12, R13, 0x2, R6.reuse ;  /* 0x000000020d0ca825 */ /* 0x104fe200078e0006 */
[----:B------:R-:W-:Y:S02]  /*01e0*/  PRMT R7, RZ, 0x7610, R7 ;  /* 0x00007610ff077816 */ /* 0x000fe40000000007 */
[----:B------:R-:W-:-:S04]  /*01f0*/  PRMT R6, RZ, 0x7610, R6 ;  /* 0x00007610ff067816 */ /* 0x000fc80000000006 */
[----:B------:R0:W5:Y:S04]  /*0200*/  @!P3 LDG.E.U16 R7, desc[UR4][R14.64] ;  /* 0x000000040e07b981 */ /* 0x000168000c1e1500 */
[----:B------:R0:W5:Y:S01]  /*0210*/  @!P2 LDG.E.U16 R6, desc[UR4][R12.64] ;  /* 0x000000040c06a981 */ /* 0x000162000c1e1500 */
[----:B------:R-:W-:Y:S01]  /*0220*/  ISETP.GE.AND P0, PT, R3, R2, PT ;  /* 0x000000020300720c */ /* 0x000fe20003f06270 */
[----:B------:R-:W-:-:S12]  /*0230*/  BSSY.RECONVERGENT B0, `(.L_x_4884) ;  /* 0x0000027000007945 */ /* 0x000fd80003800200 */
[----:B0-----:R-:W-:Y:S05]  /*0240*/  @P0 BRA `(.L_x_4885) ;  /* 0x0000000000940947 */ /* 0x001fea0003800000 */
[----:B-----5:R-:W-:Y:S01]  /*0250*/  IMAD.U32 R9, R9, 0x10000, RZ ;  /* 0x0001000009097824 */ /* 0x020fe200078e00ff */
        /* <DEDUP_REMOVED lines=34> */
.L_x_4887:
[----:B------:R-:W-:Y:S05]  /*0480*/  BSYNC.RECONVERGENT B1 ;  /* 0x0000000000017941 */ /* 0x000fea0003800200 */
.L_x_4886:
[----:B------:R-:W-:-:S07]  /*0490*/  F2FP.BF16.F32.PACK_AB R4, RZ, R4 ;  /* 0x00000004ff04723e */ /* 0x000fce00000010ff */
.L_x_4885:
[----:B------:R-:W-:Y:S05]  /*04a0*/  BSYNC.RECONVERGENT B0 ;  /* 0x0000000000007941 */ /* 0x000fea0003800200 */
.L_x_4884:
[----:B------:R-:W-:Y:S01]  /*04b0*/  IADD3 R5, PT, PT, R3, 0x80, RZ ;  /* 0x0000008003057810 */ /* 0x000fe20007ffe0ff */
[----:B------:R-:W-:Y:S03]  /*04c0*/  BSSY.RECONVERGENT B0, `(.L_x_4888) ;  /* 0x0000029000007945 */ /* 0x000fe60003800200 */
[----:B------:R-:W-:-:S13]  /*04d0*/  ISETP.GE.AND P1, PT, R5, R2, PT ;  /* 0x000000020500720c */ /* 0x000fda0003f26270 */
[----:B------:R-:W-:Y:S05]  /*04e0*/  @P1 BRA `(.L_x_4889) ;  /* 0x0000000000981947 */ /* 0x000fea0003800000 */
[----:B-----5:R-:W-:Y:S01]  /*04f0*/  IMAD.U32 R8, R8, 0x10000, RZ ;  /* 0x0001000008087824 */ /* 0x020fe200078e00ff */
[----:B------:R-:W-:Y:S04]  /*0500*/  BSSY.RECONVERGENT B1, `(.L_x_4890) ;  /* 0x0000023000017945 */ /* 0x000fe80003800200 */
        /* <DEDUP_REMOVED lines=32> */
.L_x_4891:
[----:B------:R-:W0:Y:S02]  /*0710*/  LDCU UR6, c[0x0][0x38c] ;  /* 0x00007180ff0677ac */ /* 0x000e240008000800 */
[----:B0-----:R-:W-:-:S07]  /*0720*/  FMUL.FTZ R8, R8, UR6 ;  /* 0x0000000608087c20 */ /* 0x001fce0008410000 */
.L_x_4892:
[----:B------:R-:W-:Y:S05]  /*0730*/  BSYNC.RECONVERGENT B1 ;  /* 0x0000000000017941 */ /* 0x000fea0003800200 */
.L_x_4890:
[----:B------:R-:W-:-:S07]  /*0740*/  F2FP.BF16.F32.PACK_AB R8, RZ, R8 ;  /* 0x00000008ff08723e */ /* 0x000fce00000010ff */
.L_x_4889:
[----:B------:R-:W-:Y:S05]  /*0750*/  BSYNC.RECONVERGENT B0 ;  /* 0x0000000000007941 */ /* 0x000fea0003800200 */
.L_x_4888:
[----:B-----5:R-:W-:Y:S01]  /*0760*/  IADD3 R9, PT, PT, R3, 0x100, RZ ;  /* 0x0000010003097810 */ /* 0x020fe20007ffe0ff */
[----:B------:R-:W-:Y:S03]  /*0770*/  BSSY.RECONVERGENT B0, `(.L_x_4893) ;  /* 0x0000029000007945 */ /* 0x000fe60003800200 */
[----:B------:R-:W-:-:S13]  /*0780*/  ISETP.GE.AND P1, PT, R9, R2, PT ;  /* 0x000000020900720c */ /* 0x000fda0003f26270 */
[----:B------:R-:W-:Y:S05]  /*0790*/  @P1 BRA `(.L_x_4894) ;  /* 0x0000000000981947 */ /* 0x000fea0003800000 */
[----:B------:R-:W-:Y:S01]  /*07a0*/  IMAD.U32 R7, R7, 0x10000, RZ ;  /* 0x0001000007077824 */ /* 0x000fe200078e00ff */
[----:B------:R-:W-:Y:S04]  /*07b0*/  BSSY.RECONVERGENT B1, `(.L_x_4895) ;  /* 0x0000023000017945 */ /* 0x000fe80003800200 */
        /* <DEDUP_REMOVED lines=32> */
.L_x_4896:
[----:B------:R-:W0:Y:S02]  /*09c0*/  LDCU UR6, c[0x0][0x38c] ;  /* 0x00007180ff0677ac */ /* 0x000e240008000800 */
[----:B0-----:R-:W-:-:S07]  /*09d0*/  FMUL.FTZ R7, R7, UR6 ;  /* 0x0000000607077c20 */ /* 0x001fce0008410000 */
.L_x_4897:
[----:B------:R-:W-:Y:S05]  /*09e0*/  BSYNC.RECONVERGENT B1 ;  /* 0x0000000000017941 */ /* 0x000fea0003800200 */
.L_x_4895:
[----:B------:R-:W-:-:S07]  /*09f0*/  F2FP.BF16.F32.PACK_AB R7, RZ, R7 ;  /* 0x00000007ff07723e */ /* 0x000fce00000010ff */
.L_x_4894:
[----:B------:R-:W-:Y:S05]  /*0a00*/  BSYNC.RECONVERGENT B0 ;  /* 0x0000000000007941 */ /* 0x000fea0003800200 */
.L_x_4893:
[----:B------:R-:W-:Y:S01]  /*0a10*/  IADD3 R9, PT, PT, R3, 0x180, RZ ;  /* 0x0000018003097810 */ /* 0x000fe20007ffe0ff */
[----:B------:R-:W-:Y:S03]  /*0a20*/  BSSY.RECONVERGENT B0, `(.L_x_4898) ;  /* 0x0000029000007945 */ /* 0x000fe60003800200 */
[----:B------:R-:W-:-:S13]  /*0a30*/  ISETP.GE.AND P1, PT, R9, R2, PT ;  /* 0x000000020900720c */ /* 0x000fda0003f26270 */
[----:B------:R-:W-:Y:S05]  /*0a40*/  @P1 BRA `(.L_x_4899) ;  /* 0x0000000000981947 */ /* 0x000fea0003800000 */
[----:B------:R-:W-:Y:S01]  /*0a50*/  SHF.L.U32 R6, R6, 0x10, RZ ;  /* 0x0000001006067819 */ /* 0x000fe200000006ff */
[----:B------:R-:W-:Y:S03]  /*0a60*/  BSSY.RECONVERGENT B1, `(.L_x_4900) ;  /* 0x0000023000017945 */ /* 0x000fe60003800200 */
        /* <DEDUP_REMOVED lines=32> */
.L_x_4901:
[----:B------:R-:W0:Y:S02]  /*0c70*/  LDCU UR6, c[0x0][0x38c] ;  /* 0x00007180ff0677ac */ /* 0x000e240008000800 */
[----:B0-----:R-:W-:-:S07]  /*0c80*/  FMUL.FTZ R12, R6, UR6 ;  /* 0x00000006060c7c20 */ /* 0x001fce0008410000 */
.L_x_4902:
[----:B------:R-:W-:Y:S05]  /*0c90*/  BSYNC.RECONVERGENT B1 ;  /* 0x0000000000017941 */ /* 0x000fea0003800200 */
.L_x_4900:
[----:B------:R-:W-:-:S07]  /*0ca0*/  F2FP.BF16.F32.PACK_AB R12, RZ, R12 ;  /* 0x0000000cff0c723e */ /* 0x000fce00000010ff */
.L_x_4899:
[----:B------:R-:W-:Y:S05]  /*0cb0*/  BSYNC.RECONVERGENT B0 ;  /* 0x0000000000007941 */ /* 0x000fea0003800200 */
.L_x_4898:
        /* <DEDUP_REMOVED lines=10> */
[----:B------:R-:W-:Y:S01]  /*0d60*/  LEA R9, R0, R3, 0x9 ;  /* 0x0000000300097211 */ /* 0x000fe200078e48ff */
[----:B------:R-:W-:Y:S01]  /*0d70*/  VIADD R3, R3, 0x80 ;  /* 0x0000008003037836 */ /* 0x000fe20000000000 */
[----:B------:R-:W-:-:S04]  /*0d80*/  PRMT R6, R8, 0x7610, R6 ;  /* 0x0000761008067816 */ /* 0x000fc80000000006 */
[----:B------:R-:W-:-:S13]  /*0d90*/  ISETP.GE.AND P0, PT, R3, R2, PT ;  /* 0x000000020300720c */ /* 0x000fda0003f06270 */
[----:B------:R-:W-:Y:S02]  /*0da0*/  @!P0 LEA R11, R0, R3, 0x9 ;  /* 0x00000003000b8211 */ /* 0x000fe400078e48ff */
[----:B------:R-:W-:Y:S01]  /*0db0*/  @!P0 IADD3 R3, PT, PT, R3, 0x80, RZ ;  /* 0x0000008003038810 */ /* 0x000fe20007ffe0ff */
[----:B0-----:R-:W-:-:S04]  /*0dc0*/  IMAD.WIDE.U32 R8, R9, 0x2, R4 ;  /* 0x0000000209087825 */ /* 0x001fc800078e0004 */
[----:B------:R-:W-:Y:S01]  /*0dd0*/  @!P0 IMAD.WIDE.U32 R4, R11, 0x2, R4 ;  /* 0x000000020b048825 */ /* 0x000fe200078e0004 */
[----:B------:R1:W-:Y:S04]  /*0de0*/  STG.E.U16 desc[UR4][R8.64], R6 ;  /* 0x0000000608007986 */ /* 0x0003e8000c101504 */
[----:B------:R1:W-:Y:S02]  /*0df0*/  @!P0 STG.E.U16 desc[UR4][R4.64], R7 ;  /* 0x0000000704008986 */ /* 0x0003e4000c101504 */
.L_x_4904:
[----:B------:R-:W-:Y:S05]  /*0e00*/  BSYNC.RECONVERGENT B0 ;  /* 0x0000000000007941 */ /* 0x000fea0003800200 */
.L_x_4903:
[----:B------:R-:W-:-:S13]  /*0e10*/  ISETP.GE.AND P0, PT, R3, R2, PT ;  /* 0x000000020300720c */ /* 0x000fda0003f06270 */
[----:B------:R-:W-:Y:S05]  /*0e20*/  @P0 EXIT ;  /* 0x000000000000094d */ /* 0x000fea0003800000 */
[----:B01----:R-:W0:Y:S01]  /*0e30*/  LDC.64 R4, c[0x0][0x3a0] ;  /* 0x0000e800ff047b82 */ /* 0x003e220000000a00 */
[----:B------:R-:W-:-:S05]  /*0e40*/  LEA R3, R0, R3, 0x9 ;  /* 0x0000000300037211 */ /* 0x000fca00078e48ff */
[----:B0-----:R-:W-:-:S05]  /*0e50*/  IMAD.WIDE.U32 R2, R3, 0x2, R4 ;  /* 0x0000000203027825 */ /* 0x001fca00078e0004 */
[----:B------:R-:W-:Y:S01]  /*0e60*/  STG.E.U16 desc[UR4][R2.64], R12 ;  /* 0x0000000c02007986 */ /* 0x000fe2000c101504 */
[----:B------:R-:W-:Y:S05]  /*0e70*/  EXIT ;  /* 0x000000000000794d */ /* 0x000fea0003800000 */
.L_x_4905:
        /* <DEDUP_REMOVED lines=16> */
.L_x_7368:


//--------------------- .text._ZN2at6native29vectorized_elementwise_kernelILi2EZZZNS0_60_GLOBAL__N__171e0b9f_22_ActivationEluKernel_cu_1520ed90_290010elu_kernelERNS_18TensorIteratorBaseERKN3c106ScalarES8_S8_ENKUlvE_clEvENKUlvE2_clEvEUlNS5_8BFloat16EE_St5arrayIPcLm2EEEEviT0_T1_ --------------------------
	.section	.text._ZN2at6native29vectorized_elementwise_kernelILi2EZZZNS0_60_GLOBAL__N__171e0b9f_22_ActivationEluKernel_cu_1520ed90_290010elu_kernelERNS_18TensorIteratorBaseERKN3c106ScalarES8_S8_ENKUlvE_clEvENKUlvE2_clEvEUlNS5_8BFloat16EE_St5arrayIPcLm2EEEEviT0_T1_,"ax",@progbits
	.align	128
        .global         _ZN2at6native29vectorized_elementwise_kernelILi2EZZZNS0_60_GLOBAL__N__171e0b9f_22_ActivationEluKernel_cu_1520ed90_290010elu_kernelERNS_18TensorIteratorBaseERKN3c106ScalarES8_S8_ENKUlvE_clEvENKUlvE2_clEvEUlNS5_8BFloat16EE_St5arrayIPcLm2EEEEviT0_T1_
        .type           _ZN2at6native29vectorized_elementwise_kernelILi2EZZZNS0_60_GLOBAL__N__171e0b9f_22_ActivationEluKernel_cu_1520ed90_290010elu_kernelERNS_18TensorIteratorBaseERKN3c106ScalarES8_S8_ENKUlvE_clEvENKUlvE2_clEvEUlNS5_8BFloat16EE_St5arrayIPcLm2EEEEviT0_T1_,@function
        .size           _ZN2at6native29vectorized_elementwise_kernelILi2EZZZNS0_60_GLOBAL__N__171e0b9f_22_ActivationEluKernel_cu_1520ed90_290010elu_kernelERNS_18TensorIteratorBaseERKN3c106ScalarES8_S8_ENKUlvE_clEvENKUlvE2_clEvEUlNS5_8BFloat16EE_St5arrayIPcLm2EEEEviT0_T1_,(.L_x_7369 - _ZN2at6native29vectorized_elementwise_kernelILi2EZZZNS0_60_GLOBAL__N__171e0b9f_22_ActivationEluKernel_cu_1520ed90_290010elu_kernelERNS_18TensorIteratorBaseERKN3c106ScalarES8_S8_ENKUlvE_clEvENKUlvE2_clEvEUlNS5_8BFloat16EE_St5arrayIPcLm2EEEEviT0_T1_)
        .other          _ZN2at6native29vectorized_elementwise_kernelILi2EZZZNS0_60_GLOBAL__N__171e0b9f_22_ActivationEluKernel_cu_1520ed90_290010elu_kernelERNS_18TensorIteratorBaseERKN3c106ScalarES8_S8_ENKUlvE_clEvENKUlvE2_clEvEUlNS5_8BFloat16EE_St5arrayIPcLm2EEEEviT0_T1_,@"STO_CUDA_ENTRY STV_DEFAULT"
_ZN2at6native29vectorized_elementwise_kernelILi2EZZZNS0_60_GLOBAL__N__171e0b9f_22_ActivationEluKernel_cu_1520ed90_290010elu_kernelERNS_18TensorIteratorBaseERKN3c106ScalarES8_S8_ENKUlvE_clEvENKUlvE2_clEvEUlNS5_8BFloat16EE_St5arrayIPcLm2EEEEviT0_T1_:
.text._ZN2at6native29vectorized_elementwise_kernelILi2EZZZNS0_60_GLOBAL__N__171e0b9f_22_ActivationEluKernel_cu_1520ed90_290010elu_kernelERNS_18TensorIteratorBaseERKN3c106ScalarES8_S8_ENKUlvE_clEvENKUlvE2_clEvEUlNS5_8BFloat16EE_St5arrayIPcLm2EEEEviT0_T1_:
[----:B------:R-:W-:Y:S01]  /*0000*/  LDC R1, c[0x0][0x37c] ;  /* 0x0000df00ff017b82 */ /* 0x000fe20000000800 */
[----:B------:R-:W0:Y:S01]  /*0010*/  S2R R0, SR_CTAID.X ;  /* 0x0000000000007919 */ /* 0x000e220000002500 */
[----:B------:R-:W1:Y:S01]  /*0020*/  LDCU UR6, c[0x0][0x380] ;  /* 0x00007000ff0677ac */ /* 0x000e620008000800 */
[----:B------:R-:W2:Y:S01]  /*0030*/  LDCU.64 UR4, c[0x0][0x358] ;  /* 0x00006b00ff0477ac */ /* 0x000ea20008000a00 */
[----:B0-----:R-:W-:-:S04]  /*0040*/  SHF.L.U32 R0, R0, 0xa, RZ ;  /* 0x0000000a00007819 */ /* 0x001fc800000006ff */
[----:B-1----:R-:W-:-:S04]  /*0050*/  IADD3 R16, PT, PT, -R0, UR6, RZ ;  /* 0x0000000600107c10 */ /* 0x002fc8000fffe1ff */
[----:B------:R-:W-:-:S13]  /*0060*/  ISETP.GT.U32.AND P0, PT, R16, 0x3ff, PT ;  /* 0x000003ff1000780c */ /* 0x000fda0003f04070 */
[----:B--2---:R-:W-:Y:S05]  /*0070*/  @P0 BRA `(.L_x_4906) ;  /* 0x0000001c00280947 */ /* 0x004fea0003800000 */
[----:B------:R-:W0:Y:S01]  /*0080*/  S2R R25, SR_TID.X ;  /* 0x0000000000197919 */ /* 0x000e220000002100 */
[----:B------:R-:W-:Y:S02]  /*0090*/  PRMT R18, RZ, 0x7610, R18 ;  /* 0x00007610ff127816 */ /* 0x000fe40000000012 */
[----:B0-----:R-:W-:Y:S02]  /*00a0*/  ISETP.GE.U32.AND P6, PT, R25, R16, PT ;  /* 0x000000101900720c */ /* 0x001fe40003fc6070 */
[----:B------:R-:W-:-:S11]  /*00b0*/  MOV R17, R25 ;  /* 0x0000001900117202 */ /* 0x000fd60000000f00 */
[----:B------:R-:W-:Y:S01]  /*00c0*/  @!P6 IADD3 R25, PT, PT, R17, 0x80, RZ ;  /* 0x000000801119e810 */ /* 0x000fe20007ffe0ff */
[----:B------:R-:W0:Y:S01]  /*00d0*/  @!P6 LDC.64 R2, c[0x0][0x3a8] ;  /* 0x0000ea00ff02eb82 */ /* 0x000e220000000a00 */
[----:B------:R-:W-:Y:S02]  /*00e0*/  @!P6 IADD3 R5, PT, PT, R0, R17, RZ ;  /* 0x000000110005e210 */ /* 0x000fe40007ffe0ff */
[----:B------:R-:W-:-:S13]  /*00f0*/  ISETP.GE.U32.AND P5, PT, R25, R16, PT ;  /* 0x000000101900720c */ /* 0x000fda0003fa6070 */
[----:B------:R-:W-:Y:S01]  /*0100*/  @!P5 IADD3 R20, PT, PT, R0, R25, RZ ;  /* 0x000000190014d210 */ /* 0x000fe20007ffe0ff */
[----:B------:R-:W1:Y:S01]  /*0110*/  @!P5 LDC.64 R12, c[0x0][0x3a8] ;  /* 0x0000ea00ff0cdb82 */ /* 0x000e620000000a00 */
[----:B------:R-:W-:-:S04]  /*0120*/  @!P5 IADD3 R25, PT, PT, R25, 0x80, RZ ;  /* 0x000000801919d810 */ /* 0x000fc80007ffe0ff */
[----:B------:R-:W-:Y:S01]  /*0130*/  ISETP.GE.U32.AND P4, PT, R25, R16, PT ;  /* 0x000000101900720c */ /* 0x000fe20003f86070 */
[----:B0-----:R-:W-:-:S05]  /*0140*/  @!P6 IMAD.WIDE.U32 R2, R5, 0x2, R2 ;  /* 0x000000020502e825 */ /* 0x001fca00078e0002 */
[----:B------:R0:W5:Y:S07]  /*0150*/  @!P6 LDG.E.U16 R18, desc[UR4][R2.64] ;  /* 0x000000040212e981 */ /* 0x00016e000c1e1500 */
[----:B------:R-:W-:Y:S01]  /*0160*/  @!P4 IADD3 R29, PT, PT, R0, R25, RZ ;  /* 0x00000019001dc210 */ /* 0x000fe20007ffe0ff */
[----:B------:R-:W2:Y:S01]  /*0170*/  @!P4 LDC.64 R14, c[0x0][0x3a8] ;  /* 0x0000ea00ff0ecb82 */ /* 0x000ea20000000a00 */
[----:B------:R-:W-:-:S04]  /*0180*/  @!P4 IADD3 R25, PT, PT, R25, 0x80, RZ ;  /* 0x000000801919c810 */ /* 0x000fc80007ffe0ff */
[----:B------:R-:W-:-:S13]  /*0190*/  ISETP.GE.U32.AND P3, PT, R25, R16, PT ;  /* 0x000000101900720c */ /* 0x000fda0003f66070 */
[----:B------:R-:W-:Y:S01]  /*01a0*/  @!P3 IADD3 R27, PT, PT, R0, R25, RZ ;  /* 0x00000019001bb210 */ /* 0x000fe20007ffe0ff */
[----:B------:R-:W3:Y:S01]  /*01b0*/  @!P3 LDC.64 R10, c[0x0][0x3a8] ;  /* 0x0000ea00ff0abb82 */ /* 0x000ee20000000a00 */
[----:B------:R-:W-:-:S04]  /*01c0*/  @!P3 IADD3 R25, PT, PT, R25, 0x80, RZ ;  /* 0x000000801919b810 */ /* 0x000fc80007ffe0ff */
[----:B------:R-:W-:-:S13]  /*01d0*/  ISETP.GE.U32.AND P2, PT, R25, R16, PT ;  /* 0x000000101900720c */ /* 0x000fda0003f46070 */
[----:B------:R-:W-:Y:S01]  /*01e0*/  @!P2 IADD3 R23, PT, PT, R0, R25, RZ ;  /* 0x000000190017a210 */ /* 0x000fe20007ffe0ff */
[----:B0-----:R-:W0:Y:S01]  /*01f0*/  @!P2 LDC.64 R2, c[0x0][0x3a8] ;  /* 0x0000ea00ff02ab82 */ /* 0x001e220000000a00 */
[----:B------:R-:W-:-:S04]  /*0200*/  @!P2 IADD3 R25, PT, PT, R25, 0x80, RZ ;  /* 0x000000801919a810 */ /* 0x000fc80007ffe0ff */
[----:B------:R-:W-:-:S13]  /*0210*/  ISETP.GE.U32.AND P1, PT, R25, R16, PT ;  /* 0x000000101900720c */ /* 0x000fda0003f26070 */
[----:B------:R-:W-:Y:S01]  /*0220*/  @!P1 IADD3 R19, PT, PT, R0, R25, RZ ;  /* 0x0000001900139210 */ /* 0x000fe20007ffe0ff */
[----:B------:R-:W4:Y:S01]  /*0230*/  @!P1 LDC.64 R4, c[0x0][0x3a8] ;  /* 0x0000ea00ff049b82 */ /* 0x000f220000000a00 */
[----:B------:R-:W-:-:S04]  /*0240*/  @!P1 IADD3 R25, PT, PT, R25, 0x80, RZ ;  /* 0x0000008019199810 */ /* 0x000fc80007ffe0ff */
[----:B------:R-:W-:-:S13]  /*0250*/  ISETP.GE.U32.AND P0, PT, R25, R16, PT ;  /* 0x000000101900720c */ /* 0x000fda0003f06070 */
[----:B------:R-:W-:Y:S01]  /*0260*/  @!P0 IADD3 R21, PT, PT, R0, R25, RZ ;  /* 0x0000001900158210 */ /* 0x000fe20007ffe0ff */
[----:B------:R-:W2:Y:S01]  /*0270*/  @!P0 LDC.64 R6, c[0x0][0x3a8] ;  /* 0x0000ea00ff068b82 */ /* 0x000ea20000000a00 */
[----:B------:R-:W-:-:S04]  /*0280*/  @!P0 IADD3 R25, PT, PT, R25, 0x80, RZ ;  /* 0x0000008019198810 */ /* 0x000fc80007ffe0ff */
[----:B------:R-:W-:-:S13]  /*0290*/  ISETP.GE.U32.AND P6, PT, R25, R16, PT ;  /* 0x000000101900720c */ /* 0x000fda0003fc6070 */
[----:B------:R-:W3:Y:S01]  /*02a0*/  @!P6 LDC.64 R8, c[0x0][0x3a8] ;  /* 0x0000ea00ff08eb82 */ /* 0x000ee20000000a00 */
[----:B-1----:R-:W-:Y:S01]  /*02b0*/  @!P5 IMAD.WIDE.U32 R12, R20, 0x2, R12 ;  /* 0x00000002140cd825 */ /* 0x002fe200078e000c */
[----:B------:R-:W-:Y:S02]  /*02c0*/  PRMT R20, RZ, 0x7610, R20 ;  /* 0x00007610ff147816 */ /* 0x000fe40000000014 */
[----:B------:R-:W-:Y:S01]  /*02d0*/  @!P6 IADD3 R25, PT, PT, R0, R25, RZ ;  /* 0x000000190019e210 */ /* 0x000fe20007ffe0ff */
[----:B0-----:R-:W-:Y:S01]  /*02e0*/  @!P2 IMAD.WIDE.U32 R2, R23, 0x2, R2 ;  /* 0x000000021702a825 */ /* 0x001fe200078e0002 */
[----:B------:R-:W-:Y:S02]  /*02f0*/  PRMT R22, RZ, 0x7610, R22 ;  /* 0x00007610ff167816 */ /* 0x000fe40000000016 */
[----:B------:R0:W5:Y:S01]  /*0300*/  @!P5 LDG.E.U16 R20, desc[UR4][R12.64] ;  /* 0x000000040c14d981 */ /* 0x000162000c1e1500 */
[----:B----4-:R-:W-:Y:S01]  /*0310*/  @!P1 IMAD.WIDE.U32 R4, R19, 0x2, R4 ;  /* 0x0000000213049825 */ /* 0x010fe200078e0004 */
[----:B------:R-:W-:-:S02]  /*0320*/  PRMT R23, RZ, 0x7610, R23 ;  /* 0x00007610ff177816 */ /* 0x000fc40000000017 */
[----:B------:R-:W-:Y:S01]  /*0330*/  PRMT R19, RZ, 0x7610, R19 ;  /* 0x00007610ff137816 */ /* 0x000fe20000000013 */
[----:B--2---:R-:W-:Y:S01]  /*0340*/  @!P0 IMAD.WIDE.U32 R6, R21, 0x2, R6 ;  /* 0x0000000215068825 */ /* 0x004fe200078e0006 */
[----:B------:R-:W-:-:S03]  /*0350*/  PRMT R21, RZ, 0x7610, R21 ;  /* 0x00007610ff157816 */ /* 0x000fc60000000015 */
[----:B------:R-:W-:Y:S01]  /*0360*/  @!P4 IMAD.WIDE.U32 R14, R29, 0x2, R14 ;  /* 0x000000021d0ec825 */ /* 0x000fe200078e000e */
[----:B0-----:R-:W-:Y:S01]  /*0370*/  PRMT R12, RZ, 0x7610, R12 ;  /* 0x00007610ff0c7816 */ /* 0x001fe2000000000c */
[----:B------:R0:W5:Y:S02]  /*0380*/  @!P1 LDG.E.U16 R19, desc[UR4][R4.64] ;  /* 0x0000000404139981 */ /* 0x000164000c1e1500 */
[----:B---3--:R-:W-:Y:S02]  /*0390*/  @!P3 IMAD.WIDE.U32 R10, R27, 0x2, R10 ;  /* 0x000000021b0ab825 */ /* 0x008fe400078e000a */
[----:B------:R0:W5:Y:S02]  /*03a0*/  @!P4 LDG.E.U16 R22, desc[UR4][R14.64] ;  /* 0x000000040e16c981 */ /* 0x000164000c1e1500 */
[----:B------:R-:W-:Y:S02]  /*03b0*/  @!P6 IMAD.WIDE.U32 R8, R25, 0x2, R8 ;  /* 0x000000021908e825 */ /* 0x000fe400078e0008 */
[----:B------:R0:W5:Y:S04]  /*03c0*/  @!P3 LDG.E.U16 R23, desc[UR4][R10.64] ;  /* 0x000000040a17b981 */ /* 0x000168000c1e1500 */
[----:B------:R0:W5:Y:S04]  /*03d0*/  @!P2 LDG.E.U16 R21, desc[UR4][R2.64] ;  /* 0x000000040215a981 */ /* 0x000168000c1e1500 */
[----:B------:R0:W5:Y:S01]  /*03e0*/  @!P6 LDG.E.U16 R12, desc[UR4][R8.64] ;  /* 0x00000004080ce981 */ /* 0x000162000c1e1500 */
[----:B------:R-:W-:-:S06]  /*03f0*/  PRMT R13, RZ, 0x7610, R13 ;  /* 0x00007610ff0d7816 */ /* 0x000fcc000000000d */
[----:B------:R0:W5:Y:S01]  /*0400*/  @!P0 LDG.E.U16 R13, desc[UR4][R6.64] ;  /* 0x00000004060d8981 */ /* 0x000162000c1e1500 */
[----:B------:R-:W-:Y:S01]  /*0410*/  ISETP.GE.U32.AND P0, PT, R17, R16, PT ;  /* 0x000000101100720c */ /* 0x000fe20003f06070 */
[----:B------:R-:W-:-:S12]  /*0420*/  BSSY.RECONVERGENT B0, `(.L_x_4907) ;  /* 0x0000027000007945 */ /* 0x000fd80003800200 */
[----:B0-----:R-:W-:Y:S05]  /*0430*/  @P0 BRA `(.L_x_4908) ;  /* 0x0000000000940947 */ /* 0x001fea0003800000 */
[----:B-----5:R-:W-:Y:S01]  /*0440*/  SHF.L.U32 R3, R18, 0x10, RZ ;  /* 0x0000001012037819 */ /* 0x020fe200000006ff */
[----:B------:R-:W-:Y:S03]  /*0450*/  BSSY.RECONVERGENT B1, `(.L_x_4909) ;  /* 0x0000022000017945 */ /* 0x000fe60003800200 */
        /* <DEDUP_REMOVED lines=9> */
[C---:B------:R-:W-:Y:S02]  /*04f0*/  FSETP.GEU.FTZ.AND P1, PT, |R2|.reuse, 0.40999999642372131348, PT ;  /* 0x3ed1eb850200780b */ /* 0x040fe40003f3e200 */
[----:B------:R-:W-:-:S03]  /*0500*/  FSETP.NEU.FTZ.AND P3, PT, R2, RZ, PT ;  /* 0x000000ff0200720b */ /* 0x000fc60003f7d000 */
[----:B------:R-:W1:Y:S02]  /*0510*/  FRND R3, R3 ;  /* 0x0000000300037307 */ /* 0x000e640000201000 */
[----:B-1----:R-:W-:-:S04]  /*0520*/  FSEL R5, R3, RZ, P1 ;  /* 0x000000ff03057208 */ /* 0x002fc80000800000 */
        /* <DEDUP_REMOVED lines=20> */
.L_x_4910:
[----:B------:R-:W-:Y:S05]  /*0670*/  BSYNC.RECONVERGENT B1 ;  /* 0x0000000000017941 */ /* 0x000fea0003800200 */
.L_x_4909:
[----:B------:R-:W-:-:S07]  /*0680*/  F2FP.BF16.F32.PACK_AB R10, RZ, R10 ;  /* 0x0000000aff0a723e */ /* 0x000fce00000010ff */
.L_x_4908:
[----:B------:R-:W-:Y:S05]  /*0690*/  BSYNC.RECONVERGENT B0 ;  /* 0x0000000000007941 */ /* 0x000fea0003800200 */
.L_x_4907:
[----:B------:R-:W-:Y:S01]  /*06a0*/  IADD3 R3, PT, PT, R17, 0x80, RZ ;  /* 0x0000008011037810 */ /* 0x000fe20007ffe0ff */
[----:B------:R-:W-:Y:S03]  /*06b0*/  BSSY.RECONVERGENT B0, `(.L_x_4911) ;  /* 0x0000029000007945 */ /* 0x000fe60003800200 */
[----:B------:R-:W-:-:S13]  /*06c0*/  ISETP.GE.U32.AND P1, PT, R3, R16, PT ;  /* 0x000000100300720c */ /* 0x000fda0003f26070 */
[----:B------:R-:W-:Y:S05]  /*06d0*/  @P1 BRA `(.L_x_4912) ;  /* 0x0000000000981947 */ /* 0x000fea0003800000 */
[----:B-----5:R-:W-:Y:S01]  /*06e0*/  SHF.L.U32 R2, R20, 0x10, RZ ;  /* 0x0000001014027819 */ /* 0x020fe200000006ff */
[----:B------:R-:W-:Y:S03]  /*06f0*/  BSSY.RECONVERGENT B1, `(.L_x_4913) ;  /* 0x0000023000017945 */ /* 0x000fe60003800200 */
[----:B------:R-:W-:-:S13]  /*0700*/  FSETP.GT.FTZ.AND P1, PT, R2, RZ, PT ;  /* 0x000000ff0200720b */ /* 0x000fda0003f34000 */
[----:B------:R-:W-:Y:S05]  /*0710*/  @P1 BRA `(.L_x_4914) ;  /* 0x0000000000781947 */ /* 0x000fea0003800000 */
[----:B------:R-:W0:Y:S01]  /*0720*/  LDCU UR6, c[0x0][0x390] ;  /* 0x00007200ff0677ac */ /* 0x000e220008000800 */
[----:B------:R-:W-:Y:S01]  /*0730*/  MOV R7, 0x3ab5ebe6 ;  /* 0x3ab5ebe600077802 */ /* 0x000fe20000000f00 */
        /* <DEDUP_REMOVED lines=28> */
.L_x_4914:
[----:B------:R-:W0:Y:S02]  /*0900*/  LDCU UR6, c[0x0][0x38c] ;  /* 0x00007180ff0677ac */ /* 0x000e240008000800 */
[----:B0-----:R-:W-:-:S07]  /*0910*/  FMUL.FTZ R2, R2, UR6 ;  /* 0x0000000602027c20 */ /* 0x001fce0008410000 */
.L_x_4915:
[----:B------:R-:W-:Y:S05]  /*0920*/  BSYNC.RECONVERGENT B1 ;  /* 0x0000000000017941 */ /* 0x000fea0003800200 */
.L_x_4913:
[----:B------:R-:W-:-:S07]  /*0930*/  F2FP.BF16.F32.PACK_AB R2, RZ, R2 ;  /* 0x00000002ff02723e */ /* 0x000fce00000010ff */
.L_x_4912:
[----:B------:R-:W-:Y:S05]  /*0940*/  BSYNC.RECONVERGENT B0 ;  /* 0x0000000000007941 */ /* 0x000fea0003800200 */
.L_x_4911:
        /* <DEDUP_REMOVED lines=38> */
.L_x_4919:
[----:B------:R-:W0:Y:S02]  /*0bb0*/  LDCU UR6, c[0x0][0x38c] ;  /* 0x00007180ff0677ac */ /* 0x000e240008000800 */
[----:B0-----:R-:W-:-:S07]  /*0bc0*/  FMUL.FTZ R4, R4, UR6 ;  /* 0x0000000604047c20 */ /* 0x001fce0008410000 */
.L_x_4920:
[----:B------:R-:W-:Y:S05]  /*0bd0*/  BSYNC.RECONVERGENT B1 ;  /* 0x0000000000017941 */ /* 0x000fea0003800200 */
.L_x_4918:
[----:B------:R-:W-:-:S07]  /*0be0*/  F2FP.BF16.F32.PACK_AB R4, RZ, R4 ;  /* 0x00000004ff04723e */ /* 0x000fce00000010ff */
.L_x_4917:
[----:B------:R-:W-:Y:S05]  /*0bf0*/  BSYNC.RECONVERGENT B0 ;  /* 0x0000000000007941 */ /* 0x000fea0003800200 */
.L_x_4916:
        /* <DEDUP_REMOVED lines=38> */
.L_x_4924:
[----:B------:R-:W0:Y:S02]  /*0e60*/  LDCU UR6, c[0x0][0x38c] ;  /* 0x00007180ff0677ac */ /* 0x000e240008000800 */
[----:B0-----:R-:W-:-:S07]  /*0e70*/  FMUL.FTZ R5, R5, UR6 ;  /* 0x0000000605057c20 */ /* 0x001fce0008410000 */
.L_x_4925:
[----:B------:R-:W-:Y:S05]  /*0e80*/  BSYNC.RECONVERGENT B1 ;  /* 0x0000000000017941 */ /* 0x000fea0003800200 */
.L_x_4923:
[----:B------:R-:W-:-:S07]  /*0e90*/  F2FP.BF16.F32.PACK_AB R5, RZ, R5 ;  /* 0x00000005ff05723e */ /* 0x000fce00000010ff */
.L_x_4922:
[----:B------:R-:W-:Y:S05]  /*0ea0*/  BSYNC.RECONVERGENT B0 ;  /* 0x0000000000007941 */ /* 0x000fea0003800200 */
.L_x_4921:
        /* <DEDUP_REMOVED lines=38> */
.L_x_4929:
[----:B------:R-:W0:Y:S02]  /*1110*/  LDCU UR6, c[0x0][0x38c] ;  /* 0x00007180ff0677ac */ /* 0x000e240008000800 */
[----:B0-----:R-:W-:-:S07]  /*1120*/  FMUL.FTZ R6, R6, UR6 ;  /* 0x0000000606067c20 */ /* 0x001fce0008410000 */
.L_x_4930:
[----:B------:R-:W-:Y:S05]  /*1130*/  BSYNC.RECONVERGENT B1 ;  /* 0x0000000000017941 */ /* 0x000fea0003800200 */
.L_x_4928:
[----:B------:R-:W-:-:S07]  /*1140*/  F2FP.BF16.F32.PACK_AB R6, RZ, R6 ;  /* 0x00000006ff06723e */ /* 0x000fce00000010ff */
.L_x_4927:
[----:B------:R-:W-:Y:S05]  /*1150*/  BSYNC.RECONVERGENT B0 ;  /* 0x0000000000007941 */ /* 0x000fea0003800200 */
.L_x_4926:
        /* <DEDUP_REMOVED lines=38> */
.L_x_4934:
[----:B------:R-:W0:Y:S02]  /*13c0*/  LDCU UR6, c[0x0][0x38c] ;  /* 0x00007180ff0677ac */ /* 0x000e240008000800 */
[----:B0-----:R-:W-:-:S07]  /*13d0*/  FMUL.FTZ R7, R7, UR6 ;  /* 0x0000000607077c20 */ /* 0x001fce0008410000 */
.L_x_4935:
[----:B------:R-:W-:Y:S05]  /*13e0*/  BSYNC.RECONVERGENT B1 ;  /* 0x0000000000017941 */ /* 0x000fea0003800200 */
.L_x_4933:
[----:B------:R-:W-:-:S07]  /*13f0*/  F2FP.BF16.F32.PACK_AB R7, RZ, R7 ;  /* 0x00000007ff07723e */ /* 0x000fce00000010ff */
.L_x_4932:
[----:B------:R-:W-:Y:S05]  /*1400*/  BSYNC.RECONVERGENT B0 ;  /* 0x0000000000007941 */ /* 0x000fea0003800200 */
.L_x_4931:
[----:B------:R-:W-:Y:S01]  /*1410*/  VIADD R9, R17, 0x300 ;  /* 0x0000030011097836 */ /* 0x000fe20000000000 */
[----:B------:R-:W-:Y:S04]  /*1420*/  BSSY.RECONVERGENT B0, `(.L_x_4936) ;  /* 0x0000029000007945 */ /* 0x000fe80003800200 */
        /* <DEDUP_REMOVED lines=36> */
.L_x_4939:
[----:B------:R-:W0:Y:S02]  /*1670*/  LDCU UR6, c[0x0][0x38c] ;  /* 0x00007180ff0677ac */ /* 0x000e240008000800 */
[----:B0-----:R-:W-:-:S07]  /*1680*/  FMUL.FTZ R8, R8, UR6 ;  /* 0x0000000608087c20 */ /* 0x001fce0008410000 */
.L_x_4940:
[----:B------:R-:W-:Y:S05]  /*1690*/  BSYNC.RECONVERGENT B1 ;  /* 0x0000000000017941 */ /* 0x000fea0003800200 */
.L_x_4938:
[----:B------:R-:W-:-:S07]  /*16a0*/  F2FP.BF16.F32.PACK_AB R8, RZ, R8 ;  /* 0x00000008ff08723e */ /* 0x000fce00000010ff */
.L_x_4937:
[----:B------:R-:W-:Y:S05]  /*16b0*/  BSYNC.RECONVERGENT B0 ;  /* 0x0000000000007941 */ /* 0x000fea0003800200 */
.L_x_4936:
        /* <DEDUP_REMOVED lines=38> */
.L_x_4944:
[----:B------:R-:W0:Y:S02]  /*1920*/  LDCU UR6, c[0x0][0x38c] ;  /* 0x00007180ff0677ac */ /* 0x000e240008000800 */
[----:B0-----:R-:W-:-:S07]  /*1930*/  FMUL.FTZ R9, R9, UR6 ;  /* 0x0000000609097c20 */ /* 0x001fce0008410000 */
.L_x_4945:
[----:B------:R-:W-:Y:S05]  /*1940*/  BSYNC.RECONVERGENT B1 ;  /* 0x0000000000017941 */ /* 0x000fea0003800200 */
.L_x_4943:
[----:B------:R-:W-:-:S07]  /*1950*/  F2FP.BF16.F32.PACK_AB R9, RZ, R9 ;  /* 0x00000009ff09723e */ /* 0x000fce00000010ff */
.L_x_4942:
[----:B------:R-:W-:Y:S05]  /*1960*/  BSYNC.RECONVERGENT B0 ;  /* 0x0000000000007941 */ /* 0x000fea0003800200 */
.L_x_4941:
[----:B-----5:R-:W0:Y:S01]  /*1970*/  @!P0 LDC.64 R12, c[0x0][0x3a0] ;  /* 0x0000e800ff0c8b82 */ /* 0x020e220000000a00 */
        /* <DEDUP_REMOVED lines=20> */
.L_x_4948:
[----:B------:R-:W-:-:S13]  /*1ac0*/  ISETP.GE.U32.AND P0, PT, R17, R16, PT ;  /* 0x000000101100720c */ /* 0x000fda0003f06070 */
[----:B------:R-:W-:Y:S05]  /*1ad0*/  @P0 BRA `(.L_x_4950) ;  /* 0x0000000000300947 */ /* 0x000fea0003800000 */
[----:B0-----:R-:W0:Y:S01]  /*1ae0*/  LDC.64 R2, c[0x0][0x3a0] ;  /* 0x0000e800ff027b82 */ /* 0x001e220000000a00 */
[----:B------:R-:W-:Y:S02]  /*1af0*/  IADD3 R11, PT, PT, R0, R17, RZ ;  /* 0x00000011000b7210 */ /* 0x000fe40007ffe0ff */
[----:B------:R-:W-:-:S03]  /*1b00*/  IADD3 R17, PT, PT, R17, 0x80, RZ ;  /* 0x0000008011117810 */ /* 0x000fc60007ffe0ff */
[----:B0-----:R-:W-:-:S05]  /*1b10*/  IMAD.WIDE.U32 R2, R11, 0x2, R2 ;  /* 0x000000020b027825 */ /* 0x001fca00078e0002 */
[----:B------:R1:W-:Y:S02]  /*1b20*/  STG.E.U16 desc[UR4][R2.64], R5 ;  /* 0x0000000502007986 */ /* 0x0003e4000c101504 */
.L_x_4949:
[----:B------:R-:W-:-:S13]  /*1b30*/  ISETP.GE.U32.AND P0, PT, R17, R16, PT ;  /* 0x000000101100720c */ /* 0x000fda0003f06070 */
[----:B------:R-:W-:Y:S05]  /*1b40*/  @P0 BRA `(.L_x_4951) ;  /* 0x0000000000340947 */ /* 0x000fea0003800000 */
[----:B01----:R-:W0:Y:S01]  /*1b50*/  LDC.64 R2, c[0x0][0x3a0] ;  /* 0x0000e800ff027b82 */ /* 0x003e220000000a00 */
[----:B------:R-:W-:Y:S02]  /*1b60*/  IADD3 R5, PT, PT, R0, R17, RZ ;  /* 0x0000001100057210 */ /* 0x000fe40007ffe0ff */
[----:B------:R-:W-:-:S03]  /*1b70*/  IADD3 R17, PT, PT, R17, 0x80, RZ ;  /* 0x0000008011117810 */ /* 0x000fc60007ffe0ff */
[----:B0-----:R-:W-:-:S05]  /*1b80*/  IMAD.WIDE.U32 R2, R5, 0x2, R2 ;  /* 0x0000000205027825 */ /* 0x001fca00078e0002 */
[----:B------:R1:W-:Y:S02]  /*1b90*/  STG.E.U16 desc[UR4][R2.64], R6 ;  /* 0x0000000602007986 */ /* 0x0003e4000c101504 */
.L_x_4950:
        /* <DEDUP_REMOVED lines=8> */
.L_x_4951:
[----:B------:R-:W-:Y:S05]  /*1c20*/  BSYNC.RELIABLE B1 ;  /* 0x0000000000017941 */ /* 0x000fea0003800100 */
.L_x_4947:
[----:B------:R-:W-:-:S13]  /*1c30*/  ISETP.GE.U32.AND P0, PT, R17, R16, PT ;  /* 0x000000101100720c */ /* 0x000fda0003f06070 */
[----:B012---:R-:W0:Y:S01]  /*1c40*/  @!P0 LDC.64 R2, c[0x0][0x3a0] ;  /* 0x0000e800ff028b82 */ /* 0x007e220000000a00 */
[----:B------:R-:W-:Y:S01]  /*1c50*/  @!P0 IMAD.IADD R5, R0, 0x1, R17 ;  /* 0x0000000100058824 */ /* 0x000fe200078e0211 */
[----:B------:R-:W-:-:S03]  /*1c60*/  @!P0 IADD3 R17, PT, PT, R17, 0x80, RZ ;  /* 0x0000008011118810 */ /* 0x000fc60007ffe0ff */
[----:B0-----:R-:W-:-:S05]  /*1c70*/  @!P0 IMAD.WIDE.U32 R2, R5, 0x2, R2 ;  /* 0x0000000205028825 */ /* 0x001fca00078e0002 */
[----:B------:R2:W-:Y:S02]  /*1c80*/  @!P0 STG.E.U16 desc[UR4][R2.64], R8 ;  /* 0x0000000802008986 */ /* 0x0005e4000c101504 */
.L_x_4952:
[----:B------:R-:W-:Y:S05]  /*1c90*/  BSYNC.RECONVERGENT B0 ;  /* 0x0000000000007941 */ /* 0x000fea0003800200 */
.L_x_4946:
[----:B------:R-:W-:Y:S05]  /*1ca0*/  WARPSYNC.ALL ;  /* 0x0000000000007948 */ /* 0x000fea0003800000 */
[----:B------:R-:W-:-:S13]  /*1cb0*/  ISETP.GE.U32.AND P0, PT, R17, R16, PT ;  /* 0x000000101100720c */ /* 0x000fda0003f06070 */
[----:B------:R-:W-:Y:S05]  /*1cc0*/  @P0 EXIT ;  /* 0x000000000000094d */ /* 0x000fea0003800000 */
[----:B012---:R-:W0:Y:S01]  /*1cd0*/  LDC.64 R2, c[0x0][0x3a0] ;  /* 0x0000e800ff027b82 */ /* 0x007e220000000a00 */
[----:B------:R-:W-:-:S05]  /*1ce0*/  IADD3 R17, PT, PT, R0, R17, RZ ;  /* 0x0000001100117210 */ /* 0x000fca0007ffe0ff */
[----:B0-----:R-:W-:-:S05]  /*1cf0*/  IMAD.WIDE.U32 R2, R17, 0x2, R2 ;  /* 0x0000000211027825 */ /* 0x001fca00078e0002 */
[----:B------:R-:W-:Y:S01]  /*1d00*/  STG.E.U16 desc[UR4][R2.64], R9 ;  /* 0x0000000902007986 */ /* 0x000fe2000c101504 */
[----:B------:R-:W-:Y:S05]  /*1d10*/  EXIT ;  /* 0x000000000000794d */ /* 0x000fea0003800000 */
.L_x_4906:
[----:B------:R-:W0:Y:S01]  /*1d20*/  S2R R2, SR_TID.X ;  /* 0x0000000000027919 */ /* 0x000e220000002100 */
[----:B------:R-:W1:Y:S02]  /*1d30*/  LDC.64 R4, c[0x0][0x3a8] ;  /* 0x0000ea00ff047b82 */ /* 0x000e640000000a00 */
[----:B-1----:R-:W-:-:S04]  /*1d40*/  IMAD.WIDE.U32 R4, R0, 0x2, R4 ;  /* 0x0000000200047825 */ /* 0x002fc800078e0004 */
[----:B0-----:R-:W-:-:S05]  /*1d50*/  IMAD.WIDE.U32 R8, R2, 0x4, R4 ;  /* 0x0000000402087825 */ /* 0x001fca00078e0004 */
[----:B------:R-:W2:Y:S04]  /*1d60*/  LDG.E R6, desc[UR4][R8.64] ;  /* 0x0000000408067981 */ /* 0x000ea8000c1e1900 */
[----:B------:R0:W5:Y:S04]  /*1d70*/  LDG.E R5, desc[UR4][R8.64+0x200] ;  /* 0x0002000408057981 */ /* 0x000168000c1e1900 */
[----:B------:R0:W5:Y:S04]  /*1d80*/  LDG.E R3, desc[UR4][R8.64+0x400] ;  /* 0x0004000408037981 */ /* 0x000168000c1e1900 */
[----:B------:R0:W5:Y:S01]  /*1d90*/  LDG.E R4, desc[UR4][R8.64+0x600] ;  /* 0x0006000408047981 */ /* 0x000162000c1e1900 */
[----:B------:R-:W-:Y:S01]  /*1da0*/  BSSY.RECONVERGENT B0, `(.L_x_4953) ;  /* 0x0000026000007945 */ /* 0x000fe20003800200 */
[----:B--2---:R-:W-:-:S02]  /*1db0*/  SHF.L.U32 R7, R6, 0x10, RZ ;  /* 0x0000001006077819 */ /* 0x004fc400000006ff */
[----:B------:R-:W-:Y:S02]  /*1dc0*/  PRMT R6, R6, 0x7632, R6 ;  /* 0x0000763206067816 */ /* 0x000fe40000000006 */
[----:B------:R-:W-:Y:S02]  /*1dd0*/  FSETP.GT.FTZ.AND P0, PT, R7, RZ, PT ;  /* 0x000000ff0700720b */ /* 0x000fe40003f14000 */
[----:B------:R-:W-:-:S04]  /*1de0*/  SHF.L.U32 R12, R6, 0x10, RZ ;  /* 0x00000010060c7819 */ /* 0x000fc800000006ff */
[----:B------:R-:W-:-:S07]  /*1df0*/  FSETP.GT.FTZ.AND P1, PT, R12, RZ, PT ;  /* 0x000000ff0c00720b */ /* 0x000fce0003f34000 */
[----:B------:R-:W1:Y:S02]  /*1e00*/  @P0 LDC R10, c[0x0][0x38c] ;  /* 0x0000e300ff0a0b82 */ /* 0x000e640000000800 */
[----:B-1----:R-:W-:Y:S01]  /*1e10*/  @P0 FMUL.FTZ R6, R7, R10 ;  /* 0x0000000a07060220 */ /* 0x002fe20000410000 */
[----:B0-----:R-:W-:Y:S06]  /*1e20*/  @P0 BRA `(.L_x_4954) ;  /* 0x0000000000740947 */ /* 0x001fec0003800000 */
        /* <DEDUP_REMOVED lines=29> */
.L_x_4954:
[----:B------:R-:W-:Y:S05]  /*2000*/  BSYNC.RECONVERGENT B0 ;  /* 0x0000000000007941 */ /* 0x000fea0003800200 */
.L_x_4953:
[----:B------:R-:W-:Y:S04]  /*2010*/  BSSY.RECONVERGENT B0, `(.L_x_4955) ;  /* 0x0000022000007945 */ /* 0x000fe80003800200 */
        /* <DEDUP_REMOVED lines=31> */
.L_x_4956:
[----:B------:R-:W0:Y:S02]  /*2210*/  LDCU UR6, c[0x0][0x38c] ;  /* 0x00007180ff0677ac */ /* 0x000e240008000800 */
[----:B0-----:R-:W-:-:S07]  /*2220*/  FMUL.FTZ R7, R12, UR6 ;  /* 0x000000060c077c20 */ /* 0x001fce0008410000 */
.L_x_4957:
[----:B------:R-:W-:Y:S05]  /*2230*/  BSYNC.RECONVERGENT B0 ;  /* 0x0000000000007941 */ /* 0x000fea0003800200 */
.L_x_4955:
[C---:B-----5:R-:W-:Y:S01]  /*2240*/  SHF.L.U32 R8, R5.reuse, 0x10, RZ ;  /* 0x0000001005087819 */ /* 0x060fe200000006ff */
[----:B------:R-:W-:Y:S01]  /*2250*/  BSSY.RECONVERGENT B0, `(.L_x_4958) ;  /* 0x0000024000007945 */ /* 0x000fe20003800200 */
[----:B------:R-:W-:Y:S02]  /*2260*/  PRMT R13, R5, 0x7632, R13 ;  /* 0x00007632050d7816 */ /* 0x000fe4000000000d */
        /* <DEDUP_REMOVED lines=32> */
.L_x_4959:
[----:B------:R-:W0:Y:S02]  /*2470*/  LDCU UR6, c[0x0][0x38c] ;  /* 0x00007180ff0677ac */ /* 0x000e240008000800 */
[----:B0-----:R-:W-:-:S07]  /*2480*/  FMUL.FTZ R5, R8, UR6 ;  /* 0x0000000608057c20 */ /* 0x001fce0008410000 */
.L_x_4960:
[----:B------:R-:W-:Y:S05]  /*2490*/  BSYNC.RECONVERGENT B0 ;  /* 0x0000000000007941 */ /* 0x000fea0003800200 */
.L_x_4958:
[----:B------:R-:W-:Y:S01]  /*24a0*/  SHF.L.U32 R8, R13, 0x10, RZ ;  /* 0x000000100d087819 */ /* 0x000fe200000006ff */
        /* <DEDUP_REMOVED lines=33> */
.L_x_4962:
[----:B------:R-:W0:Y:S02]  /*26c0*/  LDCU UR6, c[0x0][0x38c] ;  /* 0x00007180ff0677ac */ /* 0x000e240008000800 */
[----:B0-----:R-:W-:-:S07]  /*26d0*/  FMUL.FTZ R8, R8, UR6 ;  /* 0x0000000608087c20 */ /* 0x001fce0008410000 */
.L_x_4963:
[----:B------:R-:W-:Y:S05]  /*26e0*/  BSYNC.RECONVERGENT B0 ;  /* 0x0000000000007941 */ /* 0x000fea0003800200 */
.L_x_4961:
[C---:B------:R-:W-:Y:S01]  /*26f0*/  SHF.L.U32 R9, R3.reuse, 0x10, RZ ;  /* 0x0000001003097819 */ /* 0x040fe200000006ff */
        /* <DEDUP_REMOVED lines=34> */
.L_x_4965:
[----:B------:R-:W0:Y:S02]  /*2920*/  LDCU UR6, c[0x0][0x38c] ;  /* 0x00007180ff0677ac */ /* 0x000e240008000800 */
[----:B0-----:R-:W-:-:S07]  /*2930*/  FMUL.FTZ R3, R9, UR6 ;  /* 0x0000000609037c20 */ /* 0x001fce0008410000 */
.L_x_4966:
[----:B------:R-:W-:Y:S05]  /*2940*/  BSYNC.RECONVERGENT B0 ;  /* 0x0000000000007941 */ /* 0x000fea0003800200 */
.L_x_4964:
        /* <DEDUP_REMOVED lines=34> */
.L_x_4968:
[----:B------:R-:W0:Y:S02]  /*2b70*/  LDCU UR6, c[0x0][0x38c] ;  /* 0x00007180ff0677ac */ /* 0x000e240008000800 */
[----:B0-----:R-:W-:-:S07]  /*2b80*/  FMUL.FTZ R10, R10, UR6 ;  /* 0x000000060a0a7c20 */ /* 0x001fce0008410000 */
.L_x_4969:
[----:B------:R-:W-:Y:S05]  /*2b90*/  BSYNC.RECONVERGENT B0 ;  /* 0x0000000000007941 */ /* 0x000fea0003800200 */
.L_x_4967:
        /* <DEDUP_REMOVED lines=35> */
.L_x_4971:
[----:B------:R-:W0:Y:S02]  /*2dd0*/  LDCU UR6, c[0x0][0x38c] ;  /* 0x00007180ff0677ac */ /* 0x000e240008000800 */
[----:B0-----:R-:W-:-:S07]  /*2de0*/  FMUL.FTZ R4, R11, UR6 ;  /* 0x000000060b047c20 */ /* 0x001fce0008410000 */
.L_x_4972:
[----:B------:R-:W-:Y:S05]  /*2df0*/  BSYNC.RECONVERGENT B0 ;  /* 0x0000000000007941 */ /* 0x000fea0003800200 */
.L_x_4970:
        /* <DEDUP_REMOVED lines=34> */
.L_x_4974:
[----:B------:R-:W0:Y:S02]  /*3020*/  LDCU UR6, c[0x0][0x38c] ;  /* 0x00007180ff0677ac */ /* 0x000e240008000800 */
[----:B0-----:R-:W-:-:S07]  /*3030*/  FMUL.FTZ R9, R9, UR6 ;  /* 0x0000000609097c20 */ /* 0x001fce0008410000 */
.L_x_4975:
[----:B------:R-:W-:Y:S05]  /*3040*/  BSYNC.RECONVERGENT B0 ;  /* 0x0000000000007941 */ /* 0x000fea0003800200 */
.L_x_4973:
[----:B------:R-:W0:Y:S01]  /*3050*/  LDC.64 R12, c[0x0][0x3a0] ;  /* 0x0000e800ff0c7b82 */ /* 0x000e220000000a00 */
[----:B------:R-:W-:Y:S02]  /*3060*/  F2FP.BF16.F32.PACK_AB R7, R7, R6 ;  /* 0x000000060707723e */ /* 0x000fe400000010ff */
[----:B------:R-:W-:Y:S02]  /*3070*/  F2FP.BF16.F32.PACK_AB R5, R8, R5 ;  /* 0x000000050805723e */ /* 0x000fe400000010ff */
[----:B------:R-:W-:Y:S02]  /*3080*/  F2FP.BF16.F32.PACK_AB R3, R10, R3 ;  /* 0x000000030a03723e */ /* 0x000fe400000010ff */
[----:B------:R-:W-:Y:S01]  /*3090*/  F2FP.BF16.F32.PACK_AB R9, R9, R4 ;  /* 0x000000040909723e */ /* 0x000fe200000010ff */
[----:B0-----:R-:W-:-:S04]  /*30a0*/  IMAD.WIDE.U32 R12, R0, 0x2, R12 ;  /* 0x00000002000c7825 */ /* 0x001fc800078e000c */
[----:B------:R-:W-:-:S05]  /*30b0*/  IMAD.WIDE.U32 R12, R2, 0x4, R12 ;  /* 0x00000004020c7825 */ /* 0x000fca00078e000c */
[----:B------:R-:W-:Y:S04]  /*30c0*/  STG.E desc[UR4][R12.64], R7 ;  /* 0x000000070c007986 */ /* 0x000fe8000c101904 */
[----:B------:R-:W-:Y:S04]  /*30d0*/  STG.E desc[UR4][R12.64+0x200], R5 ;  /* 0x000200050c007986 */ /* 0x000fe8000c101904 */
[----:B------:R-:W-:Y:S04]  /*30e0*/  STG.E desc[UR4][R12.64+0x400], R3 ;  /* 0x000400030c007986 */ /* 0x000fe8000c101904 */
[----:B------:R-:W-:Y:S01]  /*30f0*/  STG.E desc[UR4][R12.64+0x600], R9 ;  /* 0x000600090c007986 */ /* 0x000fe2000c101904 */
[----:B------:R-:W-:Y:S05]  /*3100*/  EXIT ;  /* 0x000000000000794d */ /* 0x000fea0003800000 */
.L_x_4976:
        /* <DEDUP_REMOVED lines=15> */
.L_x_7369:


//--------------------- .text._ZN2at6native29vectorized_elementwise_kernelILi4EZZZNS0_60_GLOBAL__N__171e0b9f_22_ActivationEluKernel_cu_1520ed90_290010elu_kernelERNS_18TensorIteratorBaseERKN3c106ScalarES8_S8_ENKUlvE_clEvENKUlvE2_clEvEUlNS5_8BFloat16EE_St5arrayIPcLm2EEEEviT0_T1_ --------------------------
	.section	.text._ZN2at6native29vectorized_elementwise_kernelILi4EZZZNS0_60_GLOBAL__N__171e0b9f_22_ActivationEluKernel_cu_1520ed90_290010elu_kernelERNS_18TensorIteratorBaseERKN3c106ScalarES8_S8_ENKUlvE_clEvENKUlvE2_clEvEUlNS5_8BFloat16EE_St5arrayIPcLm2EEEEviT0_T1_,"ax",@progbits
	.align	128
        .global         _ZN2at6native29vectorized_elementwise_kernelILi4EZZZNS0_60_GLOBAL__N__171e0b9f_22_ActivationEluKernel_cu_1520ed90_290010elu_kernelERNS_18TensorIteratorBaseERKN3c106ScalarES8_S8_ENKUlvE_clEvENKUlvE2_clEvEUlNS5_8BFloat16EE_St5arrayIPcLm2EEEEviT0_T1_
        .type           _ZN2at6native29vectorized_elementwise_kernelILi4EZZZNS0_60_GLOBAL__N__171e0b9f_22_ActivationEluKernel_cu_1520ed90_290010elu_kernelERNS_18TensorIteratorBaseERKN3c106ScalarES8_S8_ENKUlvE_clEvENKUlvE2_clEvEUlNS5_8BFloat16EE_St5arrayIPcLm2EEEEviT0_T1_,@function
        .size           _ZN2at6native29vectorized_elementwise_kernelILi4EZZZNS0_60_GLOBAL__N__171e0b9f_22_ActivationEluKernel_cu_1520ed90_290010elu_kernelERNS_18TensorIteratorBaseERKN3c106ScalarES8_S8_ENKUlvE_clEvENKUlvE2_clEvEUlNS5_8BFloat16EE_St5arrayIPcLm2EEEEviT0_T1_,(.L_x_7370 - _ZN2at6native29vectorized_elementwise_kernelILi4EZZZNS0_60_GLOBAL__N__171e0b9f_22_ActivationEluKernel_cu_1520ed90_290010elu_kernelERNS_18TensorIteratorBaseERKN3c106ScalarES8_S8_ENKUlvE_clEvENKUlvE2_clEvEUlNS5_8BFloat16EE_St5arrayIPcLm2EEEEviT0_T1_)
        .other          _ZN2at6native29vectorized_elementwise_kernelILi4EZZZNS0_60_GLOBAL__N__171e0b9f_22_ActivationEluKernel_cu_1520ed90_290010elu_kernelERNS_18TensorIteratorBaseERKN3c106ScalarES8_S8_ENKUlvE_clEvENKUlvE2_clEvEUlNS5_8BFloat16EE_St5arrayIPcLm2EEEEviT0_T1_,@"STO_CUDA_ENTRY STV_DEFAULT"
_ZN2at6native29vectorized_elementwise_kernelILi4EZZZNS0_60_GLOBAL__N__171e0b9f_22_ActivationEluKernel_cu_1520ed90_290010elu_kernelERNS_18TensorIteratorBaseERKN3c106ScalarES8_S8_ENKUlvE_clEvENKUlvE2_clEvEUlNS5_8BFloat16EE_St5arrayIPcLm2EEEEviT0_T1_:
.text._ZN2at6native29vectorized_elementwise_kernelILi4EZZZNS0_60_GLOBAL__N__171e0b9f_22_ActivationEluKernel_cu_1520ed90_290010elu_kernelERNS_18TensorIteratorBaseERKN3c106ScalarES8_S8_ENKUlvE_clEvENKUlvE2_clEvEUlNS5_8BFloat16EE_St5arrayIPcLm2EEEEviT0_T1_:
        /* <DEDUP_REMOVED lines=103> */
.L_x_4981:
[----:B------:R-:W-:Y:S05]  /*0670*/  BSYNC.RECONVERGENT B1 ;  /* 0x0000000000017941 */ /* 0x000fea0003800200 */
.L_x_4980:
[----:B------:R-:W-:-:S07]  /*0680*/  F2FP.BF16.F32.PACK_AB R10, RZ, R10 ;  /* 0x0000000aff0a723e */ /* 0x000fce00000010ff */
.L_x_4979:
[----:B------:R-:W-:Y:S05]  /*0690*/  BSYNC.RECONVERGENT B0 ;  /* 0x0000000000007941 */ /* 0x000fea0003800200 */
.L_x_4978:
        /* <DEDUP_REMOVED lines=38> */
.L_x_4985:
[----:B------:R-:W0:Y:S02]  /*0900*/  LDCU UR6, c[0x0][0x38c] ;  /* 0x00007180ff0677ac */ /* 0x000e240008000800 */
[----:B0-----:R-:W-:-:S07]  /*0910*/  FMUL.FTZ R2, R2, UR6 ;  /* 0x0000000602027c20 */ /* 0x001fce0008410000 */
.L_x_4986:
[----:B------:R-:W-:Y:S05]  /*0920*/  BSYNC.RECONVERGENT B1 ;  /* 0x0000000000017941 */ /* 0x000fea0003800200 */
.L_x_4984:
[----:B------:R-:W-:-:S07]  /*0930*/  F2FP.BF16.F32.PACK_AB R2, RZ, R2 ;  /* 0x00000002ff02723e */ /* 0x000fce00000010ff */
.L_x_4983:
[----:B------:R-:W-:Y:S05]  /*0940*/  BSYNC.RECONVERGENT B0 ;  /* 0x0000000000007941 */ /* 0x000fea0003800200 */
.L_x_4982:
        /* <DEDUP_REMOVED lines=38> */
.L_x_4990:
[----:B------:R-:W0:Y:S02]  /*0bb0*/  LDCU UR6, c[0x0][0x38c] ;  /* 0x00007180ff0677ac */ /* 0x000e240008000800 */
[----:B0-----:R-:W-:-:S07]  /*0bc0*/  FMUL.FTZ R4, R4, UR6 ;  /* 0x0000000604047c20 */ /* 0x001fce0008410000 */
.L_x_4991:
[----:B------:R-:W-:Y:S05]  /*0bd0*/  BSYNC.RECONVERGENT B1 ;  /* 0x0000000000017941 */ /* 0x000fea0003800200 */
.L_x_4989:
[----:B------:R-:W-:-:S07]  /*0be0*/  F2FP.BF16.F32.PACK_AB R4, RZ, R4 ;  /* 0x00000004ff04723e */ /* 0x000fce00000010ff */
.L_x_4988:
[----:B------:R-:W-:Y:S05]  /*0bf0*/  BSYNC.RECONVERGENT B0 ;  /* 0x0000000000007941 */ /* 0x000fea0003800200 */
.L_x_4987:
        /* <DEDUP_REMOVED lines=38> */
.L_x_4995:
[----:B------:R-:W0:Y:S02]  /*0e60*/  LDCU UR6, c[0x0][0x38c] ;  /* 0x00007180ff0677ac */ /* 0x000e240008000800 */
[----:B0-----:R-:W-:-:S07]  /*0e70*/  FMUL.FTZ R5, R5, UR6 ;  /* 0x0000000605057c20 */ /* 0x001fce0008410000 */
.L_x_4996:
[----:B------:R-:W-:Y:S05]  /*0e80*/  BSYNC.RECONVERGENT B1 ;  /* 0x0000000000017941 */ /* 0x000fea0003800200 */
.L_x_4994:
[----:B------:R-:W-:-:S07]  /*0e90*/  F2FP.BF16.F32.PACK_AB R5, RZ, R5 ;  /* 0x00000005ff05723e */ /* 0x000fce00000010ff */
.L_x_4993:
[----:B------:R-:W-:Y:S05]  /*0ea0*/  BSYNC.RECONVERGENT B0 ;  /* 0x0000000000007941 */ /* 0x000fea0003800200 */
.L_x_4992:
        /* <DEDUP_REMOVED lines=38> */
.L_x_5000:
[----:B------:R-:W0:Y:S02]  /*1110*/  LDCU UR6, c[0x0][0x38c] ;  /* 0x00007180ff0677ac */ /* 0x000e240008000800 */
[----:B0-----:R-:W-:-:S07]  /*1120*/  FMUL.FTZ R6, R6, UR6 ;  /* 0x0000000606067c20 */ /* 0x001fce0008410000 */
.L_x_5001:
[----:B------:R-:W-:Y:S05]  /*1130*/  BSYNC.RECONVERGENT B1 ;  /* 0x0000000000017941 */ /* 0x000fea0003800200 */
.L_x_4999:
[----:B------:R-:W-:-:S07]  /*1140*/  F2FP.BF16.F32.PACK_AB R6, RZ, R6 ;  /* 0x00000006ff06723e */ /* 0x000fce00000010ff */
.L_x_4998:
[----:B------:R-:W-:Y:S05]  /*1150*/  BSYNC.RECONVERGENT B0 ;  /* 0x0000000000007941 */ /* 0x000fea0003800200 */
.L_x_4997:
        /* <DEDUP_REMOVED lines=38> */
.L_x_5005:
[----:B------:R-:W0:Y:S02]  /*13c0*/  LDCU UR6, c[0x0][0x38c] ;  /* 0x00007180ff0677ac */ /* 0x000e240008000800 */
[----:B0-----:R-:W-:-:S07]  /*13d0*/  FMUL.FTZ R7, R7, UR6 ;  /* 0x0000000607077c20 */ /* 0x001fce0008410000 */
.L_x_5006:
[----:B------:R-:W-:Y:S05]  /*13e0*/  BSYNC.RECONVERGENT B1 ;  /* 0x0000000000017941 */ /* 0x000fea0003800200 */
.L_x_5004:
[----:B------:R-:W-:-:S07]  /*13f0*/  F2FP.BF16.F32.PACK_AB R7, RZ, R7 ;  /* 0x00000007ff07723e */ /* 0x000fce00000010ff */
.L_x_5003:
[----:B------:R-:W-:Y:S05]  /*1400*/  BSYNC.RECONVERGENT B0 ;  /* 0x0000000000007941 */ /* 0x000fea0003800200 */
.L_x_5002:
        /* <DEDUP_REMOVED lines=38> */
.L_x_5010:
[----:B------:R-:W0:Y:S02]  /*1670*/  LDCU UR6, c[0x0][0x38c] ;  /* 0x00007180ff0677ac */ /* 0x000e240008000800 */
[----:B0-----:R-:W-:-:S07]  /*1680*/  FMUL.FTZ R8, R8, UR6 ;  /* 0x0000000608087c20 */ /* 0x001fce0008410000 */
.L_x_5011:
[----:B------:R-:W-:Y:S05]  /*1690*/  BSYNC.RECONVERGENT B1 ;  /* 0x0000000000017941 */ /* 0x000fea0003800200 */
.L_x_5009:
[----:B------:R-:W-:-:S07]  /*16a0*/  F2FP.BF16.F32.PACK_AB R8, RZ, R8 ;  /* 0x00000008ff08723e */ /* 0x000fce00000010ff */
.L_x_5008:
[----:B------:R-:W-:Y:S05]  /*16b0*/  BSYNC.RECONVERGENT B0 ;  /* 0x0000000000007941 */ /* 0x000fea0003800200 */
.L_x_5007:
        /* <DEDUP_REMOVED lines=38> */
.L_x_5015:
[----:B------:R-:W0:Y:S02]  /*1920*/  LDCU UR6, c[0x0][0x38c] ;  /* 0x00007180ff0677ac */ /* 0x000e240008000800 */
[----:B0-----:R-:W-:-:S07]  /*1930*/  FMUL.FTZ R9, R9, UR6 ;  /* 0x0000000609097c20 */ /* 0x001fce0008410000 */
.L_x_5016:
[----:B------:R-:W-:Y:S05]  /*1940*/  BSYNC.RECONVERGENT B1 ;  /* 0x0000000000017941 */ /* 0x000fea0003800200 */
.L_x_5014:
[----:B------:R-:W-:-:S07]  /*1950*/  F2FP.BF16.F32.PACK_AB R9, RZ, R9 ;  /* 0x00000009ff09723e */ /* 0x000fce00000010ff */
.L_x_5013:
[----:B------:R-:W-:Y:S05]  /*1960*/  BSYNC.RECONVERGENT B0 ;  /* 0x0000000000007941 */ /* 0x000fea0003800200 */
.L_x_5012:
        /* <DEDUP_REMOVED lines=21> */
.L_x_5019:
[----:B------:R-:W-:-:S13]  /*1ac0*/  ISETP.GE.U32.AND P0, PT, R17, R16, PT ;  /* 0x000000101100720c */ /* 0x000fda0003f06070 */
[----:B------:R-:W-:Y:S05]  /*1ad0*/  @P0 BRA `(.L_x_5021) ;  /* 0x0000000000300947 */ /* 0x000fea0003800000 */
[----:B0-----:R-:W0:Y:S01]  /*1ae0*/  LDC.64 R2, c[0x0][0x3a0] ;  /* 0x0000e800ff027b82 */ /* 0x001e220000000a00 */
[----:B------:R-:W-:Y:S02]  /*1af0*/  IADD3 R11, PT, PT, R0, R17, RZ ;  /* 0x00000011000b7210 */ /* 0x000fe40007ffe0ff */
[----:B------:R-:W-:-:S03]  /*1b00*/  IADD3 R17, PT, PT, R17, 0x80, RZ ;  /* 0x0000008011117810 */ /* 0x000fc60007ffe0ff */
[----:B0-----:R-:W-:-:S05]  /*1b10*/  IMAD.WIDE.U32 R2, R11, 0x2, R2 ;  /* 0x000000020b027825 */ /* 0x001fca00078e0002 */
[----:B------:R1:W-:Y:S02]  /*1b20*/  STG.E.U16 desc[UR4][R2.64], R5 ;  /* 0x0000000502007986 */ /* 0x0003e4000c101504 */
.L_x_5020:
[----:B------:R-:W-:-:S13]  /*1b30*/  ISETP.GE.U32.AND P0, PT, R17, R16, PT ;  /* 0x000000101100720c */ /* 0x000fda0003f06070 */
[----:B------:R-:W-:Y:S05]  /*1b40*/  @P0 BRA `(.L_x_5022) ;  /* 0x0000000000340947 */ /* 0x000fea0003800000 */
[----:B01----:R-:W0:Y:S01]  /*1b50*/  LDC.64 R2, c[0x0][0x3a0] ;  /* 0x0000e800ff027b82 */ /* 0x003e220000000a00 */
[----:B------:R-:W-:Y:S02]  /*1b60*/  IADD3 R5, PT, PT, R0, R17, RZ ;  /* 0x0000001100057210 */ /* 0x000fe40007ffe0ff */
[----:B------:R-:W-:-:S03]  /*1b70*/  IADD3 R17, PT, PT, R17, 0x80, RZ ;  /* 0x0000008011117810 */ /* 0x000fc60007ffe0ff */
[----:B0-----:R-:W-:-:S05]  /*1b80*/  IMAD.WIDE.U32 R2, R5, 0x2, R2 ;  /* 0x0000000205027825 */ /* 0x001fca00078e0002 */
[----:B------:R1:W-:Y:S02]  /*1b90*/  STG.E.U16 desc[UR4][R2.64], R6 ;  /* 0x0000000602007986 */ /* 0x0003e4000c101504 */
.L_x_5021:
        /* <DEDUP_REMOVED lines=8> */
.L_x_5022:
[----:B------:R-:W-:Y:S05]  /*1c20*/  BSYNC.RELIABLE B1 ;  /* 0x0000000000017941 */ /* 0x000fea0003800100 */
.L_x_5018:
[----:B------:R-:W-:-:S13]  /*1c30*/  ISETP.GE.U32.AND P0, PT, R17, R16, PT ;  /* 0x000000101100720c */ /* 0x000fda0003f06070 */
[----:B012---:R-:W0:Y:S01]  /*1c40*/  @!P0 LDC.64 R2, c[0x0][0x3a0] ;  /* 0x0000e800ff028b82 */ /* 0x007e220000000a00 */
[----:B------:R-:W-:Y:S01]  /*1c50*/  @!P0 IMAD.IADD R5, R0, 0x1, R17 ;  /* 0x0000000100058824 */ /* 0x000fe200078e0211 */
[----:B------:R-:W-:-:S03]  /*1c60*/  @!P0 IADD3 R17, PT, PT, R17, 0x80, RZ ;  /* 0x0000008011118810 */ /* 0x000fc60007ffe0ff */
[----:B0-----:R-:W-:-:S05]  /*1c70*/  @!P0 IMAD.WIDE.U32 R2, R5, 0x2, R2 ;  /* 0x0000000205028825 */ /* 0x001fca00078e0002 */
[----:B------:R2:W-:Y:S02]  /*1c80*/  @!P0 STG.E.U16 desc[UR4][R2.64], R8 ;  /* 0x0000000802008986 */ /* 0x0005e4000c101504 */
.L_x_5023:
[----:B------:R-:W-:Y:S05]  /*1c90*/  BSYNC.RECONVERGENT B0 ;  /* 0x0000000000007941 */ /* 0x000fea0003800200 */
.L_x_5017:
        /* <DEDUP_REMOVED lines=8> */
.L_x_4977:
[----:B------:R-:W0:Y:S01]  /*1d20*/  S2R R4, SR_TID.X ;  /* 0x0000000000047919 */ /* 0x000e220000002100 */
[----:B------:R-:W1:Y:S02]  /*1d30*/  LDC.64 R2, c[0x0][0x3a8] ;  /* 0x0000ea00ff027b82 */ /* 0x000e640000000a00 */
[----:B-1----:R-:W-:-:S04]  /*1d40*/  IMAD.WIDE.U32 R2, R0, 0x2, R2 ;  /* 0x0000000200027825 */ /* 0x002fc800078e0002 */
[----:B0-----:R-:W-:-:S05]  /*1d50*/  IMAD.WIDE.U32 R8, R4, 0x8, R2 ;  /* 0x0000000804087825 */ /* 0x001fca00078e0002 */
[----:B------:R-:W2:Y:S04]  /*1d60*/  LDG.E.64 R6, desc[UR4][R8.64] ;  /* 0x0000000408067981 */ /* 0x000ea8000c1e1b00 */
[----:B------:R0:W5:Y:S01]  /*1d70*/  LDG.E.64 R2, desc[UR4][R8.64+0x400] ;  /* 0x0004000408027981 */ /* 0x000162000c1e1b00 */
[----:B------:R-:W-:Y:S01]  /*1d80*/  BSSY.RECONVERGENT B0, `(.L_x_5024) ;  /* 0x0000026000007945 */ /* 0x000fe20003800200 */
[C---:B--2---:R-:W-:Y:S02]  /*1d90*/  SHF.L.U32 R10, R6.reuse, 0x10, RZ ;  /* 0x00000010060a7819 */ /* 0x044fe400000006ff */
[----:B------:R-:W-:Y:S02]  /*1da0*/  PRMT R6, R6, 0x7632, R6 ;  /* 0x0000763206067816 */ /* 0x000fe40000000006 */
[----:B------:R-:W-:-:S02]  /*1db0*/  FSETP.GT.FTZ.AND P0, PT, R10, RZ, PT ;  /* 0x000000ff0a00720b */ /* 0x000fc40003f14000 */
        /* <DEDUP_REMOVED lines=34> */
.L_x_5025:
[----:B------:R-:W-:Y:S05]  /*1fe0*/  BSYNC.RECONVERGENT B0 ;  /* 0x0000000000007941 */ /* 0x000fea0003800200 */
.L_x_5024:
        /* <DEDUP_REMOVED lines=32> */
.L_x_5027:
[----:B------:R-:W0:Y:S02]  /*21f0*/  LDCU UR6, c[0x0][0x38c] ;  /* 0x00007180ff0677ac */ /* 0x000e240008000800 */
[----:B0-----:R-:W-:-:S07]  /*2200*/  FMUL.FTZ R6, R13, UR6 ;  /* 0x000000060d067c20 */ /* 0x001fce0008410000 */
.L_x_5028:
[----:B------:R-:W-:Y:S05]  /*2210*/  BSYNC.RECONVERGENT B0 ;  /* 0x0000000000007941 */ /* 0x000fea0003800200 */
.L_x_5026:
        /* <DEDUP_REMOVED lines=35> */
.L_x_5030:
[----:B------:R-:W0:Y:S02]  /*2450*/  LDCU UR6, c[0x0][0x38c] ;  /* 0x00007180ff0677ac */ /* 0x000e240008000800 */
[----:B0-----:R-:W-:-:S07]  /*2460*/  FMUL.FTZ R7, R8, UR6 ;  /* 0x0000000608077c20 */ /* 0x001fce0008410000 */
.L_x_5031:
[----:B------:R-:W-:Y:S05]  /*2470*/  BSYNC.RECONVERGENT B0 ;  /* 0x0000000000007941 */ /* 0x000fea0003800200 */
.L_x_5029:
        /* <DEDUP_REMOVED lines=34> */
.L_x_5033:
[----:B------:R-:W0:Y:S02]  /*26a0*/  LDCU UR6, c[0x0][0x38c] ;  /* 0x00007180ff0677ac */ /* 0x000e240008000800 */
[----:B0-----:R-:W-:-:S07]  /*26b0*/  FMUL.FTZ R8, R8, UR6 ;  /* 0x0000000608087c20 */ /* 0x001fce0008410000 */
.L_x_5034:
[----:B------:R-:W-:Y:S05]  /*26c0*/  BSYNC.RECONVERGENT B0 ;  /* 0x0000000000007941 */ /* 0x000fea0003800200 */
.L_x_5032:
        /* <DEDUP_REMOVED lines=35> */
.L_x_5036:
[----:B------:R-:W0:Y:S02]  /*2900*/  LDCU UR6, c[0x0][0x38c] ;  /* 0x00007180ff0677ac */ /* 0x000e240008000800 */
[----:B0-----:R-:W-:-:S07]  /*2910*/  FMUL.FTZ R2, R9, UR6 ;  /* 0x0000000609027c20 */ /* 0x001fce0008410000 */
.L_x_5037:
[----:B------:R-:W-:Y:S05]  /*2920*/  BSYNC.RECONVERGENT B0 ;  /* 0x0000000000007941 */ /* 0x000fea0003800200 */
.L_x_5035:
        /* <DEDUP_REMOVED lines=34> */
.L_x_5039:
[----:B------:R-:W0:Y:S02]  /*2b50*/  LDCU UR6, c[0x0][0x38c] ;  /* 0x00007180ff0677ac */ /* 0x000e240008000800 */
[----:B0-----:R-:W-:-:S07]  /*2b60*/  FMUL.FTZ R9, R9, UR6 ;  /* 0x0000000609097c20 */ /* 0x001fce0008410000 */
.L_x_5040:
[----:B------:R-:W-:Y:S05]  /*2b70*/  BSYNC.RECONVERGENT B0 ;  /* 0x0000000000007941 */ /* 0x000fea0003800200 */
.L_x_5038:
        /* <DEDUP_REMOVED lines=35> */
.L_x_5042:
[----:B------:R-:W0:Y:S02]  /*2db0*/  LDCU UR6, c[0x0][0x38c] ;  /* 0x00007180ff0677ac */ /* 0x000e240008000800 */
[----:B0-----:R-:W-:-:S07]  /*2dc0*/  FMUL.FTZ R3, R11, UR6 ;  /* 0x000000060b037c20 */ /* 0x001fce0008410000 */
.L_x_5043:
[----:B------:R-:W-:Y:S05]  /*2dd0*/  BSYNC.RECONVERGENT B0 ;  /* 0x0000000000007941 */ /* 0x000fea0003800200 */
.L_x_5041:
        /* <DEDUP_REMOVED lines=34> */
.L_x_5045:
[----:B------:R-:W0:Y:S02]  /*3000*/  LDCU UR6, c[0x0][0x38c] ;  /* 0x00007180ff0677ac */ /* 0x000e240008000800 */
[----:B0-----:R-:W-:-:S07]  /*3010*/  FMUL.FTZ R14, R10, UR6 ;  /* 0x000000060a0e7c20 */ /* 0x001fce0008410000 */
.L_x_5046:
[----:B------:R-:W-:Y:S05]  /*3020*/  BSYNC.RECONVERGENT B0 ;  /* 0x0000000000007941 */ /* 0x000fea0003800200 */
.L_x_5044:
[----:B------:R-:W0:Y:S01]  /*3030*/  LDC.64 R10, c[0x0][0x3a0] ;  /* 0x0000e800ff0a7b82 */ /* 0x000e220000000a00 */
[----:B------:R-:W-:Y:S02]  /*3040*/  F2FP.BF16.F32.PACK_AB R6, R6, R5 ;  /* 0x000000050606723e */ /* 0x000fe400000010ff */
[----:B------:R-:W-:Y:S02]  /*3050*/  F2FP.BF16.F32.PACK_AB R7, R8, R7 ;  /* 0x000000070807723e */ /* 0x000fe400000010ff */
[----:B------:R-:W-:Y:S02]  /*3060*/  F2FP.BF16.F32.PACK_AB R2, R9, R2 ;  /* 0x000000020902723e */ /* 0x000fe400000010ff */
[----:B------:R-:W-:Y:S01]  /*3070*/  F2FP.BF16.F32.PACK_AB R3, R14, R3 ;  /* 0x000000030e03723e */ /* 0x000fe200000010ff */
[----:B0-----:R-:W-:-:S04]  /*3080*/  IMAD.WIDE.U32 R10, R0, 0x2, R10 ;  /* 0x00000002000a7825 */ /* 0x001fc800078e000a */
[----:B------:R-:W-:-:S05]  /*3090*/  IMAD.WIDE.U32 R10, R4, 0x8, R10 ;  /* 0x00000008040a7825 */ /* 0x000fca00078e000a */
[----:B------:R-:W-:Y:S04]  /*30a0*/  STG.E.64 desc[UR4][R10.64], R6 ;  /* 0x000000060a007986 */ /* 0x000fe8000c101b04 */
[----:B------:R-:W-:Y:S01]  /*30b0*/  STG.E.64 desc[UR4][R10.64+0x400], R2 ;  /* 0x000400020a007986 */ /* 0x000fe2000c101b04 */
[----:B------:R-:W-:Y:S05]  /*30c0*/  EXIT ;  /* 0x000000000000794d */ /* 0x000fea0003800000 */
.L_x_5047:
        /* <DEDUP_REMOVED lines=11> */
.L_x_7370:


//--------------------- .text._ZN2at6native29vectorized_elementwise_kernelILi8EZZZNS0_60_GLOBAL__N__171e0b9f_22_ActivationEluKernel_cu_1520ed90_290010elu_kernelERNS_18TensorIteratorBaseERKN3c106ScalarES8_S8_ENKUlvE_clEvENKUlvE2_clEvEUlNS5_8BFloat16EE_St5arrayIPcLm2EEEEviT0_T1_ --------------------------
	.section	.text._ZN2at6native29vectorized_elementwise_kernelILi8EZZZNS0_60_GLOBAL__N__171e0b9f_22_ActivationEluKernel_cu_1520ed90_290010elu_kernelERNS_18TensorIteratorBaseERKN3c106ScalarES8_S8_ENKUlvE_clEvENKUlvE2_clEvEUlNS5_8BFloat16EE_St5arrayIPcLm2EEEEviT0_T1_,"ax",@progbits
	.align	128
        .global         _ZN2at6native29vectorized_elementwise_kernelILi8EZZZNS0_60_GLOBAL__N__171e0b9f_22_ActivationEluKernel_cu_1520ed90_290010elu_kernelERNS_18TensorIteratorBaseERKN3c106ScalarES8_S8_ENKUlvE_clEvENKUlvE2_clEvEUlNS5_8BFloat16EE_St5arrayIPcLm2EEEEviT0_T1_
        .type           _ZN2at6native29vectorized_elementwise_kernelILi8EZZZNS0_60_GLOBAL__N__171e0b9f_22_ActivationEluKernel_cu_1520ed90_290010elu_kernelERNS_18TensorIteratorBaseERKN3c106ScalarES8_S8_ENKUlvE_clEvENKUlvE2_clEvEUlNS5_8BFloat16EE_St5arrayIPcLm2EEEEviT0_T1_,@function
        .size           _ZN2at6native29vectorized_elementwise_kernelILi8EZZZNS0_60_GLOBAL__N__171e0b9f_22_ActivationEluKernel_cu_1520ed90_290010elu_kernelERNS_18TensorIteratorBaseERKN3c106ScalarES8_S8_ENKUlvE_clEvENKUlvE2_clEvEUlNS5_8BFloat16EE_St5arrayIPcLm2EEEEviT0_T1_,(.L_x_7371 - _ZN2at6native29vectorized_elementwise_kernelILi8EZZZNS0_60_GLOBAL__N__171e0b9f_22_ActivationEluKernel_cu_1520ed90_290010elu_kernelERNS_18TensorIteratorBaseERKN3c106ScalarES8_S8_ENKUlvE_clEvENKUlvE2_clEvEUlNS5_8BFloat16EE_St5arrayIPcLm2EEEEviT0_T1_)
        .other          _ZN2at6native29vectorized_elementwise_kernelILi8EZZZNS0_60_GLOBAL__N__171e0b9f_22_ActivationEluKernel_cu_1520ed90_290010elu_kernelERNS_18TensorIteratorBaseERKN3c106ScalarES8_S8_ENKUlvE_clEvENKUlvE2_clEvEUlNS5_8BFloat16EE_St5arrayIPcLm2EEEEviT0_T1_,@"STO_CUDA_ENTRY STV_DEFAULT"
_ZN2at6native29vectorized_elementwise_kernelILi8EZZZNS0_60_GLOBAL__N__171e0b9f_22_ActivationEluKernel_cu_1520ed90_290010elu_kernelERNS_18TensorIteratorBaseERKN3c106ScalarES8_S8_ENKUlvE_clEvENKUlvE2_clEvEUlNS5_8BFloat16EE_St5arrayIPcLm2EEEEviT0_T1_:
.text._ZN2at6native29vectorized_elementwise_kernelILi8EZZZNS0_60_GLOBAL__N__171e0b9f_22_ActivationEluKernel_cu_1520ed90_290010elu_kernelERNS_18TensorIteratorBaseERKN3c106ScalarES8_S8_ENKUlvE_clEvENKUlvE2_clEvEUlNS5_8BFloat16EE_St5arrayIPcLm2EEEEviT0_T1_:
[----:B------:R-:W-:Y:S01]  /*0000*/  LDC R1, c[0x0][0x37c] ;  /* 0x0000df00ff017b82 */ /* 0x000fe20000000800 */
[----:B------:R-:W-:Y:S05]  /*0010*/  EXIT ;  /* 0x000000000000794d */ /* 0x000fea0003800000 */
.L_x_5048:
        /* <DEDUP_REMOVED lines=14> */
.L_x_7371:


//--------------------- .text._ZN2at6native18elementwise_kernelILi128ELi4EZNS0_15gpu_kernel_implIZZZNS0_60_GLOBAL__N__171e0b9f_22_ActivationEluKernel_cu_1520ed90_290010elu_kernelERNS_18TensorIteratorBaseERKN3c106ScalarES9_S9_ENKUlvE_clEvENKUlvE1_clEvEUlNS6_4HalfEE_EEvS5_RKT_EUliE_EEviT1_ --------------------------
	.section	.text._ZN2at6native18elementwise_kernelILi128ELi4EZNS0_15gpu_kernel_implIZZZNS0_60_GLOBAL__N__171e0b9f_22_ActivationEluKernel_cu_1520ed90_290010elu_kernelERNS_18TensorIteratorBaseERKN3c106ScalarES9_S9_ENKUlvE_clEvENKUlvE1_clEvEUlNS6_4HalfEE_EEvS5_RKT_EUliE_EEviT1_,"ax",@progbits
	.align	128
        .global         _ZN2at6native18elementwise_kernelILi128ELi4EZNS0_15gpu_kernel_implIZZZNS0_60_GLOBAL__N__171e0b9f_22_ActivationEluKernel_cu_1520ed90_290010elu_kernelERNS_18TensorIteratorBaseERKN3c106ScalarES9_S9_ENKUlvE_clEvENKUlvE1_clEvEUlNS6_4HalfEE_EEvS5_RKT_EUliE_EEviT1_
        .type           _ZN2at6native18elementwise_kernelILi128ELi4EZNS0_15gpu_kernel_implIZZZNS0_60_GLOBAL__N__171e0b9f_22_ActivationEluKernel_cu_1520ed90_290010elu_kernelERNS_18TensorIteratorBaseERKN3c106ScalarES9_S9_ENKUlvE_clEvENKUlvE1_clEvEUlNS6_4HalfEE_EEvS5_RKT_EUliE_EEviT1_,@function
        .size           _ZN2at6native18elementwise_kernelILi128ELi4EZNS0_15gpu_kernel_implIZZZNS0_60_GLOBAL__N__171e0b9f_22_ActivationEluKernel_cu_1520ed90_290010elu_kernelERNS_18TensorIteratorBaseERKN3c106ScalarES9_S9_ENKUlvE_clEvENKUlvE1_clEvEUlNS6_4HalfEE_EEvS5_RKT_EUliE_EEviT1_,(.L_x_7372 - _ZN2at6native18elementwise_kernelILi128ELi4EZNS0_15gpu_kernel_implIZZZNS0_60_GLOBAL__N__171e0b9f_22_ActivationEluKernel_cu_1520ed90_290010elu_kernelERNS_18TensorIteratorBaseERKN3c106ScalarES9_S9_ENKUlvE_clEvENKUlvE1_clEvEUlNS6_4HalfEE_EEvS5_RKT_EUliE_EEviT1_)
        .other          _ZN2at6native18elementwise_kernelILi128ELi4EZNS0_15gpu_kernel_implIZZZNS0_60_GLOBAL__N__171e0b9f_22_ActivationEluKernel_cu_1520ed90_290010elu_kernelERNS_18TensorIteratorBaseERKN3c106ScalarES9_S9_ENKUlvE_clEvENKUlvE1_clEvEUlNS6_4HalfEE_EEvS5_RKT_EUliE_EEviT1_,@"STO_CUDA_ENTRY STV_DEFAULT"
_ZN2at6native18elementwise_kernelILi128ELi4EZNS0_15gpu_kernel_implIZZZNS0_60_GLOBAL__N__171e0b9f_22_ActivationEluKernel_cu_1520ed90_290010elu_kernelERNS_18TensorIteratorBaseERKN3c106ScalarES9_S9_ENKUlvE_clEvENKUlvE1_clEvEUlNS6_4HalfEE_EEvS5_RKT_EUliE_EEviT1_:
.text._ZN2at6native18elementwise_kernelILi128ELi4EZNS0_15gpu_kernel_implIZZZNS0_60_GLOBAL__N__171e0b9f_22_ActivationEluKernel_cu_1520ed90_290010elu_kernelERNS_18TensorIteratorBaseERKN3c106ScalarES9_S9_ENKUlvE_clEvENKUlvE1_clEvEUlNS6_4HalfEE_EEvS5_RKT_EUliE_EEviT1_:
        /* <DEDUP_REMOVED lines=22> */
[----:B------:R-:W-:Y:S01]  /*0160*/  HFMA2 R16, -RZ, RZ, 0, 0 ;  /* 0x00000000ff107431 */ /* 0x000fe200000001ff */
[----:B------:R-:W1:Y:S01]  /*0170*/  LDCU UR6, c[0x0][0x38c] ;  /* 0x00007180ff0677ac */ /* 0x000e620008000800 */
[----:B------:R-:W2:Y:S01]  /*0180*/  LDCU.64 UR8, c[0x0][0x4b8] ;  /* 0x00009700ff0877ac */ /* 0x000ea20008000a00 */
[----:B------:R-:W-:Y:S02]  /*0190*/  UISETP.NE.AND UP0, UPT, UR40, URZ, UPT ;  /* 0x000000ff2800728c */ /* 0x000fe4000bf05270 */
[----:B0-----:R-:W-:-:S05]  /*01a0*/  IMAD.HI.U32 R2, R17, UR4, R16 ;  /* 0x0000000411027c27 */ /* 0x001fca000f8e0010 */
[----:B------:R-:W-:-:S05]  /*01b0*/  SHF.R.U32.HI R3, RZ, UR5, R2 ;  /* 0x00000005ff037c19 */ /* 0x000fca0008011602 */
[----:B------:R-:W-:-:S04]  /*01c0*/  IMAD.MOV R0, RZ, RZ, -R3 ;  /* 0x000000ffff007224 */ /* 0x000fc800078e0a03 */
        /* <DEDUP_REMOVED lines=290> */
.L_x_5051:
        /* <DEDUP_REMOVED lines=18> */
.L_x_5055:
[----:B------:R-:W2:Y:S02]  /*1510*/  LDG.E.U8 R2, desc[UR36][R2.64] ;  /* 0x0000002402027981 */ /* 0x000ea4000c1e1100 */
[----:B--2---:R-:W-:-:S04]  /*1520*/  I2FP.F32.U32 R0, R2 ;  /* 0x0000000200007245 */ /* 0x004fc80000201000 */
[----:B------:R-:W-:Y:S01]  /*1530*/  F2FP.F16.F32.PACK_AB R0, RZ, R0 ;  /* 0x00000000ff00723e */ /* 0x000fe200000000ff */
[----:B------:R-:W-:Y:S06]  /*1540*/  BRA `(.L_x_5057) ;  /* 0x0000000c009c7947 */ /* 0x000fec0003800000 */
.L_x_5054:
        /* <DEDUP_REMOVED lines=10> */
.L_x_5059:
[----:B------:R-:W2:Y:S02]  /*15f0*/  LDG.E R2, desc[UR36][R2.64] ;  /* 0x0000002402027981 */ /* 0x000ea4000c1e1900 */
[----:B--2---:R-:W-:-:S04]  /*1600*/  I2FP.F32.S32 R0, R2 ;  /* 0x0000000200007245 */ /* 0x004fc80000201400 */
[----:B------:R-:W-:Y:S01]  /*1610*/  F2FP.F16.F32.PACK_AB R0, RZ, R0 ;  /* 0x00000000ff00723e */ /* 0x000fe200000000ff */
[----:B------:R-:W-:Y:S06]  /*1620*/  BRA `(.L_x_5057) ;  /* 0x0000000c00647947 */ /* 0x000fec0003800000 */
.L_x_5058:
[----:B------:R-:W2:Y:S02]  /*1630*/  LDG.E.U16 R2, desc[UR36][R2.64] ;  /* 0x0000002402027981 */ /* 0x000ea4000c1e1500 */
[----:B--2---:R-:W0:Y:S02]  /*1640*/  I2F.S16 R0, R2 ;  /* 0x0000000200007306 */ /* 0x004e240000101400 */
[----:B0-----:R-:W-:Y:S01]  /*1650*/  F2FP.F16.F32.PACK_AB R0, RZ, R0 ;  /* 0x00000000ff00723e */ /* 0x001fe200000000ff */
[----:B------:R-:W-:Y:S06]  /*1660*/  BRA `(.L_x_5057) ;  /* 0x0000000c00547947 */ /* 0x000fec0003800000 */
.L_x_5053:
        /* <DEDUP_REMOVED lines=9> */
.L_x_5061:
[----:B------:R0:W5:Y:S01]  /*1700*/  LDG.E.U16 R0, desc[UR36][R2.64] ;  /* 0x0000002402007981 */ /* 0x000162000c1e1500 */
[----:B------:R-:W-:Y:S05]  /*1710*/  BRA `(.L_x_5057) ;  /* 0x0000000c00287947 */ /* 0x000fea0003800000 */
.L_x_5060:
        /* <DEDUP_REMOVED lines=9> */
.L_x_5063:
[----:B------:R1:W5:Y:S01]  /*17b0*/  LDG.E.U16 R0, desc[UR36][R2.64] ;  /* 0x0000002402007981 */ /* 0x000362000c1e1500 */
[----:B------:R-:W-:Y:S05]  /*17c0*/  BRA `(.L_x_5057) ;  /* 0x0000000800fc7947 */ /* 0x000fea0003800000 */
.L_x_5062:
        /* <DEDUP_REMOVED lines=12> */
.L_x_5052:
        /* <DEDUP_REMOVED lines=13> */
.L_x_5066:
        /* <DEDUP_REMOVED lines=12> */
.L_x_5065:
        /* <DEDUP_REMOVED lines=27> */
.L_x_5068:
        /* <DEDUP_REMOVED lines=13> */
.L_x_5067:
[----:B------:R-:W2:Y:S02]  /*1ca0*/  LDG.E.U16 R0, desc[UR36][R2.64] ;  /* 0x0000002402007981 */ /* 0x000ea4000c1e1500 */
[----:B--2---:R-:W-:-:S04]  /*1cb0*/  SHF.L.U32 R0, R0, 0x10, RZ ;  /* 0x0000001000007819 */ /* 0x004fc800000006ff */
[----:B------:R-:W-:Y:S01]  /*1cc0*/  F2FP.F16.F32.PACK_AB R0, RZ, R0 ;  /* 0x00000000ff00723e */ /* 0x000fe200000000ff */
[----:B------:R-:W-:Y:S06]  /*1cd0*/  BRA `(.L_x_5057) ;  /* 0x0000000400b87947 */ /* 0x000fec0003800000 */
.L_x_5064:
        /* <DEDUP_REMOVED lines=12> */
.L_x_5071:
        /* <DEDUP_REMOVED lines=21> */
.L_x_5075:
[----:B------:R-:W-:Y:S05]  /*1ef0*/  BSYNC.RECONVERGENT B1 ;  /* 0x0000000000017941 */ /* 0x000fea0003800200 */
.L_x_5074:
[----:B------:R-:W-:Y:S01]  /*1f00*/  IMAD.SHL.U32 R0, R0, 0x100000, RZ ;  /* 0x0010000000007824 */ /* 0x000fe200078e00ff */
[----:B------:R-:W-:-:S04]  /*1f10*/  LEA R2, R2, 0x3b800000, 0x17 ;  /* 0x3b80000002027811 */ /* 0x000fc800078eb8ff */
[----:B------:R-:W-:-:S07]  /*1f20*/  LOP3.LUT R0, R2, R0, R7, 0xfe, !PT ;  /* 0x0000000002007212 */ /* 0x000fce00078efe07 */
.L_x_5073:
[----:B------:R-:W-:Y:S05]  /*1f30*/  BSYNC.RECONVERGENT B0 ;  /* 0x0000000000007941 */ /* 0x000fea0003800200 */
.L_x_5072:
[----:B------:R-:W-:Y:S01]  /*1f40*/  F2FP.F16.F32.PACK_AB R0, RZ, R0 ;  /* 0x00000000ff00723e */ /* 0x000fe200000000ff */
[----:B------:R-:W-:Y:S06]  /*1f50*/  BRA `(.L_x_5057) ;  /* 0x0000000400187947 */ /* 0x000fec0003800000 */
.L_x_5070:
        /* <DEDUP_REMOVED lines=21> */
.L_x_5079:
[----:B------:R-:W-:Y:S05]  /*20b0*/  BSYNC.RECONVERGENT B1 ;  /* 0x0000000000017941 */ /* 0x000fea0003800200 */
.L_x_5078:
[----:B------:R-:W-:Y:S01]  /*20c0*/  IMAD.SHL.U32 R0, R0, 0x200000, RZ ;  /* 0x0020000000007824 */ /* 0x000fe200078e00ff */
[----:B------:R-:W-:-:S04]  /*20d0*/  LEA R2, R2, 0x37800000, 0x17 ;  /* 0x3780000002027811 */ /* 0x000fc800078eb8ff */
[----:B------:R-:W-:-:S07]  /*20e0*/  LOP3.LUT R0, R2, R0, R7, 0xfe, !PT ;  /* 0x0000000002007212 */ /* 0x000fce00078efe07 */
.L_x_5077:
[----:B------:R-:W-:Y:S05]  /*20f0*/  BSYNC.RECONVERGENT B0 ;  /* 0x0000000000007941 */ /* 0x000fea0003800200 */
.L_x_5076:
[----:B------:R-:W-:Y:S01]  /*2100*/  F2FP.F16.F32.PACK_AB R0, RZ, R0 ;  /* 0x00000000ff00723e */ /* 0x000fe200000000ff */
[----:B------:R-:W-:Y:S06]  /*2110*/  BRA `(.L_x_5057) ;  /* 0x0000000000a87947 */ /* 0x000fec0003800000 */
.L_x_5069:
[----:B------:R-:W-:-:S09]  /*2120*/  UISETP.NE.AND UP0, UPT, UR4, 0x1c, UPT ;  /* 0x0000001c0400788c */ /* 0x000fd2000bf05270 */
[----:B------:R-:W-:Y:S05]  /*2130*/  BRA.U !UP0, `(.L_x_5080) ;  /* 0x0000000108947547 */ /* 0x000fea000b800000 */
[----:B------:R-:W-:-:S09]  /*2140*/  UISETP.NE.AND UP0, UPT, UR4, 0x1d, UPT ;  /* 0x0000001d0400788c */ /* 0x000fd2000bf05270 */
[----:B------:R-:W-:Y:S05]  /*2150*/  BRA.U !UP0, `(.L_x_5081) ;  /* 0x00000001087c7547 */ /* 0x000fea000b800000 */
[----:B------:R-:W-:-:S09]  /*2160*/  UISETP.NE.AND UP0, UPT, UR4, 0x2c, UPT ;  /* 0x0000002c0400788c */ /* 0x000fd2000bf05270 */
[----:B------:R-:W-:Y:S05]  /*2170*/  BRA.U !UP0, `(.L_x_5082) ;  /* 0x0000000108487547 */ /* 0x000fea000b800000 */
.L_x_5056:
        /* <DEDUP_REMOVED lines=16> */
.L_x_5083:
[----:B------:R-:W-:Y:S01]  /*2280*/  PRMT R0, RZ, 0x7610, R0 ;  /* 0x00007610ff007816 */ /* 0x000fe20000000000 */
[----:B------:R-:W-:Y:S06]  /*2290*/  BRA `(.L_x_5057) ;  /* 0x0000000000487947 */ /* 0x000fec0003800000 */
.L_x_5082:
        /* <DEDUP_REMOVED lines=8> */
.L_x_5085:
[----:B------:R-:W-:Y:S05]  /*2320*/  BSYNC.RECONVERGENT B0 ;  /* 0x0000000000007941 */ /* 0x000fea0003800200 */
.L_x_5084:
[----:B------:R-:W-:Y:S01]  /*2330*/  F2FP.F16.F32.PACK_AB R0, RZ, R0 ;  /* 0x00000000ff00723e */ /* 0x000fe200000000ff */
[----:B------:R-:W-:Y:S06]  /*2340*/  BRA `(.L_x_5057) ;  /* 0x00000000001c7947 */ /* 0x000fec0003800000 */
.L_x_5081:
[----:B------:R-:W2:Y:S02]  /*2350*/  LDG.E.64 R2, desc[UR36][R2.64] ;  /* 0x0000002402027981 */ /* 0x000ea4000c1e1b00 */
[----:B--2---:R-:W0:Y:S02]  /*2360*/  I2F.U64 R0, R2 ;  /* 0x0000000200007312 */ /* 0x004e240000301000 */
[----:B0-----:R-:W-:Y:S01]  /*2370*/  F2FP.F16.F32.PACK_AB R0, RZ, R0 ;  /* 0x00000000ff00723e */ /* 0x001fe200000000ff */
[----:B------:R-:W-:Y:S06]  /*2380*/  BRA `(.L_x_5057) ;  /* 0x00000000000c7947 */ /* 0x000fec0003800000 */
.L_x_5080:
[----:B------:R-:W2:Y:S02]  /*2390*/  LDG.E R2, desc[UR36][R2.64] ;  /* 0x0000002402027981 */ /* 0x000ea4000c1e1900 */
[----:B--2---:R-:W-:-:S04]  /*23a0*/  I2FP.F32.U32 R0, R2 ;  /* 0x0000000200007245 */ /* 0x004fc80000201000 */
[----:B------:R-:W-:-:S07]  /*23b0*/  F2FP.F16.F32.PACK_AB R0, RZ, R0 ;  /* 0x00000000ff00723e */ /* 0x000fce00000000ff */
.L_x_5057:
[----:B01---5:R-:W-:Y:S01]  /*23c0*/  HADD2.F32 R3, -RZ, R0.H0_H0 ;  /* 0x20000000ff037230 */ /* 0x023fe20000004100 */
[----:B------:R-:W-:Y:S04]  /*23d0*/  BSSY.RECONVERGENT B0, `(.L_x_5086) ;  /* 0x0000022000007945 */ /* 0x000fe80003800200 */
[----:B------:R-:W-:-:S13]  /*23e0*/  FSETP.GT.FTZ.AND P0, PT, R3, RZ, PT ;  /* 0x000000ff0300720b */ /* 0x000fda0003f14000 */
[----:B------:R-:W0:Y:S02]  /*23f0*/  @P0 LDC R0, c[0x0][0x594] ;  /* 0x00016500ff000b82 */ /* 0x000e240000000800 */
[----:B0-----:R-:W-:Y:S01]  /*2400*/  @P0 FMUL.FTZ R0, R3, R0 ;  /* 0x0000000003000220 */ /* 0x001fe20000410000 */
[----:B------:R-:W-:Y:S06]  /*2410*/  @P0 BRA `(.L_x_5087) ;  /* 0x0000000000740947 */ /* 0x000fec0003800000 */
        /* <DEDUP_REMOVED lines=29> */
.L_x_5087:
[----:B------:R-:W-:Y:S05]  /*25f0*/  BSYNC.RECONVERGENT B0 ;  /* 0x0000000000007941 */ /* 0x000fea0003800200 */
.L_x_5086:
[----:B------:R-:W0:Y:S01]  /*2600*/  LDCU.64 UR6, c[0x0][0x580] ;  /* 0x0000b000ff0677ac */ /* 0x000e220008000a00 */
[----:B------:R-:W-:Y:S01]  /*2610*/  F2FP.F16.F32.PACK_AB R0, RZ, R0 ;  /* 0x00000000ff00723e */ /* 0x000fe200000000ff */
        /* <DEDUP_REMOVED lines=17> */
.L_x_5091:
[----:B------:R-:W-:-:S06]  /*2730*/  HADD2.F32 R5, -RZ, R0.H0_H0 ;  /* 0x20000000ff057230 */ /* 0x000fcc0000004100 */
[----:B------:R-:W0:Y:S02]  /*2740*/  F2I.S64.TRUNC R4, R5 ;  /* 0x0000000500047311 */ /* 0x000e24000020d900 */
[----:B0-----:R0:W-:Y:S01]  /*2750*/  STG.E.U8 desc[UR36][R2.64], R4 ;  /* 0x0000000402007986 */ /* 0x0011e2000c101124 */
[----:B------:R-:W-:Y:S05]  /*2760*/  BRA `(.L_x_5093) ;  /* 0x0000000c00707947 */ /* 0x000fea0003800000 */
.L_x_5090:
        /* <DEDUP_REMOVED lines=10> */
.L_x_5095:
[----:B------:R-:W-:-:S04]  /*2810*/  HADD2.F32 R0, -RZ, R0.H0_H0 ;  /* 0x20000000ff007230 */ /* 0x000fc80000004100 */
[----:B------:R-:W0:Y:S02]  /*2820*/  F2I.FTZ.TRUNC.NTZ R5, R0 ;  /* 0x0000000000057305 */ /* 0x000e24000021f100 */
[----:B0-----:R0:W-:Y:S01]  /*2830*/  STG.E desc[UR36][R2.64], R5 ;  /* 0x0000000502007986 */ /* 0x0011e2000c101924 */
[----:B------:R-:W-:Y:S05]  /*2840*/  BRA `(.L_x_5093) ;  /* 0x0000000c00387947 */ /* 0x000fea0003800000 */
.L_x_5094:
[----:B------:R-:W-:-:S04]  /*2850*/  HADD2.F32 R0, -RZ, R0.H0_H0 ;  /* 0x20000000ff007230 */ /* 0x000fc80000004100 */
[----:B------:R-:W0:Y:S02]  /*2860*/  F2I.FTZ.TRUNC.NTZ R5, R0 ;  /* 0x0000000000057305 */ /* 0x000e24000021f100 */
[----:B0-----:R0:W-:Y:S01]  /*2870*/  STG.E.U16 desc[UR36][R2.64], R5 ;  /* 0x0000000502007986 */ /* 0x0011e2000c101524 */
[----:B------:R-:W-:Y:S05]  /*2880*/  BRA `(.L_x_5093) ;  /* 0x0000000c00287947 */ /* 0x000fea0003800000 */
.L_x_5089:
        /* <DEDUP_REMOVED lines=9> */
.L_x_5097:
[----:B------:R0:W-:Y:S01]  /*2920*/  STG.E.U16 desc[UR36][R2.64], R0 ;  /* 0x0000000002007986 */ /* 0x0001e2000c101524 */
[----:B------:R-:W-:Y:S05]  /*2930*/  BRA `(.L_x_5093) ;  /* 0x0000000800fc7947 */ /* 0x000fea0003800000 */
.L_x_5096:
        /* <DEDUP_REMOVED lines=10> */
.L_x_5099:
[----:B------:R-:W-:-:S05]  /*29e0*/  HADD2.F32 R0, -RZ, R0.H0_H0 ;  /* 0x20000000ff007230 */ /* 0x000fca0000004100 */
[----:B------:R-:W-:-:S04]  /*29f0*/  F2FP.F16.F32.PACK_AB R0, RZ, R0 ;  /* 0x00000000ff00723e */ /* 0x000fc800000000ff */
[----:B------:R-:W-:-:S05]  /*2a00*/  PRMT R0, R0, 0x5410, RZ ;  /* 0x0000541000007816 */ /* 0x000fca00000000ff */
[----:B------:R0:W-:Y:S01]  /*2a10*/  STG.E desc[UR36][R2.64], R0 ;  /* 0x0000000002007986 */ /* 0x0001e2000c101924 */
[----:B------:R-:W-:Y:S05]  /*2a20*/  BRA `(.L_x_5093) ;  /* 0x0000000800c07947 */ /* 0x000fea0003800000 */
.L_x_5098:
[----:B------:R-:W-:-:S05]  /*2a30*/  HADD2.F32 R4, -RZ, R0.H0_H0 ;  /* 0x20000000ff047230 */ /* 0x000fca0000004100 */
[----:B------:R-:W-:-:S06]  /*2a40*/  FMUL.FTZ R4, R4, 1 ;  /* 0x3f80000004047820 */ /* 0x000fcc0000410000 */
[----:B------:R-:W0:Y:S02]  /*2a50*/  F2F.F64.F32 R4, R4 ;  /* 0x0000000400047310 */ /* 0x000e240000201800 */
[----:B0-----:R0:W-:Y:S01]  /*2a60*/  STG.E.64 desc[UR36][R2.64], R4 ;  /* 0x0000000402007986 */ /* 0x0011e2000c101b24 */
[----:B------:R-:W-:Y:S05]  /*2a70*/  BRA `(.L_x_5093) ;  /* 0x0000000800ac7947 */ /* 0x000fea0003800000 */
.L_x_5088:
        /* <DEDUP_REMOVED lines=13> */
.L_x_5102:
[----:B------:R-:W-:Y:S01]  /*2b50*/  HADD2.F32 R0, -RZ, R0.H0_H0 ;  /* 0x20000000ff007230 */ /* 0x000fe20000004100 */
[----:B------:R-:W-:-:S04]  /*2b60*/  CS2R R6, SRZ ;  /* 0x0000000000067805 */ /* 0x000fc8000001ff00 */
[----:B------:R-:W-:-:S04]  /*2b70*/  FMUL.FTZ R0, R0, 1 ;  /* 0x3f80000000007820 */ /* 0x000fc80000410000 */
[----:B------:R-:W0:Y:S02]  /*2b80*/  F2F.F64.F32 R4, R0 ;  /* 0x0000000000047310 */ /* 0x000e240000201800 */
[----:B0-----:R0:W-:Y:S01]  /*2b90*/  STG.E.128 desc[UR36][R2.64], R4 ;  /* 0x0000000402007986 */ /* 0x0011e2000c101d24 */
[----:B------:R-:W-:Y:S05]  /*2ba0*/  BRA `(.L_x_5093) ;  /* 0x0000000800607947 */ /* 0x000fea0003800000 */
.L_x_5101:
        /* <DEDUP_REMOVED lines=19> */
.L_x_5106:
[----:B------:R-:W-:Y:S05]  /*2ce0*/  BSYNC.RECONVERGENT B0 ;  /* 0x0000000000007941 */ /* 0x000fea0003800200 */
.L_x_5105:
[----:B------:R-:W-:-:S05]  /*2cf0*/  LOP3.LUT R5, R0, 0x80, R5, 0xf8, !PT ;  /* 0x0000008000057812 */ /* 0x000fca00078ef805 */
[----:B------:R0:W-:Y:S01]  /*2d00*/  STG.E.U8 desc[UR36][R2.64], R5 ;  /* 0x0000000502007986 */ /* 0x0001e2000c101124 */
[----:B------:R-:W-:Y:S05]  /*2d10*/  BRA `(.L_x_5093) ;  /* 0x0000000800047947 */ /* 0x000fea0003800000 */
.L_x_5104:
[----:B------:R-:W-:Y:S01]  /*2d20*/  HADD2.F32 R7, -RZ, R0.H0_H0 ;  /* 0x20000000ff077230 */ /* 0x000fe20000004100 */
        /* <DEDUP_REMOVED lines=14> */
.L_x_5108:
[----:B------:R-:W-:Y:S05]  /*2e10*/  BSYNC.RECONVERGENT B0 ;  /* 0x0000000000007941 */ /* 0x000fea0003800200 */
.L_x_5107:
[----:B------:R-:W-:-:S05]  /*2e20*/  LOP3.LUT R5, R0, 0x80, R5, 0xf8, !PT ;  /* 0x0000008000057812 */ /* 0x000fca00078ef805 */
[----:B------:R0:W-:Y:S01]  /*2e30*/  STG.E.U8 desc[UR36][R2.64], R5 ;  /* 0x0000000502007986 */ /* 0x0001e2000c101124 */
[----:B------:R-:W-:Y:S05]  /*2e40*/  BRA `(.L_x_5093) ;  /* 0x0000000400b87947 */ /* 0x000fea0003800000 */
.L_x_5103:
[----:B------:R-:W-:-:S05]  /*2e50*/  HADD2.F32 R0, -RZ, R0.H0_H0 ;  /* 0x20000000ff007230 */ /* 0x000fca0000004100 */
[----:B------:R-:W-:-:S05]  /*2e60*/  F2FP.BF16.F32.PACK_AB R0, RZ, R0 ;  /* 0x00000000ff00723e */ /* 0x000fca00000010ff */
[----:B------:R0:W-:Y:S01]  /*2e70*/  STG.E.U16 desc[UR36][R2.64], R0 ;  /* 0x0000000002007986 */ /* 0x0001e2000c101524 */
[----:B------:R-:W-:Y:S05]  /*2e80*/  BRA `(.L_x_5093) ;  /* 0x0000000400a87947 */ /* 0x000fea0003800000 */
.L_x_5100:
        /* <DEDUP_REMOVED lines=12> */
.L_x_5111:
        /* <DEDUP_REMOVED lines=13> */
.L_x_5114:
[----:B------:R-:W-:-:S04]  /*3020*/  SHF.R.U32.HI R0, RZ, 0x14, R5 ;  /* 0x00000014ff007819 */ /* 0x000fc80000011605 */
[----:B------:R-:W-:-:S04]  /*3030*/  LOP3.LUT R0, R0, 0x1, RZ, 0xc0, !PT ;  /* 0x0000000100007812 */ /* 0x000fc800078ec0ff */
[----:B------:R-:W-:-:S04]  /*3040*/  IADD3 R0, PT, PT, R5, 0x487ffff, R0 ;  /* 0x0487ffff05007810 */ /* 0x000fc80007ffe000 */
[----:B------:R-:W-:-:S04]  /*3050*/  SHF.R.U32.HI R0, RZ, 0x14, R0 ;  /* 0x00000014ff007819 */ /* 0x000fc80000011600 */
[----:B------:R-:W-:-:S07]  /*3060*/  LOP3.LUT R4, R0, 0xff, RZ, 0xc0, !PT ;  /* 0x000000ff00047812 */ /* 0x000fce00078ec0ff */
.L_x_5115:
[----:B------:R-:W-:-:S04]  /*3070*/  SHF.R.U32.HI R5, RZ, 0x18, R5 ;  /* 0x00000018ff057819 */ /* 0x000fc80000011605 */
[----:B------:R-:W-:-:S04]  /*3080*/  LOP3.LUT R4, R4, 0x80, R5, 0xf8, !PT ;  /* 0x0000008004047812 */ /* 0x000fc800078ef805 */
[----:B------:R-:W-:-:S07]  /*3090*/  PRMT R0, R4, 0x7610, R0 ;  /* 0x0000761004007816 */ /* 0x000fce0000000000 */
.L_x_5113:
[----:B------:R-:W-:Y:S05]  /*30a0*/  BSYNC.RECONVERGENT B0 ;  /* 0x0000000000007941 */ /* 0x000fea0003800200 */
.L_x_5112:
[----:B------:R4:W-:Y:S01]  /*30b0*/  STG.E.U8 desc[UR36][R2.64], R0 ;  /* 0x0000000002007986 */ /* 0x0009e2000c101124 */
[----:B------:R-:W-:Y:S05]  /*30c0*/  BRA `(.L_x_5093) ;  /* 0x0000000400187947 */ /* 0x000fea0003800000 */
.L_x_5110:
        /* <DEDUP_REMOVED lines=13> */
.L_x_5118:
[----:B------:R-:W-:-:S04]  /*31a0*/  SHF.R.U32.HI R0, RZ, 0x15, R5 ;  /* 0x00000015ff007819 */ /* 0x000fc80000011605 */
[----:B------:R-:W-:-:S04]  /*31b0*/  LOP3.LUT R0, R0, 0x1, RZ, 0xc0, !PT ;  /* 0x0000000100007812 */ /* 0x000fc800078ec0ff */
[----:B------:R-:W-:-:S04]  /*31c0*/  IADD3 R0, PT, PT, R5, 0x88fffff, R0 ;  /* 0x088fffff05007810 */ /* 0x000fc80007ffe000 */
[----:B------:R-:W-:-:S04]  /*31d0*/  SHF.R.U32.HI R0, RZ, 0x15, R0 ;  /* 0x00000015ff007819 */ /* 0x000fc80000011600 */
[----:B------:R-:W-:-:S07]  /*31e0*/  LOP3.LUT R4, R0, 0xff, RZ, 0xc0, !PT ;  /* 0x000000ff00047812 */ /* 0x000fce00078ec0ff */
.L_x_5119:
[----:B------:R-:W-:-:S04]  /*31f0*/  SHF.R.U32.HI R5, RZ, 0x18, R5 ;  /* 0x00000018ff057819 */ /* 0x000fc80000011605 */
[----:B------:R-:W-:-:S04]  /*3200*/  LOP3.LUT R4, R4, 0x80, R5, 0xf8, !PT ;  /* 0x0000008004047812 */ /* 0x000fc800078ef805 */
[----:B------:R-:W-:-:S07]  /*3210*/  PRMT R0, R4, 0x7610, R0 ;  /* 0x0000761004007816 */ /* 0x000fce0000000000 */
.L_x_5117:
[----:B------:R-:W-:Y:S05]  /*3220*/  BSYNC.RECONVERGENT B0 ;  /* 0x0000000000007941 */ /* 0x000fea0003800200 */
.L_x_5116:
[----:B------:R3:W-:Y:S01]  /*3230*/  STG.E.U8 desc[UR36][R2.64], R0 ;  /* 0x0000000002007986 */ /* 0x0007e2000c101124 */
[----:B------:R-:W-:Y:S05]  /*3240*/  BRA `(.L_x_5093) ;  /* 0x0000000000b87947 */ /* 0x000fea0003800000 */
.L_x_5109:
[----:B------:R-:W-:-:S09]  /*3250*/  UISETP.NE.AND UP0, UPT, UR4, 0x1c, UPT ;  /* 0x0000001c0400788c */ /* 0x000fd2000bf05270 */
[----:B------:R-:W-:Y:S05]  /*3260*/  BRA.U !UP0, `(.L_x_5120) ;  /* 0x0000000108a47547 */ /* 0x000fea000b800000 */
[----:B------:R-:W-:-:S09]  /*3270*/  UISETP.NE.AND UP0, UPT, UR4, 0x1d, UPT ;  /* 0x0000001d0400788c */ /* 0x000fd2000bf05270 */
[----:B------:R-:W-:Y:S05]  /*3280*/  BRA.U !UP0, `(.L_x_5121) ;  /* 0x00000001088c7547 */ /* 0x000fea000b800000 */
[----:B------:R-:W-:-:S09]  /*3290*/  UISETP.NE.AND UP0, UPT, UR4, 0x2c, UPT ;  /* 0x0000002c0400788c */ /* 0x000fd2000bf05270 */
[----:B------:R-:W-:Y:S05]  /*32a0*/  BRA.U !UP0, `(.L_x_5122) ;  /* 0x0000000108447547 */ /* 0x000fea000b800000 */
.L_x_5092:
        /* <DEDUP_REMOVED lines=16> */
.L_x_5123:
[----:B------:R-:W-:Y:S05]  /*33b0*/  BRA `(.L_x_5093) ;  /* 0x00000000005c7947 */ /* 0x000fea0003800000 */
.L_x_5122:
        /* <DEDUP_REMOVED lines=16> */
.L_x_5121:
[----:B------:R-:W-:-:S06]  /*34c0*/  HADD2.F32 R4, -RZ, R0.H0_H0 ;  /* 0x20000000ff047230 */ /* 0x000fcc0000004100 */
[----:B------:R-:W0:Y:S02]  /*34d0*/  F2I.U64.TRUNC R4, R4 ;  /* 0x0000000400047311 */ /* 0x000e24000020d800 */
[----:B0-----:R1:W-:Y:S01]  /*34e0*/  STG.E.64 desc[UR36][R2.64], R4 ;  /* 0x0000000402007986 */ /* 0x0013e2000c101b24 */
[----:B------:R-:W-:Y:S05]  /*34f0*/  BRA `(.L_x_5093) ;  /* 0x00000000000c7947 */ /* 0x000fea0003800000 */
.L_x_5120:
[----:B------:R-:W-:-:S04]  /*3500*/  HADD2.F32 R0, -RZ, R0.H0_H0 ;  /* 0x20000000ff007230 */ /* 0x000fc80000004100 */
[----:B------:R-:W0:Y:S02]  /*3510*/  F2I.FTZ.U32.TRUNC.NTZ R5, R0 ;  /* 0x0000000000057305 */ /* 0x000e24000021f000 */
[----:B0-----:R0:W-:Y:S02]  /*3520*/  STG.E desc[UR36][R2.64], R5 ;  /* 0x0000000502007986 */ /* 0x0011e4000c101924 */
.L_x_5093:
[----:B------:R-:W-:-:S07]  /*3530*/  VIADD R17, R17, 0x80 ;  /* 0x0000008011117836 */ /* 0x000fce0000000000 */
.L_x_5050:
[----:B------:R-:W-:Y:S05]  /*3540*/  BSYNC.RECONVERGENT B6 ;  /* 0x0000000000067941 */ /* 0x000fea0003800200 */
.L_x_5049:
        /* <DEDUP_REMOVED lines=307> */
.L_x_5126:
        /* <DEDUP_REMOVED lines=18> */
.L_x_5130:
[----:B------:R-:W2:Y:S02]  /*49a0*/  LDG.E.U8 R2, desc[UR36][R2.64] ;  /* 0x0000002402027981 */ /* 0x000ea4000c1e1100 */
[----:B--2---:R-:W-:-:S04]  /*49b0*/  I2FP.F32.U32 R0, R2 ;  /* 0x0000000200007245 */ /* 0x004fc80000201000 */
[----:B------:R-:W-:Y:S01]  /*49c0*/  F2FP.F16.F32.PACK_AB R0, RZ, R0 ;  /* 0x00000000ff00723e */ /* 0x000fe200000000ff */
[----:B------:R-:W-:Y:S06]  /*49d0*/  BRA `(.L_x_5132) ;  /* 0x0000000c009c7947 */ /* 0x000fec0003800000 */
.L_x_5129:
        /* <DEDUP_REMOVED lines=10> */
.L_x_5134:
[----:B------:R-:W2:Y:S02]  /*4a80*/  LDG.E R2, desc[UR36][R2.64] ;  /* 0x0000002402027981 */ /* 0x000ea4000c1e1900 */
[----:B--2---:R-:W-:-:S04]  /*4a90*/  I2FP.F32.S32 R0, R2 ;  /* 0x0000000200007245 */ /* 0x004fc80000201400 */
[----:B------:R-:W-:Y:S01]  /*4aa0*/  F2FP.F16.F32.PACK_AB R0, RZ, R0 ;  /* 0x00000000ff00723e */ /* 0x000fe200000000ff */
[----:B------:R-:W-:Y:S06]  /*4ab0*/  BRA `(.L_x_5132) ;  /* 0x0000000c00647947 */ /* 0x000fec0003800000 */
.L_x_5133:
[----:B------:R-:W2:Y:S02]  /*4ac0*/  LDG.E.U16 R2, desc[UR36][R2.64] ;  /* 0x0000002402027981 */ /* 0x000ea4000c1e1500 */
[----:B--2---:R-:W0:Y:S02]  /*4ad0*/  I2F.S16 R0, R2 ;  /* 0x0000000200007306 */ /* 0x004e240000101400 */
[----:B0-----:R-:W-:Y:S01]  /*4ae0*/  F2FP.F16.F32.PACK_AB R0, RZ, R0 ;  /* 0x00000000ff00723e */ /* 0x001fe200000000ff */
[----:B------:R-:W-:Y:S06]  /*4af0*/  BRA `(.L_x_5132) ;  /* 0x0000000c00547947 */ /* 0x000fec0003800000 */
.L_x_5128:
        /* <DEDUP_REMOVED lines=9> */
.L_x_5136:
[----:B------:R0:W5:Y:S01]  /*4b90*/  LDG.E.U16 R0, desc[UR36][R2.64] ;  /* 0x0000002402007981 */ /* 0x000162000c1e1500 */
[----:B------:R-:W-:Y:S05]  /*4ba0*/  BRA `(.L_x_5132) ;  /* 0x0000000c00287947 */ /* 0x000fea0003800000 */
.L_x_5135:
        /* <DEDUP_REMOVED lines=9> */
.L_x_5138:
[----:B------:R1:W5:Y:S01]  /*4c40*/  LDG.E.U16 R0, desc[UR36][R2.64] ;  /* 0x0000002402007981 */ /* 0x000362000c1e1500 */
[----:B------:R-:W-:Y:S05]  /*4c50*/  BRA `(.L_x_5132) ;  /* 0x0000000800fc7947 */ /* 0x000fea0003800000 */
.L_x_5137:
        /* <DEDUP_REMOVED lines=12> */
.L_x_5127:
        /* <DEDUP_REMOVED lines=13> */
.L_x_5141:
        /* <DEDUP_REMOVED lines=12> */
.L_x_5140:
        /* <DEDUP_REMOVED lines=27> */
.L_x_5143:
        /* <DEDUP_REMOVED lines=13> */
.L_x_5142:
[----:B------:R-:W2:Y:S02]  /*5130*/  LDG.E.U16 R0, desc[UR36][R2.64] ;  /* 0x0000002402007981 */ /* 0x000ea4000c1e1500 */
[----:B--2---:R-:W-:-:S05]  /*5140*/  IMAD.U32 R0, R0, 0x10000, RZ ;  /* 0x0001000000007824 */ /* 0x004fca00078e00ff */
[----:B------:R-:W-:Y:S01]  /*5150*/  F2FP.F16.F32.PACK_AB R0, RZ, R0 ;  /* 0x00000000ff00723e */ /* 0x000fe200000000ff */
[----:B------:R-:W-:Y:S06]  /*5160*/  BRA `(.L_x_5132) ;  /* 0x0000000400b87947 */ /* 0x000fec0003800000 */
.L_x_5139:
        /* <DEDUP_REMOVED lines=12> */
.L_x_5146:
        /* <DEDUP_REMOVED lines=21> */
.L_x_5150:
[----:B------:R-:W-:Y:S05]  /*5380*/  BSYNC.RECONVERGENT B1 ;  /* 0x0000000000017941 */ /* 0x000fea0003800200 */
.L_x_5149:
[----:B------:R-:W-:Y:S02]  /*5390*/  SHF.L.U32 R0, R0, 0x14, RZ ;  /* 0x0000001400007819 */ /* 0x000fe400000006ff */
[----:B------:R-:W-:-:S04]  /*53a0*/  LEA R2, R2, 0x3b800000, 0x17 ;  /* 0x3b80000002027811 */ /* 0x000fc800078eb8ff */
[----:B------:R-:W-:-:S07]  /*53b0*/  LOP3.LUT R0, R2, R0, R7, 0xfe, !PT ;  /* 0x0000000002007212 */ /* 0x000fce00078efe07 */
.L_x_5148:
[----:B------:R-:W-:Y:S05]  /*53c0*/  BSYNC.RECONVERGENT B0 ;  /* 0x0000000000007941 */ /* 0x000fea0003800200 */
.L_x_5147:
[----:B------:R-:W-:Y:S01]  /*53d0*/  F2FP.F16.F32.PACK_AB R0, RZ, R0 ;  /* 0x00000000ff00723e */ /* 0x000fe200000000ff */
[----:B------:R-:W-:Y:S06]  /*53e0*/  BRA `(.L_x_5132) ;  /* 0x0000000400187947 */ /* 0x000fec0003800000 */
.L_x_5145:
        /* <DEDUP_REMOVED lines=21> */
.L_x_5154:
[----:B------:R-:W-:Y:S05]  /*5540*/  BSYNC.RECONVERGENT B1 ;  /* 0x0000000000017941 */ /* 0x000fea0003800200 */
.L_x_5153:
[----:B------:R-:W-:Y:S01]  /*5550*/  IMAD.SHL.U32 R0, R0, 0x200000, RZ ;  /* 0x0020000000007824 */ /* 0x000fe200078e00ff */
[----:B------:R-:W-:-:S04]  /*5560*/  LEA R2, R2, 0x37800000, 0x17 ;  /* 0x3780000002027811 */ /* 0x000fc800078eb8ff */
[----:B------:R-:W-:-:S07]  /*5570*/  LOP3.LUT R0, R2, R0, R7, 0xfe, !PT ;  /* 0x0000000002007212 */ /* 0x000fce00078efe07 */
.L_x_5152:
[----:B------:R-:W-:Y:S05]  /*5580*/  BSYNC.RECONVERGENT B0 ;  /* 0x0000000000007941 */ /* 0x000fea0003800200 */
.L_x_5151:
[----:B------:R-:W-:Y:S01]  /*5590*/  F2FP.F16.F32.PACK_AB R0, RZ, R0 ;  /* 0x00000000ff00723e */ /* 0x000fe200000000ff */
[----:B------:R-:W-:Y:S06]  /*55a0*/  BRA `(.L_x_5132) ;  /* 0x0000000000a87947 */ /* 0x000fec0003800000 */
.L_x_5144:
        /* <DEDUP_REMOVED lines=14> */
.L_x_5158:
[----:B------:R-:W-:Y:S05]  /*5690*/  BSYNC.RECONVERGENT B0 ;  /* 0x0000000000007941 */ /* 0x000fea0003800200 */
.L_x_5157:
[----:B------:R-:W-:Y:S01]  /*56a0*/  F2FP.F16.F32.PACK_AB R0, RZ, R0 ;  /* 0x00000000ff00723e */ /* 0x000fe200000000ff */
[----:B------:R-:W-:Y:S06]  /*56b0*/  BRA `(.L_x_5132) ;  /* 0x0000000000647947 */ /* 0x000fec0003800000 */
.L_x_5131:
        /* <DEDUP_REMOVED lines=16> */
.L_x_5159:
[----:B------:R-:W-:Y:S01]  /*57c0*/  PRMT R0, RZ, 0x7610, R0 ;  /* 0x00007610ff007816 */ /* 0x000fe20000000000 */
[----:B------:R-:W-:Y:S06]  /*57d0*/  BRA `(.L_x_5132) ;  /* 0x00000000001c7947 */ /* 0x000fec0003800000 */
.L_x_5156:
[----:B------:R-:W2:Y:S02]  /*57e0*/  LDG.E.64 R2, desc[UR36][R2.64] ;  /* 0x0000002402027981 */ /* 0x000ea4000c1e1b00 */
[----:B--2---:R-:W0:Y:S02]  /*57f0*/  I2F.U64 R0, R2 ;  /* 0x0000000200007312 */ /* 0x004e240000301000 */
[----:B0-----:R-:W-:Y:S01]  /*5800*/  F2FP.F16.F32.PACK_AB R0, RZ, R0 ;  /* 0x00000000ff00723e */ /* 0x001fe200000000ff */
[----:B------:R-:W-:Y:S06]  /*5810*/  BRA `(.L_x_5132) ;  /* 0x00000000000c7947 */ /* 0x000fec0003800000 */
.L_x_5155:
[----:B------:R-:W2:Y:S02]  /*5820*/  LDG.E R2, desc[UR36][R2.64] ;  /* 0x0000002402027981 */ /* 0x000ea4000c1e1900 */
[----:B--2---:R-:W-:-:S04]  /*5830*/  I2FP.F32.U32 R0, R2 ;  /* 0x0000000200007245 */ /* 0x004fc80000201000 */
[----:B------:R-:W-:-:S07]  /*5840*/  F2FP.F16.F32.PACK_AB R0, RZ, R0 ;  /* 0x00000000ff00723e */ /* 0x000fce00000000ff */
.L_x_5132:
[----:B-----5:R-:W-:Y:S01]  /*5850*/  HADD2.F32 R0, -RZ, R0.H0_H0 ;  /* 0x20000000ff007230 */ /* 0x020fe20000004100 */
[----:B------:R-:W-:Y:S04]  /*5860*/  BSSY.RECONVERGENT B0, `(.L_x_5160) ;  /* 0x0000023000007945 */ /* 0x000fe80003800200 */
[----:B------:R-:W-:-:S13]  /*5870*/  FSETP.GT.FTZ.AND P0, PT, R0, RZ, PT ;  /* 0x000000ff0000720b */ /* 0x000fda0003f14000 */
[----:B------:R-:W-:Y:S05]  /*5880*/  @P0 BRA `(.L_x_5161) ;  /* 0x0000000000780947 */ /* 0x000fea0003800000 */
[----:B------:R-:W2:Y:S01]  /*5890*/  LDCU UR4, c[0x0][0x598] ;  /* 0x0000b300ff0477ac */ /* 0x000ea20008000800 */
[----:B------:R-:W-:Y:S01]  /*58a0*/  MOV R5, 0x3ab5ebe6 ;  /* 0x3ab5ebe600057802 */ /* 0x000fe20000000f00 */
        /* <DEDUP_REMOVED lines=26> */
[----:B--2---:R-:W-:Y:S01]  /*5a50*/  FMUL.FTZ R0, R2, UR4 ;  /* 0x0000000402007c20 */ /* 0x004fe20008410000 */
[----:B------:R-:W-:Y:S06]  /*5a60*/  BRA `(.L_x_5162) ;  /* 0x0000000000087947 */ /* 0x000fec0003800000 */
.L_x_5161:
[----:B------:R-:W2:Y:S02]  /*5a70*/  LDCU UR4, c[0x0][0x594] ;  /* 0x0000b280ff0477ac */ /* 0x000ea40008000800 */
[----:B--2---:R-:W-:-:S07]  /*5a80*/  FMUL.FTZ R0, R0, UR4 ;  /* 0x0000000400007c20 */ /* 0x004fce0008410000 */
.L_x_5162:
[----:B------:R-:W-:Y:S05]  /*5a90*/  BSYNC.RECONVERGENT B0 ;  /* 0x0000000000007941 */ /* 0x000fea0003800200 */
.L_x_5160:
[----:B------:R-:W0:Y:S01]  /*5aa0*/  LDCU.64 UR6, c[0x0][0x580] ;  /* 0x0000b000ff0677ac */ /* 0x000e220008000a00 */
[----:B------:R-:W-:Y:S01]  /*5ab0*/  F2FP.F16.F32.PACK_AB R0, RZ, R0 ;  /* 0x00000000ff00723e */ /* 0x000fe200000000ff */
        /* <DEDUP_REMOVED lines=17> */
.L_x_5166:
[----:B------:R-:W-:-:S06]  /*5bd0*/  HADD2.F32 R5, -RZ, R0.H0_H0 ;  /* 0x20000000ff057230 */ /* 0x000fcc0000004100 */
[----:B------:R-:W0:Y:S02]  /*5be0*/  F2I.S64.TRUNC R4, R5 ;  /* 0x0000000500047311 */ /* 0x000e24000020d900 */
[----:B0-----:R0:W-:Y:S01]  /*5bf0*/  STG.E.U8 desc[UR36][R2.64], R4 ;  /* 0x0000000402007986 */ /* 0x0011e2000c101124 */
[----:B------:R-:W-:Y:S05]  /*5c00*/  BRA `(.L_x_5168) ;  /* 0x0000000c006c7947 */ /* 0x000fea0003800000 */
.L_x_5165:
        /* <DEDUP_REMOVED lines=10> */
.L_x_5170:
[----:B------:R-:W-:-:S04]  /*5cb0*/  HADD2.F32 R0, -RZ, R0.H0_H0 ;  /* 0x20000000ff007230 */ /* 0x000fc80000004100 */
[----:B------:R-:W0:Y:S02]  /*5cc0*/  F2I.FTZ.TRUNC.NTZ R5, R0 ;  /* 0x0000000000057305 */ /* 0x000e24000021f100 */
[----:B0-----:R0:W-:Y:S01]  /*5cd0*/  STG.E desc[UR36][R2.64], R5 ;  /* 0x0000000502007986 */ /* 0x0011e2000c101924 */
[----:B------:R-:W-:Y:S05]  /*5ce0*/  BRA `(.L_x_5168) ;  /* 0x0000000c00347947 */ /* 0x000fea0003800000 */
.L_x_5169:
[----:B------:R-:W-:-:S04]  /*5cf0*/  HADD2.F32 R0, -RZ, R0.H0_H0 ;  /* 0x20000000ff007230 */ /* 0x000fc80000004100 */
[----:B------:R-:W0:Y:S02]  /*5d00*/  F2I.FTZ.TRUNC.NTZ R5, R0 ;  /* 0x0000000000057305 */ /* 0x000e24000021f100 */
[----:B0-----:R0:W-:Y:S01]  /*5d10*/  STG.E.U16 desc[UR36][R2.64], R5 ;  /* 0x0000000502007986 */ /* 0x0011e2000c101524 */
[----:B------:R-:W-:Y:S05]  /*5d20*/  BRA `(.L_x_5168) ;  /* 0x0000000c00247947 */ /* 0x000fea0003800000 */
.L_x_5164:
        /* <DEDUP_REMOVED lines=9> */
.L_x_5172:
[----:B------:R0:W-:Y:S01]  /*5dc0*/  STG.E.U16 desc[UR36][R2.64], R0 ;  /* 0x0000000002007986 */ /* 0x0001e2000c101524 */
[----:B------:R-:W-:Y:S05]  /*5dd0*/  BRA `(.L_x_5168) ;  /* 0x0000000800f87947 */ /* 0x000fea0003800000 */
.L_x_5171:
        /* <DEDUP_REMOVED lines=10> */
.L_x_5174:
[----:B------:R-:W-:-:S05]  /*5e80*/  HADD2.F32 R0, -RZ, R0.H0_H0 ;  /* 0x20000000ff007230 */ /* 0x000fca0000004100 */
[----:B------:R-:W-:-:S04]  /*5e90*/  F2FP.F16.F32.PACK_AB R0, RZ, R0 ;  /* 0x00000000ff00723e */ /* 0x000fc800000000ff */
[----:B------:R-:W-:-:S05]  /*5ea0*/  PRMT R0, R0, 0x5410, RZ ;  /* 0x0000541000007816 */ /* 0x000fca00000000ff */
[----:B------:R0:W-:Y:S01]  /*5eb0*/  STG.E desc[UR36][R2.64], R0 ;  /* 0x0000000002007986 */ /* 0x0001e2000c101924 */
[----:B------:R-:W-:Y:S05]  /*5ec0*/  BRA `(.L_x_5168) ;  /* 0x0000000800bc7947 */ /* 0x000fea0003800000 */
.L_x_5173:
[----:B------:R-:W-:-:S05]  /*5ed0*/  HADD2.F32 R4, -RZ, R0.H0_H0 ;  /* 0x20000000ff047230 */ /* 0x000fca0000004100 */
[----:B------:R-:W-:-:S06]  /*5ee0*/  FMUL.FTZ R4, R4, 1 ;  /* 0x3f80000004047820 */ /* 0x000fcc0000410000 */
[----:B------:R-:W0:Y:S02]  /*5ef0*/  F2F.F64.F32 R4, R4 ;  /* 0x0000000400047310 */ /* 0x000e240000201800 */
[----:B0-----:R0:W-:Y:S01]  /*5f00*/  STG.E.64 desc[UR36][R2.64], R4 ;  /* 0x0000000402007986 */ /* 0x0011e2000c101b24 */
[----:B------:R-:W-:Y:S05]  /*5f10*/  BRA `(.L_x_5168) ;  /* 0x0000000800a87947 */ /* 0x000fea0003800000 */
.L_x_5163:
        /* <DEDUP_REMOVED lines=14> */
.L_x_5178:
[----:B------:R-:W-:Y:S01]  /*6000*/  HADD2.F32 R5, -RZ, R0.H0_H0 ;  /* 0x20000000ff057230 */ /* 0x000fe20000004100 */
        /* <DEDUP_REMOVED lines=17> */
.L_x_5181:
[----:B------:R-:W-:-:S04]  /*6120*/  SHF.R.U32.HI R5, RZ, 0x18, R5 ;  /* 0x00000018ff057819 */ /* 0x000fc80000011605 */
[----:B------:R-:W-:-:S07]  /*6130*/  LOP3.LUT R0, R0, 0x80, R5, 0xf8, !PT ;  /* 0x0000008000007812 */ /* 0x000fce00078ef805 */
.L_x_5180:
[----:B------:R-:W-:Y:S05]  /*6140*/  BSYNC.RECONVERGENT B0 ;  /* 0x0000000000007941 */ /* 0x000fea0003800200 */
.L_x_5179:
[----:B------:R4:W-:Y:S01]  /*6150*/  STG.E.U8 desc[UR36][R2.64], R0 ;  /* 0x0000000002007986 */ /* 0x0009e2000c101124 */
[----:B------:R-:W-:Y:S05]  /*6160*/  BRA `(.L_x_5168) ;  /* 0x0000000800147947 */ /* 0x000fea0003800000 */
.L_x_5177:
        /* <DEDUP_REMOVED lines=18> */
.L_x_5184:
[----:B------:R-:W-:-:S04]  /*6290*/  SHF.R.U32.HI R5, RZ, 0x18, R5 ;  /* 0x00000018ff057819 */ /* 0x000fc80000011605 */
[----:B------:R-:W-:-:S07]  /*62a0*/  LOP3.LUT R0, R0, 0x80, R5, 0xf8, !PT ;  /* 0x0000008000007812 */ /* 0x000fce00078ef805 */
.L_x_5183:
[----:B------:R-:W-:Y:S05]  /*62b0*/  BSYNC.RECONVERGENT B0 ;  /* 0x0000000000007941 */ /* 0x000fea0003800200 */
.L_x_5182:
[----:B------:R3:W-:Y:S01]  /*62c0*/  STG.E.U8 desc[UR36][R2.64], R0 ;  /* 0x0000000002007986 */ /* 0x0007e2000c101124 */
[----:B------:R-:W-:Y:S05]  /*62d0*/  BRA `(.L_x_5168) ;  /* 0x0000000400b87947 */ /* 0x000fea0003800000 */
.L_x_5176:
        /* <DEDUP_REMOVED lines=22> */
.L_x_5186:
[----:B------:R-:W-:-:S06]  /*6440*/  HADD2.F32 R4, -RZ, R0.H0_H0 ;  /* 0x20000000ff047230 */ /* 0x000fcc0000004100 */
[----:B------:R-:W0:Y:S02]  /*6450*/  F2I.U64.TRUNC R4, R4 ;  /* 0x0000000400047311 */ /* 0x000e24000020d800 */
[----:B0-----:R0:W-:Y:S01]  /*6460*/  STG.E.64 desc[UR36][R2.64], R4 ;  /* 0x0000000402007986 */ /* 0x0011e2000c101b24 */
[----:B------:R-:W-:Y:S05]  /*6470*/  BRA `(.L_x_5168) ;  /* 0x0000000400507947 */ /* 0x000fea0003800000 */
.L_x_5185:
[----:B------:R-:W-:-:S04]  /*6480*/  HADD2.F32 R0, -RZ, R0.H0_H0 ;  /* 0x20000000ff007230 */ /* 0x000fc80000004100 */
[----:B------:R-:W0:Y:S02]  /*6490*/  F2I.FTZ.U32.TRUNC.NTZ R5, R0 ;  /* 0x0000000000057305 */ /* 0x000e24000021f000 */
[----:B0-----:R2:W-:Y:S01]  /*64a0*/  STG.E desc[UR36][R2.64], R5 ;  /* 0x0000000502007986 */ /* 0x0015e2000c101924 */
[----:B------:R-:W-:Y:S05]  /*64b0*/  BRA `(.L_x_5168) ;  /* 0x0000000400407947 */ /* 0x000fea0003800000 */
.L_x_5175:
        /* <DEDUP_REMOVED lines=11> */
.L_x_5188:
[----:B------:R-:W-:Y:S01]  /*6570*/  HADD2.F32 R0, -RZ, R0.H0_H0 ;  /* 0x20000000ff007230 */ /* 0x000fe20000004100 */
[----:B------:R-:W-:-:S04]  /*6580*/  CS2R R6, SRZ ;  /* 0x0000000000067805 */ /* 0x000fc8000001ff00 */
[----:B------:R-:W-:-:S04]  /*6590*/  FMUL.FTZ R0, R0, 1 ;  /* 0x3f80000000007820 */ /* 0x000fc80000410000 */
[----:B------:R-:W0:Y:S02]  /*65a0*/  F2F.F64.F32 R4, R0 ;  /* 0x0000000000047310 */ /* 0x000e240000201800 */
[----:B0-----:R0:W-:Y:S01]  /*65b0*/  STG.E.128 desc[UR36][R2.64], R4 ;  /* 0x0000000402007986 */ /* 0x0011e2000c101d24 */
[----:B------:R-:W-:Y:S05]  /*65c0*/  BRA `(.L_x_5168) ;  /* 0x0000000000fc7947 */ /* 0x000fea0003800000 */
.L_x_5187:
[----:B------:R-:W-:-:S09]  /*65d0*/  UISETP.NE.AND UP0, UPT, UR4, 0xf, UPT ;  /* 0x0000000f0400788c */ /* 0x000fd2000bf05270 */
[----:B------:R-:W-:Y:S05]  /*65e0*/  BRA.U !UP0, `(.L_x_5189) ;  /* 0x0000000108e87547 */ /* 0x000fea000b800000 */
[----:B------:R-:W-:-:S09]  /*65f0*/  UISETP.NE.AND UP0, UPT, UR4, 0x17, UPT ;  /* 0x000000170400788c */ /* 0x000fd2000bf05270 */
[----:B------:R-:W-:Y:S05]  /*6600*/  BRA.U !UP0, `(.L_x_5190) ;  /* 0x0000000108907547 */ /* 0x000fea000b800000 */
[----:B------:R-:W-:-:S09]  /*6610*/  UISETP.NE.AND UP0, UPT, UR4, 0x18, UPT ;  /* 0x000000180400788c */ /* 0x000fd2000bf05270 */
[----:B------:R-:W-:Y:S05]  /*6620*/  BRA.U !UP0, `(.L_x_5191) ;  /* 0x0000000108447547 */ /* 0x000fea000b800000 */
.L_x_5167:
        /* <DEDUP_REMOVED lines=16> */
.L_x_5192:
[----:B------:R-:W-:Y:S05]  /*6730*/  BRA `(.L_x_5168) ;  /* 0x0000000000a07947 */ /* 0x000fea0003800000 */
.L_x_5191:
        /* <DEDUP_REMOVED lines=13> */
.L_x_5194:
[----:B------:R-:W-:Y:S05]  /*6810*/  BSYNC.RECONVERGENT B0 ;  /* 0x0000000000007941 */ /* 0x000fea0003800200 */
.L_x_5193:
[----:B------:R-:W-:-:S05]  /*6820*/  LOP3.LUT R5, R0, 0x80, R5, 0xf8, !PT ;  /* 0x0000008000057812 */ /* 0x000fca00078ef805 */
[----:B------:R0:W-:Y:S01]  /*6830*/  STG.E.U8 desc[UR36][R2.64], R5 ;  /* 0x0000000502007986 */ /* 0x0001e2000c101124 */
[----:B------:R-:W-:Y:S05]  /*6840*/  BRA `(.L_x_5168) ;  /* 0x00000000005c7947 */ /* 0x000fea0003800000 */
.L_x_5190:
        /* <DEDUP_REMOVED lines=12> */
.L_x_5196:
[----:B------:R-:W-:Y:S02]  /*6910*/  ISETP.GT.U32.AND P0, PT, R4, 0x7f800000, PT ;  /* 0x7f8000000400780c */ /* 0x000fe40003f04070 */
[----:B------:R-:W-:-:S04]  /*6920*/  MOV R0, 0x7f ;  /* 0x0000007f00007802 */ /* 0x000fc80000000f00 */
[----:B------:R-:W-:-:S07]  /*6930*/  SEL R0, R0, 0x7c, P0 ;  /* 0x0000007c00007807 */ /* 0x000fce0000000000 */
.L_x_5197:
[----:B------:R-:W-:Y:S05]  /*6940*/  BSYNC.RECONVERGENT B0 ;  /* 0x0000000000007941 */ /* 0x000fea0003800200 */
.L_x_5195:
[----:B------:R-:W-:-:S04]  /*6950*/  SHF.R.U32.HI R5, RZ, 0x18, R5 ;  /* 0x00000018ff057819 */ /* 0x000fc80000011605 */
[----:B------:R-:W-:-:S05]  /*6960*/  LOP3.LUT R5, R0, 0x80, R5, 0xf8, !PT ;  /* 0x0000008000057812 */ /* 0x000fca00078ef805 */
[----:B------:R0:W-:Y:S01]  /*6970*/  STG.E.U8 desc[UR36][R2.64], R5 ;  /* 0x0000000502007986 */ /* 0x0001e2000c101124 */
[----:B------:R-:W-:Y:S05]  /*6980*/  BRA `(.L_x_5168) ;  /* 0x00000000000c7947 */ /* 0x000fea0003800000 */
.L_x_5189:
[----:B------:R-:W-:-:S05]  /*6990*/  HADD2.F32 R0, -RZ, R0.H0_H0 ;  /* 0x20000000ff007230 */ /* 0x000fca0000004100 */
[----:B------:R-:W-:-:S05]  /*69a0*/  F2FP.BF16.F32.PACK_AB R0, RZ, R0 ;  /* 0x00000000ff00723e */ /* 0x000fca00000010ff */
[----:B------:R0:W-:Y:S02]  /*69b0*/  STG.E.U16 desc[UR36][R2.64], R0 ;  /* 0x0000000002007986 */ /* 0x0001e4000c101524 */
.L_x_5168:
[----:B------:R-:W-:-:S07]  /*69c0*/  VIADD R17, R17, 0x80 ;  /* 0x0000008011117836 */ /* 0x000fce0000000000 */
.L_x_5125:
[----:B------:R-:W-:Y:S05]  /*69d0*/  BSYNC.RECONVERGENT B6 ;  /* 0x0000000000067941 */ /* 0x000fea0003800200 */
.L_x_5124:
        /* <DEDUP_REMOVED lines=307> */
.L_x_5200:
        /* <DEDUP_REMOVED lines=18> */
.L_x_5204:
[----:B------:R-:W2:Y:S02]  /*7e30*/  LDG.E.U8 R2, desc[UR36][R2.64] ;  /* 0x0000002402027981 */ /* 0x000ea4000c1e1100 */
[----:B--2---:R-:W-:-:S04]  /*7e40*/  I2FP.F32.U32 R0, R2 ;  /* 0x0000000200007245 */ /* 0x004fc80000201000 */
[----:B------:R-:W-:Y:S01]  /*7e50*/  F2FP.F16.F32.PACK_AB R0, RZ, R0 ;  /* 0x00000000ff00723e */ /* 0x000fe200000000ff */
[----:B------:R-:W-:Y:S06]  /*7e60*/  BRA `(.L_x_5206) ;  /* 0x0000000c009c7947 */ /* 0x000fec0003800000 */
.L_x_5203:
        /* <DEDUP_REMOVED lines=10> */
.L_x_5208:
[----:B------:R-:W2:Y:S02]  /*7f10*/  LDG.E R2, desc[UR36][R2.64] ;  /* 0x0000002402027981 */ /* 0x000ea4000c1e1900 */
[----:B--2---:R-:W-:-:S04]  /*7f20*/  I2FP.F32.S32 R0, R2 ;  /* 0x0000000200007245 */ /* 0x004fc80000201400 */
[----:B------:R-:W-:Y:S01]  /*7f30*/  F2FP.F16.F32.PACK_AB R0, RZ, R0 ;  /* 0x00000000ff00723e */ /* 0x000fe200000000ff */
[----:B------:R-:W-:Y:S06]  /*7f40*/  BRA `(.L_x_5206) ;  /* 0x0000000c00647947 */ /* 0x000fec0003800000 */
.L_x_5207:
[----:B------:R-:W2:Y:S02]  /*7f50*/  LDG.E.U16 R2, desc[UR36][R2.64] ;  /* 0x0000002402027981 */ /* 0x000ea4000c1e1500 */
[----:B--2---:R-:W0:Y:S02]  /*7f60*/  I2F.S16 R0, R2 ;  /* 0x0000000200007306 */ /* 0x004e240000101400 */
[----:B0-----:R-:W-:Y:S01]  /*7f70*/  F2FP.F16.F32.PACK_AB R0, RZ, R0 ;  /* 0x00000000ff00723e */ /* 0x001fe200000000ff */
[----:B------:R-:W-:Y:S06]  /*7f80*/  BRA `(.L_x_5206) ;  /* 0x0000000c00547947 */ /* 0x000fec0003800000 */
.L_x_5202:
        /* <DEDUP_REMOVED lines=9> */
.L_x_5210:
[----:B------:R0:W5:Y:S01]  /*8020*/  LDG.E.U16 R0, desc[UR36][R2.64] ;  /* 0x0000002402007981 */ /* 0x000162000c1e1500 */
[----:B------:R-:W-:Y:S05]  /*8030*/  BRA `(.L_x_5206) ;  /* 0x0000000c00287947 */ /* 0x000fea0003800000 */
.L_x_5209:
        /* <DEDUP_REMOVED lines=9> */
.L_x_5212:
[----:B------:R1:W5:Y:S01]  /*80d0*/  LDG.E.U16 R0, desc[UR36][R2.64] ;  /* 0x0000002402007981 */ /* 0x000362000c1e1500 */
[----:B------:R-:W-:Y:S05]  /*80e0*/  BRA `(.L_x_5206) ;  /* 0x0000000800fc7947 */ /* 0x000fea0003800000 */
.L_x_5211:
        /* <DEDUP_REMOVED lines=12> */
.L_x_5201:
        /* <DEDUP_REMOVED lines=13> */
.L_x_5215:
        /* <DEDUP_REMOVED lines=12> */
.L_x_5214:
        /* <DEDUP_REMOVED lines=27> */
.L_x_5217:
        /* <DEDUP_REMOVED lines=13> */
.L_x_5216:
[----:B------:R-:W2:Y:S02]  /*85c0*/  LDG.E.U16 R0, desc[UR36][R2.64] ;  /* 0x0000002402007981 */ /* 0x000ea4000c1e1500 */
[----:B--2---:R-:W-:-:S05]  /*85d0*/  IMAD.U32 R0, R0, 0x10000, RZ ;  /* 0x0001000000007824 */ /* 0x004fca00078e00ff */
[----:B------:R-:W-:Y:S01]  /*85e0*/  F2FP.F16.F32.PACK_AB R0, RZ, R0 ;  /* 0x00000000ff00723e */ /* 0x000fe200000000ff */
[----:B------:R-:W-:Y:S06]  /*85f0*/  BRA `(.L_x_5206) ;  /* 0x0000000400b87947 */ /* 0x000fec0003800000 */
.L_x_5213:
        /* <DEDUP_REMOVED lines=12> */
.L_x_5220:
        /* <DEDUP_REMOVED lines=21> */
.L_x_5224:
[----:B------:R-:W-:Y:S05]  /*8810*/  BSYNC.RECONVERGENT B1 ;  /* 0x0000000000017941 */ /* 0x000fea0003800200 */
.L_x_5223:
[----:B------:R-:W-:Y:S02]  /*8820*/  SHF.L.U32 R0, R0, 0x14, RZ ;  /* 0x0000001400007819 */ /* 0x000fe400000006ff */
[----:B------:R-:W-:-:S04]  /*8830*/  LEA R2, R2, 0x3b800000, 0x17 ;  /* 0x3b80000002027811 */ /* 0x000fc800078eb8ff */
[----:B------:R-:W-:-:S07]  /*8840*/  LOP3.LUT R0, R2, R0, R7, 0xfe, !PT ;  /* 0x0000000002007212 */ /* 0x000fce00078efe07 */
.L_x_5222:
[----:B------:R-:W-:Y:S05]  /*8850*/  BSYNC.RECONVERGENT B0 ;  /* 0x0000000000007941 */ /* 0x000fea0003800200 */
.L_x_5221:
[----:B------:R-:W-:Y:S01]  /*8860*/  F2FP.F16.F32.PACK_AB R0, RZ, R0 ;  /* 0x00000000ff00723e */ /* 0x000fe200000000ff */
[----:B------:R-:W-:Y:S06]  /*8870*/  BRA `(.L_x_5206) ;  /* 0x0000000400187947 */ /* 0x000fec0003800000 */
.L_x_5219:
        /* <DEDUP_REMOVED lines=21> */
.L_x_5228:
[----:B------:R-:W-:Y:S05]  /*89d0*/  BSYNC.RECONVERGENT B1 ;  /* 0x0000000000017941 */ /* 0x000fea0003800200 */
.L_x_5227:
[----:B------:R-:W-:Y:S02]  /*89e0*/  SHF.L.U32 R0, R0, 0x15, RZ ;  /* 0x0000001500007819 */ /* 0x000fe400000006ff */
[----:B------:R-:W-:-:S04]  /*89f0*/  LEA R2, R2, 0x37800000, 0x17 ;  /* 0x3780000002027811 */ /* 0x000fc800078eb8ff */
[----:B------:R-:W-:-:S07]  /*8a00*/  LOP3.LUT R0, R2, R0, R7, 0xfe, !PT ;  /* 0x0000000002007212 */ /* 0x000fce00078efe07 */
.L_x_5226:
[----:B------:R-:W-:Y:S05]  /*8a10*/  BSYNC.RECONVERGENT B0 ;  /* 0x0000000000007941 */ /* 0x000fea0003800200 */
.L_x_5225:
[----:B------:R-:W-:Y:S01]  /*8a20*/  F2FP.F16.F32.PACK_AB R0, RZ, R0 ;  /* 0x00000000ff00723e */ /* 0x000fe200000000ff */
[----:B------:R-:W-:Y:S06]  /*8a30*/  BRA `(.L_x_5206) ;  /* 0x0000000000a87947 */ /* 0x000fec0003800000 */
.L_x_5218:
        /* <DEDUP_REMOVED lines=14> */
.L_x_5232:
[----:B------:R-:W-:Y:S05]  /*8b20*/  BSYNC.RECONVERGENT B0 ;  /* 0x0000000000007941 */ /* 0x000fea0003800200 */
.L_x_5231:
[----:B------:R-:W-:Y:S01]  /*8b30*/  F2FP.F16.F32.PACK_AB R0, RZ, R0 ;  /* 0x00000000ff00723e */ /* 0x000fe200000000ff */
[----:B------:R-:W-:Y:S06]  /*8b40*/  BRA `(.L_x_5206) ;  /* 0x0000000000647947 */ /* 0x000fec0003800000 */
.L_x_5205:
        /* <DEDUP_REMOVED lines=16> */
.L_x_5233:
[----:B------:R-:W-:Y:S01]  /*8c50*/  PRMT R0, RZ, 0x7610, R0 ;  /* 0x00007610ff007816 */ /* 0x000fe20000000000 */
[----:B------:R-:W-:Y:S06]  /*8c60*/  BRA `(.L_x_5206) ;  /* 0x00000000001c7947 */ /* 0x000fec0003800000 */
.L_x_5230:
[----:B------:R-:W2:Y:S02]  /*8c70*/  LDG.E.64 R2, desc[UR36][R2.64] ;  /* 0x0000002402027981 */ /* 0x000ea4000c1e1b00 */
[----:B--2---:R-:W0:Y:S02]  /*8c80*/  I2F.U64 R0, R2 ;  /* 0x0000000200007312 */ /* 0x004e240000301000 */
[----:B0-----:R-:W-:Y:S01]  /*8c90*/  F2FP.F16.F32.PACK_AB R0, RZ, R0 ;  /* 0x00000000ff00723e */ /* 0x001fe200000000ff */
[----:B------:R-:W-:Y:S06]  /*8ca0*/  BRA `(.L_x_5206) ;  /* 0x00000000000c7947 */ /* 0x000fec0003800000 */
.L_x_5229:
[----:B------:R-:W2:Y:S02]  /*8cb0*/  LDG.E R2, desc[UR36][R2.64] ;  /* 0x0000002402027981 */ /* 0x000ea4000c1e1900 */
[----:B--2---:R-:W-:-:S04]  /*8cc0*/  I2FP.F32.U32 R0, R2 ;  /* 0x0000000200007245 */ /* 0x004fc80000201000 */
[----:B------:R-:W-:-:S07]  /*8cd0*/  F2FP.F16.F32.PACK_AB R0, RZ, R0 ;  /* 0x00000000ff00723e */ /* 0x000fce00000000ff */
.L_x_5206:
[----:B-----5:R-:W-:Y:S01]  /*8ce0*/  HADD2.F32 R0, -RZ, R0.H0_H0 ;  /* 0x20000000ff007230 */ /* 0x020fe20000004100 */
[----:B------:R-:W-:Y:S04]  /*8cf0*/  BSSY.RECONVERGENT B0, `(.L_x_5234) ;  /* 0x0000023000007945 */ /* 0x000fe80003800200 */
[----:B------:R-:W-:-:S13]  /*8d00*/  FSETP.GT.FTZ.AND P0, PT, R0, RZ, PT ;  /* 0x000000ff0000720b */ /* 0x000fda0003f14000 */
[----:B------:R-:W-:Y:S05]  /*8d10*/  @P0 BRA `(.L_x_5235) ;  /* 0x0000000000780947 */ /* 0x000fea0003800000 */
        /* <DEDUP_REMOVED lines=30> */
.L_x_5235:
[----:B------:R-:W2:Y:S02]  /*8f00*/  LDCU UR4, c[0x0][0x594] ;  /* 0x0000b280ff0477ac */ /* 0x000ea40008000800 */
[----:B--2---:R-:W-:-:S07]  /*8f10*/  FMUL.FTZ R0, R0, UR4 ;  /* 0x0000000400007c20 */ /* 0x004fce0008410000 */
.L_x_5236:
[----:B------:R-:W-:Y:S05]  /*8f20*/  BSYNC.RECONVERGENT B0 ;  /* 0x0000000000007941 */ /* 0x000fea0003800200 */
.L_x_5234:
[----:B------:R-:W0:Y:S01]  /*8f30*/  LDCU.64 UR6, c[0x0][0x580] ;  /* 0x0000b000ff0677ac */ /* 0x000e220008000a00 */
[----:B------:R-:W-:Y:S01]  /*8f40*/  F2FP.F16.F32.PACK_AB R0, RZ, R0 ;  /* 0x00000000ff00723e */ /* 0x000fe200000000ff */
        /* <DEDUP_REMOVED lines=17> */
.L_x_5240:
[----:B------:R-:W-:-:S06]  /*9060*/  HADD2.F32 R5, -RZ, R0.H0_H0 ;  /* 0x20000000ff057230 */ /* 0x000fcc0000004100 */
[----:B------:R-:W0:Y:S02]  /*9070*/  F2I.S64.TRUNC R4, R5 ;  /* 0x0000000500047311 */ /* 0x000e24000020d900 */
[----:B0-----:R3:W-:Y:S01]  /*9080*/  STG.E.U8 desc[UR36][R2.64], R4 ;  /* 0x0000000402007986 */ /* 0x0017e2000c101124 */
[----:B------:R-:W-:Y:S05]  /*9090*/  BRA `(.L_x_5242) ;  /* 0x0000000c006c7947 */ /* 0x000fea0003800000 */
.L_x_5239:
        /* <DEDUP_REMOVED lines=10> */
.L_x_5244:
[----:B------:R-:W-:-:S04]  /*9140*/  HADD2.F32 R0, -RZ, R0.H0_H0 ;  /* 0x20000000ff007230 */ /* 0x000fc80000004100 */
[----:B------:R-:W0:Y:S02]  /*9150*/  F2I.FTZ.TRUNC.NTZ R5, R0 ;  /* 0x0000000000057305 */ /* 0x000e24000021f100 */
[----:B0-----:R2:W-:Y:S01]  /*9160*/  STG.E desc[UR36][R2.64], R5 ;  /* 0x0000000502007986 */ /* 0x0015e2000c101924 */
[----:B------:R-:W-:Y:S05]  /*9170*/  BRA `(.L_x_5242) ;  /* 0x0000000c00347947 */ /* 0x000fea0003800000 */
.L_x_5243:
[----:B------:R-:W-:-:S04]  /*9180*/  HADD2.F32 R0, -RZ, R0.H0_H0 ;  /* 0x20000000ff007230 */ /* 0x000fc80000004100 */
[----:B------:R-:W0:Y:S02]  /*9190*/  F2I.FTZ.TRUNC.NTZ R5, R0 ;  /* 0x0000000000057305 */ /* 0x000e24000021f100 */
[----:B0-----:R0:W-:Y:S01]  /*91a0*/  STG.E.U16 desc[UR36][R2.64], R5 ;  /* 0x0000000502007986 */ /* 0x0011e2000c101524 */
[----:B------:R-:W-:Y:S05]  /*91b0*/  BRA `(.L_x_5242) ;  /* 0x0000000c00247947 */ /* 0x000fea0003800000 */
.L_x_5238:
        /* <DEDUP_REMOVED lines=9> */
.L_x_5246:
[----:B------:R0:W-:Y:S01]  /*9250*/  STG.E.U16 desc[UR36][R2.64], R0 ;  /* 0x0000000002007986 */ /* 0x0001e2000c101524 */
[----:B------:R-:W-:Y:S05]  /*9260*/  BRA `(.L_x_5242) ;  /* 0x0000000800f87947 */ /* 0x000fea0003800000 */
.L_x_5245:
        /* <DEDUP_REMOVED lines=10> */
.L_x_5248:
[----:B------:R-:W-:-:S05]  /*9310*/  HADD2.F32 R0, -RZ, R0.H0_H0 ;  /* 0x20000000ff007230 */ /* 0x000fca0000004100 */
[----:B------:R-:W-:-:S04]  /*9320*/  F2FP.F16.F32.PACK_AB R0, RZ, R0 ;  /* 0x00000000ff00723e */ /* 0x000fc800000000ff */
[----:B------:R-:W-:-:S05]  /*9330*/  PRMT R0, R0, 0x5410, RZ ;  /* 0x0000541000007816 */ /* 0x000fca00000000ff */
[----:B------:R0:W-:Y:S01]  /*9340*/  STG.E desc[UR36][R2.64], R0 ;  /* 0x0000000002007986 */ /* 0x0001e2000c101924 */
[----:B------:R-:W-:Y:S05]  /*9350*/  BRA `(.L_x_5242) ;  /* 0x0000000800bc7947 */ /* 0x000fea0003800000 */
.L_x_5247:
[----:B------:R-:W-:-:S05]  /*9360*/  HADD2.F32 R4, -RZ, R0.H0_H0 ;  /* 0x20000000ff047230 */ /* 0x000fca0000004100 */
[----:B------:R-:W-:-:S06]  /*9370*/  FMUL.FTZ R4, R4, 1 ;  /* 0x3f80000004047820 */ /* 0x000fcc0000410000 */
[----:B------:R-:W0:Y:S02]  /*9380*/  F2F.F64.F32 R4, R4 ;  /* 0x0000000400047310 */ /* 0x000e240000201800 */
[----:B0-----:R0:W-:Y:S01]  /*9390*/  STG.E.64 desc[UR36][R2.64], R4 ;  /* 0x0000000402007986 */ /* 0x0011e2000c101b24 */
[----:B------:R-:W-:Y:S05]  /*93a0*/  BRA `(.L_x_5242) ;  /* 0x0000000800a87947 */ /* 0x000fea0003800000 */
.L_x_5237:
        /* <DEDUP_REMOVED lines=14> */
.L_x_5252:
        /* <DEDUP_REMOVED lines=18> */
.L_x_5255:
[----:B------:R-:W-:-:S04]  /*95b0*/  SHF.R.U32.HI R5, RZ, 0x18, R5 ;  /* 0x00000018ff057819 */ /* 0x000fc80000011605 */
[----:B------:R-:W-:-:S07]  /*95c0*/  LOP3.LUT R0, R0, 0x80, R5, 0xf8, !PT ;  /* 0x0000008000007812 */ /* 0x000fce00078ef805 */
.L_x_5254:
[----:B------:R-:W-:Y:S05]  /*95d0*/  BSYNC.RECONVERGENT B0 ;  /* 0x0000000000007941 */ /* 0x000fea0003800200 */
.L_x_5253:
[----:B------:R0:W-:Y:S01]  /*95e0*/  STG.E.U8 desc[UR36][R2.64], R0 ;  /* 0x0000000002007986 */ /* 0x0001e2000c101124 */
[----:B------:R-:W-:Y:S05]  /*95f0*/  BRA `(.L_x_5242) ;  /* 0x0000000800147947 */ /* 0x000fea0003800000 */
.L_x_5251:
[----:B------:R-:W-:Y:S01]  /*9600*/  HADD2.F32 R5, -RZ, R0.H0_H0 ;  /* 0x20000000ff057230 */ /* 0x000fe20000004100 */
        /* <DEDUP_REMOVED lines=17> */
.L_x_5258:
[----:B------:R-:W-:-:S04]  /*9720*/  SHF.R.U32.HI R5, RZ, 0x18, R5 ;  /* 0x00000018ff057819 */ /* 0x000fc80000011605 */
[----:B------:R-:W-:-:S07]  /*9730*/  LOP3.LUT R0, R0, 0x80, R5, 0xf8, !PT ;  /* 0x0000008000007812 */ /* 0x000fce00078ef805 */
.L_x_5257:
[----:B------:R-:W-:Y:S05]  /*9740*/  BSYNC.RECONVERGENT B0 ;  /* 0x0000000000007941 */ /* 0x000fea0003800200 */
.L_x_5256:
[----:B------:R0:W-:Y:S01]  /*9750*/  STG.E.U8 desc[UR36][R2.64], R0 ;  /* 0x0000000002007986 */ /* 0x0001e2000c101124 */
[----:B------:R-:W-:Y:S05]  /*9760*/  BRA `(.L_x_5242) ;  /* 0x0000000400b87947 */ /* 0x000fea0003800000 */
.L_x_5250:
        /* <DEDUP_REMOVED lines=22> */
.L_x_5260:
[----:B------:R-:W-:-:S06]  /*98d0*/  HADD2.F32 R4, -RZ, R0.H0_H0 ;  /* 0x20000000ff047230 */ /* 0x000fcc0000004100 */
[----:B------:R-:W0:Y:S02]  /*98e0*/  F2I.U64.TRUNC R4, R4 ;  /* 0x0000000400047311 */ /* 0x000e24000020d800 */
[----:B0-----:R0:W-:Y:S01]  /*98f0*/  STG.E.64 desc[UR36][R2.64], R4 ;  /* 0x0000000402007986 */ /* 0x0011e2000c101b24 */
[----:B------:R-:W-:Y:S05]  /*9900*/  BRA `(.L_x_5242) ;  /* 0x0000000400507947 */ /* 0x000fea0003800000 */
.L_x_5259:
[----:B------:R-:W-:-:S04]  /*9910*/  HADD2.F32 R0, -RZ, R0.H0_H0 ;  /* 0x20000000ff007230 */ /* 0x000fc80000004100 */
[----:B------:R-:W0:Y:S02]  /*9920*/  F2I.FTZ.U32.TRUNC.NTZ R5, R0 ;  /* 0x0000000000057305 */ /* 0x000e24000021f000 */
[----:B0-----:R0:W-:Y:S01]  /*9930*/  STG.E desc[UR36][R2.64], R5 ;  /* 0x0000000502007986 */ /* 0x0011e2000c101924 */
[----:B------:R-:W-:Y:S05]  /*9940*/  BRA `(.L_x_5242) ;  /* 0x0000000400407947 */ /* 0x000fea0003800000 */
.L_x_5249:
        /* <DEDUP_REMOVED lines=11> */
.L_x_5262:
[----:B------:R-:W-:Y:S01]  /*9a00*/  HADD2.F32 R0, -RZ, R0.H0_H0 ;  /* 0x20000000ff007230 */ /* 0x000fe20000004100 */
[----:B------:R-:W-:-:S04]  /*9a10*/  CS2R R6, SRZ ;  /* 0x0000000000067805 */ /* 0x000fc8000001ff00 */
[----:B------:R-:W-:-:S04]  /*9a20*/  FMUL.FTZ R0, R0, 1 ;  /* 0x3f80000000007820 */ /* 0x000fc80000410000 */
[----:B------:R-:W0:Y:S02]  /*9a30*/  F2F.F64.F32 R4, R0 ;  /* 0x0000000000047310 */ /* 0x000e240000201800 */
[----:B0-----:R0:W-:Y:S01]  /*9a40*/  STG.E.128 desc[UR36][R2.64], R4 ;  /* 0x0000000402007986 */ /* 0x0011e2000c101d24 */
[----:B------:R-:W-:Y:S05]  /*9a50*/  BRA `(.L_x_5242) ;  /* 0x0000000000fc7947 */ /* 0x000fea0003800000 */
.L_x_5261:
[----:B------:R-:W-:-:S09]  /*9a60*/  UISETP.NE.AND UP0, UPT, UR4, 0xf, UPT ;  /* 0x0000000f0400788c */ /* 0x000fd2000bf05270 */
[----:B------:R-:W-:Y:S05]  /*9a70*/  BRA.U !UP0, `(.L_x_5263) ;  /* 0x0000000108e87547 */ /* 0x000fea000b800000 */
[----:B------:R-:W-:-:S09]  /*9a80*/  UISETP.NE.AND UP0, UPT, UR4, 0x17, UPT ;  /* 0x000000170400788c */ /* 0x000fd2000bf05270 */
[----:B------:R-:W-:Y:S05]  /*9a90*/  BRA.U !UP0, `(.L_x_5264) ;  /* 0x0000000108907547 */ /* 0x000fea000b800000 */
[----:B------:R-:W-:-:S09]  /*9aa0*/  UISETP.NE.AND UP0, UPT, UR4, 0x18, UPT ;  /* 0x000000180400788c */ /* 0x000fd2000bf05270 */
[----:B------:R-:W-:Y:S05]  /*9ab0*/  BRA.U !UP0, `(.L_x_5265) ;  /* 0x0000000108447547 */ /* 0x000fea000b800000 */
.L_x_5241:
        /* <DEDUP_REMOVED lines=16> */
.L_x_5266:
[----:B------:R-:W-:Y:S05]  /*9bc0*/  BRA `(.L_x_5242) ;  /* 0x0000000000a07947 */ /* 0x000fea0003800000 */
.L_x_5265:
        /* <DEDUP_REMOVED lines=13> */
.L_x_5268:
[----:B------:R-:W-:Y:S05]  /*9ca0*/  BSYNC.RECONVERGENT B0 ;  /* 0x0000000000007941 */ /* 0x000fea0003800200 */
.L_x_5267:
[----:B------:R-:W-:-:S05]  /*9cb0*/  LOP3.LUT R5, R0, 0x80, R5, 0xf8, !PT ;  /* 0x0000008000057812 */ /* 0x000fca00078ef805 */
[----:B------:R0:W-:Y:S01]  /*9cc0*/  STG.E.U8 desc[UR36][R2.64], R5 ;  /* 0x0000000502007986 */ /* 0x0001e2000c101124 */
[----:B------:R-:W-:Y:S05]  /*9cd0*/  BRA `(.L_x_5242) ;  /* 0x00000000005c7947 */ /* 0x000fea0003800000 */
.L_x_5264:
        /* <DEDUP_REMOVED lines=12> */
.L_x_5270:
[----:B------:R-:W-:Y:S01]  /*9da0*/  HFMA2 R0, -RZ, RZ, 0, 7.569789886474609375e-06 ;  /* 0x0000007fff007431 */ /* 0x000fe200000001ff */
[----:B------:R-:W-:-:S04]  /*9db0*/  ISETP.GT.U32.AND P0, PT, R4, 0x7f800000, PT ;  /* 0x7f8000000400780c */ /* 0x000fc80003f04070 */
[----:B------:R-:W-:-:S09]  /*9dc0*/  SEL R0, R0, 0x7c, P0 ;  /* 0x0000007c00007807 */ /* 0x000fd20000000000 */
.L_x_5271:
[----:B------:R-:W-:Y:S05]  /*9dd0*/  BSYNC.RECONVERGENT B0 ;  /* 0x0000000000007941 */ /* 0x000fea0003800200 */
.L_x_5269:
[----:B------:R-:W-:-:S04]  /*9de0*/  SHF.R.U32.HI R5, RZ, 0x18, R5 ;  /* 0x00000018ff057819 */ /* 0x000fc80000011605 */
[----:B------:R-:W-:-:S05]  /*9df0*/  LOP3.LUT R5, R0, 0x80, R5, 0xf8, !PT ;  /* 0x0000008000057812 */ /* 0x000fca00078ef805 */
[----:B------:R0:W-:Y:S01]  /*9e00*/  STG.E.U8 desc[UR36][R2.64], R5 ;  /* 0x0000000502007986 */ /* 0x0001e2000c101124 */
[----:B------:R-:W-:Y:S05]  /*9e10*/  BRA `(.L_x_5242) ;  /* 0x00000000000c7947 */ /* 0x000fea0003800000 */
.L_x_5263:
[----:B------:R-:W-:-:S05]  /*9e20*/  HADD2.F32 R0, -RZ, R0.H0_H0 ;  /* 0x20000000ff007230 */ /* 0x000fca0000004100 */
[----:B------:R-:W-:-:S05]  /*9e30*/  F2FP.BF16.F32.PACK_AB R0, RZ, R0 ;  /* 0x00000000ff00723e */ /* 0x000fca00000010ff */
[----:B------:R0:W-:Y:S02]  /*9e40*/  STG.E.U16 desc[UR36][R2.64], R0 ;  /* 0x0000000002007986 */ /* 0x0001e4000c101524 */
.L_x_5242:
[----:B------:R-:W-:-:S07]  /*9e50*/  VIADD R17, R17, 0x80 ;  /* 0x0000008011117836 */ /* 0x000fce0000000000 */
.L_x_5199:
[----:B------:R-:W-:Y:S05]  /*9e60*/  BSYNC.RECONVERGENT B6 ;  /* 0x0000000000067941 */ /* 0x000fea0003800200 */
.L_x_5198:
        /* <DEDUP_REMOVED lines=306> */
.L_x_5272:
[----:B------:R-:W1:Y:S01]  /*b190*/  LDCU.128 UR8, c[0x0][0x580] ;  /* 0x0000b000ff0877ac */ /* 0x000e620008000c00 */
[----:B------:R-:W-:-:S04]  /*b1a0*/  UPRMT UR4, UR42, 0x9910, URZ ;  /* 0x000099102a047896 */ /* 0x000fc800080000ff */
[----:B------:R-:W-:Y:S01]  /*b1b0*/  UISETP.GT.AND UP0, UPT, UR4, 0x9, UPT ;  /* 0x000000090400788c */ /* 0x000fe2000bf04270 */
[----:B-12---:R-:W-:Y:S02]  /*b1c0*/  IADD3 R2, P1, PT, R0, UR10, RZ ;  /* 0x0000000a00027c10 */ /* 0x006fe4000ff3e0ff */
[----:B------:R-:W-:-:S03]  /*b1d0*/  IADD3 R16, P0, PT, R16, UR8, RZ ;  /* 0x0000000810107c10 */ /* 0x000fc6000ff1e0ff */
        /* <DEDUP_REMOVED lines=15> */
.L_x_5276:
[----:B------:R-:W2:Y:S02]  /*b2d0*/  LDG.E.U8 R2, desc[UR36][R2.64] ;  /* 0x0000002402027981 */ /* 0x000ea4000c1e1100 */
[----:B--2---:R-:W-:-:S04]  /*b2e0*/  I2FP.F32.U32 R0, R2 ;  /* 0x0000000200007245 */ /* 0x004fc80000201000 */
[----:B------:R-:W-:Y:S01]  /*b2f0*/  F2FP.F16.F32.PACK_AB R0, RZ, R0 ;  /* 0x00000000ff00723e */ /* 0x000fe200000000ff */
[----:B------:R-:W-:Y:S06]  /*b300*/  BRA `(.L_x_5278) ;  /* 0x0000000c009c7947 */ /* 0x000fec0003800000 */
.L_x_5275:
        /* <DEDUP_REMOVED lines=10> */
.L_x_5280:
[----:B------:R-:W2:Y:S02]  /*b3b0*/  LDG.E R2, desc[UR36][R2.64] ;  /* 0x0000002402027981 */ /* 0x000ea4000c1e1900 */
[----:B--2---:R-:W-:-:S04]  /*b3c0*/  I2FP.F32.S32 R0, R2 ;  /* 0x0000000200007245 */ /* 0x004fc80000201400 */
[----:B------:R-:W-:Y:S01]  /*b3d0*/  F2FP.F16.F32.PACK_AB R0, RZ, R0 ;  /* 0x00000000ff00723e */ /* 0x000fe200000000ff */
[----:B------:R-:W-:Y:S06]  /*b3e0*/  BRA `(.L_x_5278) ;  /* 0x0000000c00647947 */ /* 0x000fec0003800000 */
.L_x_5279:
[----:B------:R-:W2:Y:S02]  /*b3f0*/  LDG.E.U16 R2, desc[UR36][R2.64] ;  /* 0x0000002402027981 */ /* 0x000ea4000c1e1500 */
[----:B--2---:R-:W0:Y:S02]  /*b400*/  I2F.S16 R0, R2 ;  /* 0x0000000200007306 */ /* 0x004e240000101400 */
[----:B0-----:R-:W-:Y:S01]  /*b410*/  F2FP.F16.F32.PACK_AB R0, RZ, R0 ;  /* 0x00000000ff00723e */ /* 0x001fe200000000ff */
[----:B------:R-:W-:Y:S06]  /*b420*/  BRA `(.L_x_5278) ;  /* 0x0000000c00547947 */ /* 0x000fec0003800000 */
.L_x_5274:
        /* <DEDUP_REMOVED lines=9> */
.L_x_5282:
[----:B------:R1:W5:Y:S01]  /*b4c0*/  LDG.E.U16 R0, desc[UR36][R2.64] ;  /* 0x0000002402007981 */ /* 0x000362000c1e1500 */
[----:B------:R-:W-:Y:S05]  /*b4d0*/  BRA `(.L_x_5278) ;  /* 0x0000000c00287947 */ /* 0x000fea0003800000 */
.L_x_5281:
        /* <DEDUP_REMOVED lines=9> */
.L_x_5284:
[----:B------:R0:W5:Y:S01]  /*b570*/  LDG.E.U16 R0, desc[UR36][R2.64] ;  /* 0x0000002402007981 */ /* 0x000162000c1e1500 */
[----:B------:R-:W-:Y:S05]  /*b580*/  BRA `(.L_x_5278) ;  /* 0x0000000800fc7947 */ /* 0x000fea0003800000 */
.L_x_5283:
        /* <DEDUP_REMOVED lines=12> */
.L_x_5273:
        /* <DEDUP_REMOVED lines=13> */
.L_x_5287:
        /* <DEDUP_REMOVED lines=12> */
.L_x_5286:
        /* <DEDUP_REMOVED lines=27> */
.L_x_5289:
        /* <DEDUP_REMOVED lines=13> */
.L_x_5288:
[----:B------:R-:W2:Y:S02]  /*ba60*/  LDG.E.U16 R0, desc[UR36][R2.64] ;  /* 0x0000002402007981 */ /* 0x000ea4000c1e1500 */
[----:B--2---:R-:W-:-:S05]  /*ba70*/  IMAD.U32 R0, R0, 0x10000, RZ ;  /* 0x0001000000007824 */ /* 0x004fca00078e00ff */
[----:B------:R-:W-:Y:S01]  /*ba80*/  F2FP.F16.F32.PACK_AB R0, RZ, R0 ;  /* 0x00000000ff00723e */ /* 0x000fe200000000ff */
[----:B------:R-:W-:Y:S06]  /*ba90*/  BRA `(.L_x_5278) ;  /* 0x0000000400b87947 */ /* 0x000fec0003800000 */
.L_x_5285:
        /* <DEDUP_REMOVED lines=12> */
.L_x_5292:
        /* <DEDUP_REMOVED lines=21> */
.L_x_5296:
[----:B------:R-:W-:Y:S05]  /*bcb0*/  BSYNC.RECONVERGENT B1 ;  /* 0x0000000000017941 */ /* 0x000fea0003800200 */
.L_x_5295:
[----:B------:R-:W-:Y:S02]  /*bcc0*/  SHF.L.U32 R0, R0, 0x14, RZ ;  /* 0x0000001400007819 */ /* 0x000fe400000006ff */
[----:B------:R-:W-:-:S04]  /*bcd0*/  LEA R2, R2, 0x3b800000, 0x17 ;  /* 0x3b80000002027811 */ /* 0x000fc800078eb8ff */
[----:B------:R-:W-:-:S07]  /*bce0*/  LOP3.LUT R0, R2, R0, R7, 0xfe, !PT ;  /* 0x0000000002007212 */ /* 0x000fce00078efe07 */
.L_x_5294:
[----:B------:R-:W-:Y:S05]  /*bcf0*/  BSYNC.RECONVERGENT B0 ;  /* 0x0000000000007941 */ /* 0x000fea0003800200 */
.L_x_5293:
[----:B------:R-:W-:Y:S01]  /*bd00*/  F2FP.F16.F32.PACK_AB R0, RZ, R0 ;  /* 0x00000000ff00723e */ /* 0x000fe200000000ff */
[----:B------:R-:W-:Y:S06]  /*bd10*/  BRA `(.L_x_5278) ;  /* 0x0000000400187947 */ /* 0x000fec0003800000 */
.L_x_5291:
        /* <DEDUP_REMOVED lines=21> */
.L_x_5300:
[----:B------:R-:W-:Y:S05]  /*be70*/  BSYNC.RECONVERGENT B1 ;  /* 0x0000000000017941 */ /* 0x000fea0003800200 */
.L_x_5299:
[----:B------:R-:W-:Y:S01]  /*be80*/  IMAD.SHL.U32 R0, R0, 0x200000, RZ ;  /* 0x0020000000007824 */ /* 0x000fe200078e00ff */
[----:B------:R-:W-:-:S04]  /*be90*/  LEA R2, R2, 0x37800000, 0x17 ;  /* 0x3780000002027811 */ /* 0x000fc800078eb8ff */
[----:B------:R-:W-:-:S07]  /*bea0*/  LOP3.LUT R0, R2, R0, R7, 0xfe, !PT ;  /* 0x0000000002007212 */ /* 0x000fce00078efe07 */
.L_x_5298:
[----:B------:R-:W-:Y:S05]  /*beb0*/  BSYNC.RECONVERGENT B0 ;  /* 0x0000000000007941 */ /* 0x000fea0003800200 */
.L_x_5297:
[----:B------:R-:W-:Y:S01]  /*bec0*/  F2FP.F16.F32.PACK_AB R0, RZ, R0 ;  /* 0x00000000ff00723e */ /* 0x000fe200000000ff */
[----:B------:R-:W-:Y:S06]  /*bed0*/  BRA `(.L_x_5278) ;  /* 0x0000000000a87947 */ /* 0x000fec0003800000 */
.L_x_5290:
        /* <DEDUP_REMOVED lines=12> */
[----:B------:R-:W-:Y:S01]  /*bfa0*/  @!P0 IMAD.MOV.U32 R0, RZ, RZ, 0x7f800001 ;  /* 0x7f800001ff008424 */ /* 0x000fe200078e00ff */
[----:B------:R-:W-:-:S07]  /*bfb0*/  @P0 SHF.L.U32 R0, R2, 0x17, RZ ;  /* 0x0000001702000819 */ /* 0x000fce00000006ff */
.L_x_5304:
[----:B------:R-:W-:Y:S05]  /*bfc0*/  BSYNC.RECONVERGENT B0 ;  /* 0x0000000000007941 */ /* 0x000fea0003800200 */
.L_x_5303:
[----:B------:R-:W-:Y:S01]  /*bfd0*/  F2FP.F16.F32.PACK_AB R0, RZ, R0 ;  /* 0x00000000ff00723e */ /* 0x000fe200000000ff */
[----:B------:R-:W-:Y:S06]  /*bfe0*/  BRA `(.L_x_5278) ;  /* 0x0000000000647947 */ /* 0x000fec0003800000 */
.L_x_5277:
        /* <DEDUP_REMOVED lines=10> */
[----:B---3--:R-:W-:Y:S01]  /*c090*/  IMAD.U32 R6, RZ, RZ, UR6 ;  /* 0x00000006ff067e24 */ /* 0x008fe2000f8e00ff */
[----:B------:R-:W-:Y:S01]  /*c0a0*/  MOV R7, UR7 ;  /* 0x0000000700077c02 */ /* 0x000fe20008000f00 */
[----:B----4-:R-:W-:Y:S01]  /*c0b0*/  IMAD.U32 R10, RZ, RZ, UR8 ;  /* 0x00000008ff0a7e24 */ /* 0x010fe2000f8e00ff */
[----:B-1----:R-:W-:-:S07]  /*c0c0*/  MOV R11, UR9 ;  /* 0x00000009000b7c02 */ /* 0x002fce0008000f00 */
[----:B------:R-:W-:-:S07]  /*c0d0*/  LEPC R20, `(.L_x_5305) ;  /* 0x000000001014794e */ /* 0x000fce0000000000 */
[----:B--2---:R-:W-:Y:S05]  /*c0e0*/  CALL.ABS.NOINC R2 ;  /* 0x0000000002007343 */ /* 0x004fea0003c00000 */
.L_x_5305:
[----:B------:R-:W-:Y:S01]  /*c0f0*/  PRMT R0, RZ, 0x7610, R0 ;  /* 0x00007610ff007816 */ /* 0x000fe20000000000 */
[----:B------:R-:W-:Y:S06]  /*c100*/  BRA `(.L_x_5278) ;  /* 0x00000000001c7947 */ /* 0x000fec0003800000 */
.L_x_5302:
[----:B------:R-:W2:Y:S02]  /*c110*/  LDG.E.64 R2, desc[UR36][R2.64] ;  /* 0x0000002402027981 */ /* 0x000ea4000c1e1b00 */
[----:B--2---:R-:W0:Y:S02]  /*c120*/  I2F.U64 R0, R2 ;  /* 0x0000000200007312 */ /* 0x004e240000301000 */
[----:B0-----:R-:W-:Y:S01]  /*c130*/  F2FP.F16.F32.PACK_AB R0, RZ, R0 ;  /* 0x00000000ff00723e */ /* 0x001fe200000000ff */
[----:B------:R-:W-:Y:S06]  /*c140*/  BRA `(.L_x_5278) ;  /* 0x00000000000c7947 */ /* 0x000fec0003800000 */
.L_x_5301:
[----:B------:R-:W2:Y:S02]  /*c150*/  LDG.E R2, desc[UR36][R2.64] ;  /* 0x0000002402027981 */ /* 0x000ea4000c1e1900 */
[----:B--2---:R-:W-:-:S04]  /*c160*/  I2FP.F32.U32 R0, R2 ;  /* 0x0000000200007245 */ /* 0x004fc80000201000 */
[----:B------:R-:W-:-:S07]  /*c170*/  F2FP.F16.F32.PACK_AB R0, RZ, R0 ;  /* 0x00000000ff00723e */ /* 0x000fce00000000ff */
.L_x_5278:
        /* <DEDUP_REMOVED lines=34> */
.L_x_5307:
[----:B------:R-:W0:Y:S02]  /*c3a0*/  LDCU UR4, c[0x0][0x594] ;  /* 0x0000b280ff0477ac */ /* 0x000e240008000800 */
[----:B01----:R-:W-:-:S07]  /*c3b0*/  FMUL.FTZ R2, R0, UR4 ;  /* 0x0000000400027c20 */ /* 0x003fce0008410000 */
.L_x_5308:
[----:B------:R-:W-:Y:S05]  /*c3c0*/  BSYNC.RECONVERGENT B0 ;  /* 0x0000000000007941 */ /* 0x000fea0003800200 */
.L_x_5306:
[----:B------:R-:W-:Y:S01]  /*c3d0*/  UPRMT UR4, UR41, 0x9910, URZ ;  /* 0x0000991029047896 */ /* 0x000fe200080000ff */
[----:B------:R-:W-:-:S03]  /*c3e0*/  F2FP.F16.F32.PACK_AB R2, RZ, R2 ;  /* 0x00000002ff02723e */ /* 0x000fc600000000ff */
        /* <DEDUP_REMOVED lines=12> */
[----:B0-----:R-:W-:Y:S01]  /*c4b0*/  STG.E.U8 desc[UR36][R16.64], R3 ;  /* 0x0000000310007986 */ /* 0x001fe2000c101124 */
[----:B------:R-:W-:Y:S05]  /*c4c0*/  EXIT ;  /* 0x000000000000794d */ /* 0x000fea0003800000 */
.L_x_5312:
[----:B------:R-:W-:-:S06]  /*c4d0*/  HADD2.F32 R3, -RZ, R2.H0_H0 ;  /* 0x20000002ff037230 */ /* 0x000fcc0000004100 */
[----:B------:R-:W0:Y:S02]  /*c4e0*/  F2I.S64.TRUNC R2, R3 ;  /* 0x0000000300027311 */ /* 0x000e24000020d900 */
[----:B0-----:R-:W-:Y:S01]  /*c4f0*/  STG.E.U8 desc[UR36][R16.64], R2 ;  /* 0x0000000210007986 */ /* 0x001fe2000c101124 */
[----:B------:R-:W-:Y:S05]  /*c500*/  EXIT ;  /* 0x000000000000794d */ /* 0x000fea0003800000 */
.L_x_5311:
        /* <DEDUP_REMOVED lines=8> */
[----:B0-----:R-:W-:Y:S01]  /*c590*/  STG.E.64 desc[UR36][R16.64], R2 ;  /* 0x0000000210007986 */ /* 0x001fe2000c101b24 */
[----:B------:R-:W-:Y:S05]  /*c5a0*/  EXIT ;  /* 0x000000000000794d */ /* 0x000fea0003800000 */
.L_x_5315:
[----:B------:R-:W-:-:S04]  /*c5b0*/  HADD2.F32 R2, -RZ, R2.H0_H0 ;  /* 0x20000002ff027230 */ /* 0x000fc80000004100 */
[----:B------:R-:W0:Y:S02]  /*c5c0*/  F2I.FTZ.TRUNC.NTZ R3, R2 ;  /* 0x0000000200037305 */ /* 0x000e24000021f100 */
[----:B0-----:R-:W-:Y:S01]  /*c5d0*/  STG.E desc[UR36][R16.64], R3 ;  /* 0x0000000310007986 */ /* 0x001fe2000c101924 */
[----:B------:R-:W-:Y:S05]  /*c5e0*/  EXIT ;  /* 0x000000000000794d */ /* 0x000fea0003800000 */
.L_x_5314:
[----:B------:R-:W-:-:S04]  /*c5f0*/  HADD2.F32 R2, -RZ, R2.H0_H0 ;  /* 0x20000002ff027230 */ /* 0x000fc80000004100 */
[----:B------:R-:W0:Y:S02]  /*c600*/  F2I.FTZ.TRUNC.NTZ R3, R2 ;  /* 0x0000000200037305 */ /* 0x000e24000021f100 */
[----:B0-----:R-:W-:Y:S01]  /*c610*/  STG.E.U16 desc[UR36][R16.64], R3 ;  /* 0x0000000310007986 */ /* 0x001fe2000c101524 */
[----:B------:R-:W-:Y:S05]  /*c620*/  EXIT ;  /* 0x000000000000794d */ /* 0x000fea0003800000 */
.L_x_5310:
[----:B------:R-:W-:-:S09]  /*c630*/  UISETP.GT.AND UP0, UPT, UR4, 0x6, UPT ;  /* 0x000000060400788c */ /* 0x000fd2000bf04270 */
[----:B------:R-:W-:Y:S05]  /*c640*/  BRA.U UP0, `(.L_x_5316) ;  /* 0x0000000100247547 */ /* 0x000fea000b800000 */
[----:B------:R-:W-:-:S09]  /*c650*/  UISETP.NE.AND UP0, UPT, UR4, 0x5, UPT ;  /* 0x000000050400788c */ /* 0x000fd2000bf05270 */
[----:B------:R-:W-:Y:S05]  /*c660*/  BRA.U !UP0, `(.L_x_5317) ;  /* 0x0000000108147547 */ /* 0x000fea000b800000 */
[----:B------:R-:W-:-:S09]  /*c670*/  UISETP.NE.AND UP0, UPT, UR4, 0x6, UPT ;  /* 0x000000060400788c */ /* 0x000fd2000bf05270 */
[----:B------:R-:W-:Y:S05]  /*c680*/  BRA.U UP0, `(.L_x_5313) ;  /* 0x0000000900287547 */ /* 0x000fea000b800000 */
[----:B------:R-:W-:-:S05]  /*c690*/  HADD2.F32 R3, -RZ, R2.H0_H0 ;  /* 0x20000002ff037230 */ /* 0x000fca0000004100 */
[----:B------:R-:W-:Y:S01]  /*c6a0*/  STG.E desc[UR36][R16.64], R3 ;  /* 0x0000000310007986 */ /* 0x000fe2000c101924 */
[----:B------:R-:W-:Y:S05]  /*c6b0*/  EXIT ;  /* 0x000000000000794d */ /* 0x000fea0003800000 */
.L_x_5317:
[----:B------:R-:W-:Y:S01]  /*c6c0*/  STG.E.U16 desc[UR36][R16.64], R2 ;  /* 0x0000000210007986 */ /* 0x000fe2000c101524 */
[----:B------:R-:W-:Y:S05]  /*c6d0*/  EXIT ;  /* 0x000000000000794d */ /* 0x000fea0003800000 */
.L_x_5316:
        /* <DEDUP_REMOVED lines=8> */
[----:B------:R-:W-:Y:S01]  /*c760*/  STG.E.64 desc[UR36][R16.64], R2 ;  /* 0x0000000210007986 */ /* 0x000fe2000c101b24 */
[----:B------:R-:W-:Y:S05]  /*c770*/  EXIT ;  /* 0x000000000000794d */ /* 0x000fea0003800000 */
.L_x_5319:
[----:B------:R-:W-:-:S05]  /*c780*/  HADD2.F32 R0, -RZ, R2.H0_H0 ;  /* 0x20000002ff007230 */ /* 0x000fca0000004100 */
[----:B------:R-:W-:-:S04]  /*c790*/  F2FP.F16.F32.PACK_AB R0, RZ, R0 ;  /* 0x00000000ff00723e */ /* 0x000fc800000000ff */
[----:B------:R-:W-:-:S05]  /*c7a0*/  PRMT R0, R0, 0x5410, RZ ;  /* 0x0000541000007816 */ /* 0x000fca00000000ff */
[----:B------:R-:W-:Y:S01]  /*c7b0*/  STG.E desc[UR36][R16.64], R0 ;  /* 0x0000000010007986 */ /* 0x000fe2000c101924 */
[----:B------:R-:W-:Y:S05]  /*c7c0*/  EXIT ;  /* 0x000000000000794d */ /* 0x000fea0003800000 */
.L_x_5318:
[----:B------:R-:W-:-:S05]  /*c7d0*/  HADD2.F32 R2, -RZ, R2.H0_H0 ;  /* 0x20000002ff027230 */ /* 0x000fca0000004100 */
[----:B------:R-:W-:-:S06]  /*c7e0*/  FMUL.FTZ R2, R2, 1 ;  /* 0x3f80000002027820 */ /* 0x000fcc0000410000 */
[----:B------:R-:W0:Y:S02]  /*c7f0*/  F2F.F64.F32 R2, R2 ;  /* 0x0000000200027310 */ /* 0x000e240000201800 */
[----:B0-----:R-:W-:Y:S01]  /*c800*/  STG.E.64 desc[UR36][R16.64], R2 ;  /* 0x0000000210007986 */ /* 0x001fe2000c101b24 */
[----:B------:R-:W-:Y:S05]  /*c810*/  EXIT ;  /* 0x000000000000794d */ /* 0x000fea0003800000 */
.L_x_5309:
        /* <DEDUP_REMOVED lines=12> */
[----:B0-----:R-:W-:Y:S01]  /*c8e0*/  STG.E.U16 desc[UR36][R16.64], R3 ;  /* 0x0000000310007986 */ /* 0x001fe2000c101524 */
[----:B------:R-:W-:Y:S05]  /*c8f0*/  EXIT ;  /* 0x000000000000794d */ /* 0x000fea0003800000 */
.L_x_5323:
        /* <DEDUP_REMOVED lines=17> */
.L_x_5326:
[----:B------:R-:W-:-:S04]  /*ca10*/  SHF.R.U32.HI R3, RZ, 0x18, R3 ;  /* 0x00000018ff037819 */ /* 0x000fc80000011603 */
[----:B------:R-:W-:-:S04]  /*ca20*/  LOP3.LUT R0, R0, 0x80, R3, 0xf8, !PT ;  /* 0x0000008000007812 */ /* 0x000fc800078ef803 */
[----:B------:R-:W-:-:S07]  /*ca30*/  PRMT R8, R0, 0x7610, R8 ;  /* 0x0000761000087816 */ /* 0x000fce0000000008 */
.L_x_5325:
[----:B------:R-:W-:Y:S05]  /*ca40*/  BSYNC.RECONVERGENT B0 ;  /* 0x0000000000007941 */ /* 0x000fea0003800200 */
.L_x_5324:
[----:B------:R-:W-:Y:S01]  /*ca50*/  STG.E.U8 desc[UR36][R16.64], R8 ;  /* 0x0000000810007986 */ /* 0x000fe2000c101124 */
[----:B------:R-:W-:Y:S05]  /*ca60*/  EXIT ;  /* 0x000000000000794d */ /* 0x000fea0003800000 */
.L_x_5322:
        /* <DEDUP_REMOVED lines=17> */
.L_x_5329:
[----:B------:R-:W-:-:S04]  /*cb80*/  SHF.R.U32.HI R3, RZ, 0x18, R3 ;  /* 0x00000018ff037819 */ /* 0x000fc80000011603 */
[----:B------:R-:W-:-:S04]  /*cb90*/  LOP3.LUT R0, R0, 0x80, R3, 0xf8, !PT ;  /* 0x0000008000007812 */ /* 0x000fc800078ef803 */
[----:B------:R-:W-:-:S07]  /*cba0*/  PRMT R8, R0, 0x7610, R8 ;  /* 0x0000761000087816 */ /* 0x000fce0000000008 */
.L_x_5328:
[----:B------:R-:W-:Y:S05]  /*cbb0*/  BSYNC.RECONVERGENT B0 ;  /* 0x0000000000007941 */ /* 0x000fea0003800200 */
.L_x_5327:
[----:B------:R-:W-:Y:S01]  /*cbc0*/  STG.E.U8 desc[UR36][R16.64], R8 ;  /* 0x0000000810007986 */ /* 0x000fe2000c101124 */
[----:B------:R-:W-:Y:S05]  /*cbd0*/  EXIT ;  /* 0x000000000000794d */ /* 0x000fea0003800000 */
.L_x_5321:
        /* <DEDUP_REMOVED lines=22> */
.L_x_5331:
[----:B------:R-:W-:-:S06]  /*cd40*/  HADD2.F32 R2, -RZ, R2.H0_H0 ;  /* 0x20000002ff027230 */ /* 0x000fcc0000004100 */
[----:B------:R-:W0:Y:S02]  /*cd50*/  F2I.U64.TRUNC R2, R2 ;  /* 0x0000000200027311 */ /* 0x000e24000020d800 */
[----:B0-----:R-:W-:Y:S01]  /*cd60*/  STG.E.64 desc[UR36][R16.64], R2 ;  /* 0x0000000210007986 */ /* 0x001fe2000c101b24 */
[----:B------:R-:W-:Y:S05]  /*cd70*/  EXIT ;  /* 0x000000000000794d */ /* 0x000fea0003800000 */
.L_x_5330:
[----:B------:R-:W-:-:S04]  /*cd80*/  HADD2.F32 R2, -RZ, R2.H0_H0 ;  /* 0x20000002ff027230 */ /* 0x000fc80000004100 */
[----:B------:R-:W0:Y:S02]  /*cd90*/  F2I.FTZ.U32.TRUNC.NTZ R3, R2 ;  /* 0x0000000200037305 */ /* 0x000e24000021f000 */
[----:B0-----:R-:W-:Y:S01]  /*cda0*/  STG.E desc[UR36][R16.64], R3 ;  /* 0x0000000310007986 */ /* 0x001fe2000c101924 */
[----:B------:R-:W-:Y:S05]  /*cdb0*/  EXIT ;  /* 0x000000000000794d */ /* 0x000fea0003800000 */
.L_x_5320:
        /* <DEDUP_REMOVED lines=9> */
[----:B------:R-:W-:Y:S01]  /*ce50*/  STG.E.U8 desc[UR36][R16.64], R3 ;  /* 0x0000000310007986 */ /* 0x000fe2000c101124 */
[----:B------:R-:W-:Y:S05]  /*ce60*/  EXIT ;  /* 0x000000000000794d */ /* 0x000fea0003800000 */
.L_x_5333:
[----:B------:R-:W-:Y:S01]  /*ce70*/  HADD2.F32 R2, -RZ, R2.H0_H0 ;  /* 0x20000002ff027230 */ /* 0x000fe20000004100 */
[----:B------:R-:W-:-:S04]  /*ce80*/  CS2R R6, SRZ ;  /* 0x0000000000067805 */ /* 0x000fc8000001ff00 */
[----:B------:R-:W-:-:S04]  /*ce90*/  FMUL.FTZ R2, R2, 1 ;  /* 0x3f80000002027820 */ /* 0x000fc80000410000 */
[----:B------:R-:W0:Y:S02]  /*cea0*/  F2F.F64.F32 R4, R2 ;  /* 0x0000000200047310 */ /* 0x000e240000201800 */
[----:B0-----:R-:W-:Y:S01]  /*ceb0*/  STG.E.128 desc[UR36][R16.64], R4 ;  /* 0x0000000410007986 */ /* 0x001fe2000c101d24 */
[----:B------:R-:W-:Y:S05]  /*cec0*/  EXIT ;  /* 0x000000000000794d */ /* 0x000fea0003800000 */
.L_x_5332:
[----:B------:R-:W-:-:S09]  /*ced0*/  UISETP.NE.AND UP0, UPT, UR4, 0xf, UPT ;  /* 0x0000000f0400788c */ /* 0x000fd2000bf05270 */
[----:B------:R-:W-:Y:S05]  /*cee0*/  BRA.U !UP0, `(.L_x_5334) ;  /* 0x0000000108e87547 */ /* 0x000fea000b800000 */
[----:B------:R-:W-:-:S09]  /*cef0*/  UISETP.NE.AND UP0, UPT, UR4, 0x17, UPT ;  /* 0x000000170400788c */ /* 0x000fd2000bf05270 */
[----:B------:R-:W-:Y:S05]  /*cf00*/  BRA.U !UP0, `(.L_x_5335) ;  /* 0x0000000108907547 */ /* 0x000fea000b800000 */
[----:B------:R-:W-:-:S09]  /*cf10*/  UISETP.NE.AND UP0, UPT, UR4, 0x18, UPT ;  /* 0x000000180400788c */ /* 0x000fd2000bf05270 */
[----:B------:R-:W-:Y:S05]  /*cf20*/  BRA.U !UP0, `(.L_x_5336) ;  /* 0x0000000108447547 */ /* 0x000fea000b800000 */
.L_x_5313:
        /* <DEDUP_REMOVED lines=16> */
.L_x_5337:
[----:B------:R-:W-:Y:S05]  /*d030*/  EXIT ;  /* 0x000000000000794d */ /* 0x000fea0003800000 */
.L_x_5336:
        /* <DEDUP_REMOVED lines=13> */
.L_x_5339:
[----:B------:R-:W-:Y:S05]  /*d110*/  BSYNC.RECONVERGENT B0 ;  /* 0x0000000000007941 */ /* 0x000fea0003800200 */
.L_x_5338:
[----:B------:R-:W-:-:S05]  /*d120*/  LOP3.LUT R3, R0, 0x80, R3, 0xf8, !PT ;  /* 0x0000008000037812 */ /* 0x000fca00078ef803 */
[----:B------:R-:W-:Y:S01]  /*d130*/  STG.E.U8 desc[UR36][R16.64], R3 ;  /* 0x0000000310007986 */ /* 0x000fe2000c101124 */
[----:B------:R-:W-:Y:S05]  /*d140*/  EXIT ;  /* 0x000000000000794d */ /* 0x000fea0003800000 */
.L_x_5335:
        /* <DEDUP_REMOVED lines=12> */
.L_x_5341:
[----:B------:R-:W-:Y:S01]  /*d210*/  HFMA2 R0, -RZ, RZ, 0, 7.569789886474609375e-06 ;  /* 0x0000007fff007431 */ /* 0x000fe200000001ff */
[----:B------:R-:W-:-:S04]  /*d220*/  ISETP.GT.U32.AND P0, PT, R2, 0x7f800000, PT ;  /* 0x7f8000000200780c */ /* 0x000fc80003f04070 */
[----:B------:R-:W-:-:S09]  /*d230*/  SEL R0, R0, 0x7c, P0 ;  /* 0x0000007c00007807 */ /* 0x000fd20000000000 */
.L_x_5342:
[----:B------:R-:W-:Y:S05]  /*d240*/  BSYNC.RECONVERGENT B0 ;  /* 0x0000000000007941 */ /* 0x000fea0003800200 */
.L_x_5340:
[----:B------:R-:W-:-:S04]  /*d250*/  SHF.R.U32.HI R3, RZ, 0x18, R3 ;  /* 0x00000018ff037819 */ /* 0x000fc80000011603 */
[----:B------:R-:W-:-:S05]  /*d260*/  LOP3.LUT R3, R0, 0x80, R3, 0xf8, !PT ;  /* 0x0000008000037812 */ /* 0x000fca00078ef803 */
[----:B------:R-:W-:Y:S01]  /*d270*/  STG.E.U8 desc[UR36][R16.64], R3 ;  /* 0x0000000310007986 */ /* 0x000fe2000c101124 */
[----:B------:R-:W-:Y:S05]  /*d280*/  EXIT ;  /* 0x000000000000794d */ /* 0x000fea0003800000 */
.L_x_5334:
[----:B------:R-:W-:-:S05]  /*d290*/  HADD2.F32 R0, -RZ, R2.H0_H0 ;  /* 0x20000002ff007230 */ /* 0x000fca0000004100 */
[----:B------:R-:W-:-:S05]  /*d2a0*/  F2FP.BF16.F32.PACK_AB R0, RZ, R0 ;  /* 0x00000000ff00723e */ /* 0x000fca00000010ff */
[----:B------:R-:W-:Y:S01]  /*d2b0*/  STG.E.U16 desc[UR36][R16.64], R0 ;  /* 0x0000000010007986 */ /* 0x000fe2000c101524 */
[----:B------:R-:W-:Y:S05]  /*d2c0*/  EXIT ;  /* 0x000000000000794d */ /* 0x000fea0003800000 */
.L_x_5343:
        /* <DEDUP_REMOVED lines=11> */
.L_x_7372:


//--------------------- .text._ZN2at6native27unrolled_elementwise_kernelIZZZNS0_60_GLOBAL__N__171e0b9f_22_ActivationEluKernel_cu_1520ed90_290010elu_kernelERNS_18TensorIteratorBaseERKN3c106ScalarES8_S8_ENKUlvE_clEvENKUlvE1_clEvEUlNS5_4HalfEE_St5arrayIPcLm2EELi4E23TrivialOffsetCalculatorILi1EjESH_NS0_6memory12LoadWithCastILi1EEENSI_13StoreWithCastILi1EEEEEviT_T0_T2_T3_T4_T5_ --------------------------
	.section	.text._ZN2at6native27unrolled_elementwise_kernelIZZZNS0_60_GLOBAL__N__171e0b9f_22_ActivationEluKernel_cu_1520ed90_290010elu_kernelERNS_18TensorIteratorBaseERKN3c106ScalarES8_S8_ENKUlvE_clEvENKUlvE1_clEvEUlNS5_4HalfEE_St5arrayIPcLm2EELi4E23TrivialOffsetCalculatorILi1EjESH_NS0_6memory12LoadWithCastILi1EEENSI_13StoreWithCastILi1EEEEEviT_T0_T2_T3_T4_T5_,"ax",@progbits
	.align	128
        .global         _ZN2at6native27unrolled_elementwise_kernelIZZZNS0_60_GLOBAL__N__171e0b9f_22_ActivationEluKernel_cu_1520ed90_290010elu_kernelERNS_18TensorIteratorBaseERKN3c106ScalarES8_S8_ENKUlvE_clEvENKUlvE1_clEvEUlNS5_4HalfEE_St5arrayIPcLm2EELi4E23TrivialOffsetCalculatorILi1EjESH_NS0_6memory12LoadWithCastILi1EEENSI_13StoreWithCastILi1EEEEEviT_T0_T2_T3_T4_T5_
        .type           _ZN2at6native27unrolled_elementwise_kernelIZZZNS0_60_GLOBAL__N__171e0b9f_22_ActivationEluKernel_cu_1520ed90_290010elu_kernelERNS_18TensorIteratorBaseERKN3c106ScalarES8_S8_ENKUlvE_clEvENKUlvE1_clEvEUlNS5_4HalfEE_St5arrayIPcLm2EELi4E23TrivialOffsetCalculatorILi1EjESH_NS0_6memory12LoadWithCastILi1EEENSI_13StoreWithCastILi1EEEEEviT_T0_T2_T3_T4_T5_,@function
        .size           _ZN2at6native27unrolled_elementwise_kernelIZZZNS0_60_GLOBAL__N__171e0b9f_22_ActivationEluKernel_cu_1520ed90_290010elu_kernelERNS_18TensorIteratorBaseERKN3c106ScalarES8_S8_ENKUlvE_clEvENKUlvE1_clEvEUlNS5_4HalfEE_St5arrayIPcLm2EELi4E23TrivialOffsetCalculatorILi1EjESH_NS0_6memory12LoadWithCastILi1EEENSI_13StoreWithCastILi1EEEEEviT_T0_T2_T3_T4_T5_,(.L_x_7373 - _ZN2at6native27unrolled_elementwise_kernelIZZZNS0_60_GLOBAL__N__171e0b9f_22_ActivationEluKernel_cu_1520ed90_290010elu_kernelERNS_18TensorIteratorBaseERKN3c106ScalarES8_S8_ENKUlvE_clEvENKUlvE1_clEvEUlNS5_4HalfEE_St5arrayIPcLm2EELi4E23TrivialOffsetCalculatorILi1EjESH_NS0_6memory12LoadWithCastILi1EEENSI_13StoreWithCastILi1EEEEEviT_T0_T2_T3_T4_T5_)
        .other          _ZN2at6native27unrolled_elementwise_kernelIZZZNS0_60_GLOBAL__N__171e0b9f_22_ActivationEluKernel_cu_1520ed90_290010elu_kernelERNS_18TensorIteratorBaseERKN3c106ScalarES8_S8_ENKUlvE_clEvENKUlvE1_clEvEUlNS5_4HalfEE_St5arrayIPcLm2EELi4E23TrivialOffsetCalculatorILi1EjESH_NS0_6memory12LoadWithCastILi1EEENSI_13StoreWithCastILi1EEEEEviT_T0_T2_T3_T4_T5_,@"STO_CUDA_ENTRY STV_DEFAULT"
_ZN2at6native27unrolled_elementwise_kernelIZZZNS0_60_GLOBAL__N__171e0b9f_22_ActivationEluKernel_cu_1520ed90_290010elu_kernelERNS_18TensorIteratorBaseERKN3c106ScalarES8_S8_ENKUlvE_clEvENKUlvE1_clEvEUlNS5_4HalfEE_St5arrayIPcLm2EELi4E23TrivialOffsetCalculatorILi1EjESH_NS0_6memory12LoadWithCastILi1EEENSI_13StoreWithCastILi1EEEEEviT_T0_T2_T3_T4_T5_:
.text._ZN2at6native27unrolled_elementwise_kernelIZZZNS0_60_GLOBAL__N__171e0b9f_22_ActivationEluKernel_cu_1520ed90_290010elu_kernelERNS_18TensorIteratorBaseERKN3c106ScalarES8_S8_ENKUlvE_clEvENKUlvE1_clEvEUlNS5_4HalfEE_St5arrayIPcLm2EELi4E23TrivialOffsetCalculatorILi1EjESH_NS0_6memory12LoadWithCastILi1EEENSI_13StoreWithCastILi1EEEEEviT_T0_T2_T3_T4_T5_:
        /* <DEDUP_REMOVED lines=34> */
.L_x_5349:
[----:B------:R-:W2:Y:S02]  /*0220*/  LDG.E.U8 R2, desc[UR36][R2.64] ;  /* 0x0000002402027981 */ /* 0x000ea4000c1e1100 */
[----:B--2---:R-:W-:-:S04]  /*0230*/  I2FP.F32.U32 R0, R2 ;  /* 0x0000000200007245 */ /* 0x004fc80000201000 */
[----:B------:R-:W-:-:S04]  /*0240*/  F2FP.F16.F32.PACK_AB R0, RZ, R0 ;  /* 0x00000000ff00723e */ /* 0x000fc800000000ff */
[----:B------:R-:W-:Y:S01]  /*0250*/  PRMT R18, R0, 0x7610, R18 ;  /* 0x0000761000127816 */ /* 0x000fe20000000012 */
[----:B------:R-:W-:Y:S06]  /*0260*/  BRA `(.L_x_5351) ;  /* 0x0000000c00d47947 */ /* 0x000fec0003800000 */
.L_x_5348:
        /* <DEDUP_REMOVED lines=11> */
.L_x_5353:
[----:B------:R-:W2:Y:S02]  /*0320*/  LDG.E R2, desc[UR36][R2.64] ;  /* 0x0000002402027981 */ /* 0x000ea4000c1e1900 */
[----:B--2---:R-:W-:-:S04]  /*0330*/  I2FP.F32.S32 R0, R2 ;  /* 0x0000000200007245 */ /* 0x004fc80000201400 */
[----:B------:R-:W-:-:S04]  /*0340*/  F2FP.F16.F32.PACK_AB R0, RZ, R0 ;  /* 0x00000000ff00723e */ /* 0x000fc800000000ff */
[----:B------:R-:W-:Y:S01]  /*0350*/  PRMT R18, R0, 0x7610, R18 ;  /* 0x0000761000127816 */ /* 0x000fe20000000012 */
[----:B------:R-:W-:Y:S06]  /*0360*/  BRA `(.L_x_5351) ;  /* 0x0000000c00947947 */ /* 0x000fec0003800000 */
.L_x_5352:
[----:B------:R-:W2:Y:S02]  /*0370*/  LDG.E.U16 R2, desc[UR36][R2.64] ;  /* 0x0000002402027981 */ /* 0x000ea4000c1e1500 */
[----:B--2---:R-:W0:Y:S02]  /*0380*/  I2F.S16 R0, R2 ;  /* 0x0000000200007306 */ /* 0x004e240000101400 */
[----:B0-----:R-:W-:-:S04]  /*0390*/  F2FP.F16.F32.PACK_AB R0, RZ, R0 ;  /* 0x00000000ff00723e */ /* 0x001fc800000000ff */
[----:B------:R-:W-:Y:S01]  /*03a0*/  PRMT R18, R0, 0x7610, R18 ;  /* 0x0000761000127816 */ /* 0x000fe20000000012 */
[----:B------:R-:W-:Y:S06]  /*03b0*/  BRA `(.L_x_5351) ;  /* 0x0000000c00807947 */ /* 0x000fec0003800000 */
.L_x_5347:
        /* <DEDUP_REMOVED lines=9> */
.L_x_5355:
[----:B------:R1:W5:Y:S01]  /*0450*/  LDG.E.U16 R18, desc[UR36][R2.64] ;  /* 0x0000002402127981 */ /* 0x000362000c1e1500 */
[----:B------:R-:W-:Y:S05]  /*0460*/  BRA `(.L_x_5351) ;  /* 0x0000000c00547947 */ /* 0x000fea0003800000 */
.L_x_5354:
        /* <DEDUP_REMOVED lines=9> */
.L_x_5357:
[----:B------:R0:W5:Y:S01]  /*0500*/  LDG.E.U16 R18, desc[UR36][R2.64] ;  /* 0x0000002402127981 */ /* 0x000162000c1e1500 */
[----:B------:R-:W-:Y:S05]  /*0510*/  BRA `(.L_x_5351) ;  /* 0x0000000c00287947 */ /* 0x000fea0003800000 */
.L_x_5356:
        /* <DEDUP_REMOVED lines=13> */
.L_x_5346:
        /* <DEDUP_REMOVED lines=14> */
.L_x_5360:
        /* <DEDUP_REMOVED lines=13> */
.L_x_5359:
        /* <DEDUP_REMOVED lines=27> */
.L_x_5362:
        /* <DEDUP_REMOVED lines=14> */
.L_x_5361:
[----:B------:R-:W2:Y:S02]  /*0a30*/  LDG.E.U16 R0, desc[UR36][R2.64] ;  /* 0x0000002402007981 */ /* 0x000ea4000c1e1500 */
[----:B--2---:R-:W-:-:S05]  /*0a40*/  IMAD.U32 R0, R0, 0x10000, RZ ;  /* 0x0001000000007824 */ /* 0x004fca00078e00ff */
[----:B------:R-:W-:-:S04]  /*0a50*/  F2FP.F16.F32.PACK_AB R0, RZ, R0 ;  /* 0x00000000ff00723e */ /* 0x000fc800000000ff */
[----:B------:R-:W-:Y:S01]  /*0a60*/  PRMT R18, R0, 0x7610, R18 ;  /* 0x0000761000127816 */ /* 0x000fe20000000012 */
[----:B------:R-:W-:Y:S06]  /*0a70*/  BRA `(.L_x_5351) ;  /* 0x0000000400d07947 */ /* 0x000fec0003800000 */
.L_x_5358:
        /* <DEDUP_REMOVED lines=13> */
.L_x_5365:
        /* <DEDUP_REMOVED lines=21> */
.L_x_5369:
[----:B------:R-:W-:Y:S05]  /*0ca0*/  BSYNC.RECONVERGENT B1 ;  /* 0x0000000000017941 */ /* 0x000fea0003800200 */
.L_x_5368:
[----:B------:R-:W-:Y:S01]  /*0cb0*/  IMAD.SHL.U32 R0, R0, 0x100000, RZ ;  /* 0x0010000000007824 */ /* 0x000fe200078e00ff */
[----:B------:R-:W-:-:S04]  /*0cc0*/  LEA R2, R2, 0x3b800000, 0x17 ;  /* 0x3b80000002027811 */ /* 0x000fc800078eb8ff */
[----:B------:R-:W-:-:S07]  /*0cd0*/  LOP3.LUT R0, R2, R0, R7, 0xfe, !PT ;  /* 0x0000000002007212 */ /* 0x000fce00078efe07 */
.L_x_5367:
[----:B------:R-:W-:Y:S05]  /*0ce0*/  BSYNC.RECONVERGENT B0 ;  /* 0x0000000000007941 */ /* 0x000fea0003800200 */
.L_x_5366:
[----:B------:R-:W-:-:S04]  /*0cf0*/  F2FP.F16.F32.PACK_AB R0, RZ, R0 ;  /* 0x00000000ff00723e */ /* 0x000fc800000000ff */
[----:B------:R-:W-:Y:S01]  /*0d00*/  PRMT R18, R0, 0x7610, R18 ;  /* 0x0000761000127816 */ /* 0x000fe20000000012 */
[----:B------:R-:W-:Y:S06]  /*0d10*/  BRA `(.L_x_5351) ;  /* 0x0000000400287947 */ /* 0x000fec0003800000 */
.L_x_5364:
        /* <DEDUP_REMOVED lines=21> */
.L_x_5373:
[----:B------:R-:W-:Y:S05]  /*0e70*/  BSYNC.RECONVERGENT B1 ;  /* 0x0000000000017941 */ /* 0x000fea0003800200 */
.L_x_5372:
[----:B------:R-:W-:Y:S01]  /*0e80*/  IMAD.SHL.U32 R0, R0, 0x200000, RZ ;  /* 0x0020000000007824 */ /* 0x000fe200078e00ff */
[----:B------:R-:W-:-:S04]  /*0e90*/  LEA R2, R2, 0x37800000, 0x17 ;  /* 0x3780000002027811 */ /* 0x000fc800078eb8ff */
[----:B------:R-:W-:-:S07]  /*0ea0*/  LOP3.LUT R0, R2, R0, R7, 0xfe, !PT ;  /* 0x0000000002007212 */ /* 0x000fce00078efe07 */
.L_x_5371:
[----:B------:R-:W-:Y:S05]  /*0eb0*/  BSYNC.RECONVERGENT B0 ;  /* 0x0000000000007941 */ /* 0x000fea0003800200 */
.L_x_5370:
[----:B------:R-:W-:-:S04]  /*0ec0*/  F2FP.F16.F32.PACK_AB R0, RZ, R0 ;  /* 0x00000000ff00723e */ /* 0x000fc800000000ff */
[----:B------:R-:W-:Y:S01]  /*0ed0*/  PRMT R18, R0, 0x7610, R18 ;  /* 0x0000761000127816 */ /* 0x000fe20000000012 */
[----:B------:R-:W-:Y:S06]  /*0ee0*/  BRA `(.L_x_5351) ;  /* 0x0000000000b47947 */ /* 0x000fec0003800000 */
.L_x_5363:
[----:B------:R-:W-:-:S09]  /*0ef0*/  UISETP.NE.AND UP0, UPT, UR4, 0x1c, UPT ;  /* 0x0000001c0400788c */ /* 0x000fd2000bf05270 */
[----:B------:R-:W-:Y:S05]  /*0f00*/  BRA.U !UP0, `(.L_x_5374) ;  /* 0x00000001089c7547 */ /* 0x000fea000b800000 */
[----:B------:R-:W-:-:S09]  /*0f10*/  UISETP.NE.AND UP0, UPT, UR4, 0x1d, UPT ;  /* 0x0000001d0400788c */ /* 0x000fd2000bf05270 */
[----:B------:R-:W-:Y:S05]  /*0f20*/  BRA.U !UP0, `(.L_x_5375) ;  /* 0x0000000108807547 */ /* 0x000fea000b800000 */
[----:B------:R-:W-:-:S09]  /*0f30*/  UISETP.NE.AND UP0, UPT, UR4, 0x2c, UPT ;  /* 0x0000002c0400788c */ /* 0x000fd2000bf05270 */
[----:B------:R-:W-:Y:S05]  /*0f40*/  BRA.U !UP0, `(.L_x_5376) ;  /* 0x0000000108487547 */ /* 0x000fea000b800000 */
.L_x_5350:
        /* <DEDUP_REMOVED lines=16> */
.L_x_5377:
[----:B------:R-:W-:Y:S01]  /*1050*/  PRMT R18, RZ, 0x7610, R18 ;  /* 0x00007610ff127816 */ /* 0x000fe20000000012 */
[----:B------:R-:W-:Y:S06]  /*1060*/  BRA `(.L_x_5351) ;  /* 0x0000000000547947 */ /* 0x000fec0003800000 */
.L_x_5376:
        /* <DEDUP_REMOVED lines=8> */
.L_x_5379:
[----:B------:R-:W-:Y:S05]  /*10f0*/  BSYNC.RECONVERGENT B0 ;  /* 0x0000000000007941 */ /* 0x000fea0003800200 */
.L_x_5378:
[----:B------:R-:W-:-:S04]  /*1100*/  F2FP.F16.F32.PACK_AB R0, RZ, R0 ;  /* 0x00000000ff00723e */ /* 0x000fc800000000ff */
[----:B------:R-:W-:Y:S01]  /*1110*/  PRMT R18, R0, 0x7610, R18 ;  /* 0x0000761000127816 */ /* 0x000fe20000000012 */
[----:B------:R-:W-:Y:S06]  /*1120*/  BRA `(.L_x_5351) ;  /* 0x0000000000247947 */ /* 0x000fec0003800000 */
.L_x_5375:
[----:B------:R-:W2:Y:S02]  /*1130*/  LDG.E.64 R2, desc[UR36][R2.64] ;  /* 0x0000002402027981 */ /* 0x000ea4000c1e1b00 */
[----:B--2---:R-:W0:Y:S02]  /*1140*/  I2F.U64 R0, R2 ;  /* 0x0000000200007312 */ /* 0x004e240000301000 */
[----:B0-----:R-:W-:-:S04]  /*1150*/  F2FP.F16.F32.PACK_AB R0, RZ, R0 ;  /* 0x00000000ff00723e */ /* 0x001fc800000000ff */
[----:B------:R-:W-:Y:S01]  /*1160*/  PRMT R18, R0, 0x7610, R18 ;  /* 0x0000761000127816 */ /* 0x000fe20000000012 */
[----:B------:R-:W-:Y:S06]  /*1170*/  BRA `(.L_x_5351) ;  /* 0x0000000000107947 */ /* 0x000fec0003800000 */
.L_x_5374:
[----:B------:R-:W2:Y:S02]  /*1180*/  LDG.E R2, desc[UR36][R2.64] ;  /* 0x0000002402027981 */ /* 0x000ea4000c1e1900 */
[----:B--2---:R-:W-:-:S04]  /*1190*/  I2FP.F32.U32 R0, R2 ;  /* 0x0000000200007245 */ /* 0x004fc80000201000 */
[----:B------:R-:W-:-:S04]  /*11a0*/  F2FP.F16.F32.PACK_AB R0, RZ, R0 ;  /* 0x00000000ff00723e */ /* 0x000fc800000000ff */
[----:B------:R-:W-:-:S07]  /*11b0*/  PRMT R18, R0, 0x7610, R18 ;  /* 0x0000761000127816 */ /* 0x000fce0000000012 */
.L_x_5351:
[----:B------:R-:W-:-:S07]  /*11c0*/  VIADD R19, R22, 0x80 ;  /* 0x0000008016137836 */ /* 0x000fce0000000000 */
.L_x_5345:
[----:B------:R-:W-:Y:S05]  /*11d0*/  BSYNC.RECONVERGENT B6 ;  /* 0x0000000000067941 */ /* 0x000fea0003800200 */
.L_x_5344:
[----:B------:R-:W-:Y:S01]  /*11e0*/  ISETP.GE.AND P0, PT, R19, R16, PT ;  /* 0x000000101300720c */ /* 0x000fe20003f06270 */
[----:B------:R-:W-:Y:S01]  /*11f0*/  BSSY.RECONVERGENT B6, `(.L_x_5380) ;  /* 0x0000114000067945 */ /* 0x000fe20003800200 */
[----:B------:R-:W-:-:S11]  /*1200*/  PRMT R23, RZ, 0x7610, R23 ;  /* 0x00007610ff177816 */ /* 0x000fd60000000017 */
        /* <DEDUP_REMOVED lines=23> */
.L_x_5385:
[----:B------:R-:W2:Y:S02]  /*1380*/  LDG.E.U8 R2, desc[UR36][R2.64] ;  /* 0x0000002402027981 */ /* 0x000ea4000c1e1100 */
[----:B--2---:R-:W-:-:S04]  /*1390*/  I2FP.F32.U32 R0, R2 ;  /* 0x0000000200007245 */ /* 0x004fc80000201000 */
[----:B------:R-:W-:-:S04]  /*13a0*/  F2FP.F16.F32.PACK_AB R0, RZ, R0 ;  /* 0x00000000ff00723e */ /* 0x000fc800000000ff */
[----:B------:R-:W-:Y:S01]  /*13b0*/  PRMT R23, R0, 0x7610, R23 ;  /* 0x0000761000177816 */ /* 0x000fe20000000017 */
[----:B------:R-:W-:Y:S06]  /*13c0*/  BRA `(.L_x_5387) ;  /* 0x0000000c00d47947 */ /* 0x000fec0003800000 */
.L_x_5384:
        /* <DEDUP_REMOVED lines=11> */
.L_x_5389:
[----:B------:R-:W2:Y:S02]  /*1480*/  LDG.E R2, desc[UR36][R2.64] ;  /* 0x0000002402027981 */ /* 0x000ea4000c1e1900 */
[----:B--2---:R-:W-:-:S04]  /*1490*/  I2FP.F32.S32 R0, R2 ;  /* 0x0000000200007245 */ /* 0x004fc80000201400 */
[----:B------:R-:W-:-:S04]  /*14a0*/  F2FP.F16.F32.PACK_AB R0, RZ, R0 ;  /* 0x00000000ff00723e */ /* 0x000fc800000000ff */
[----:B------:R-:W-:Y:S01]  /*14b0*/  PRMT R23, R0, 0x7610, R23 ;  /* 0x0000761000177816 */ /* 0x000fe20000000017 */
[----:B------:R-:W-:Y:S06]  /*14c0*/  BRA `(.L_x_5387) ;  /* 0x0000000c00947947 */ /* 0x000fec0003800000 */
.L_x_5388:
[----:B------:R-:W2:Y:S02]  /*14d0*/  LDG.E.U16 R2, desc[UR36][R2.64] ;  /* 0x0000002402027981 */ /* 0x000ea4000c1e1500 */
[----:B--2---:R-:W0:Y:S02]  /*14e0*/  I2F.S16 R0, R2 ;  /* 0x0000000200007306 */ /* 0x004e240000101400 */
[----:B0-----:R-:W-:-:S04]  /*14f0*/  F2FP.F16.F32.PACK_AB R0, RZ, R0 ;  /* 0x00000000ff00723e */ /* 0x001fc800000000ff */
[----:B------:R-:W-:Y:S01]  /*1500*/  PRMT R23, R0, 0x7610, R23 ;  /* 0x0000761000177816 */ /* 0x000fe20000000017 */
[----:B------:R-:W-:Y:S06]  /*1510*/  BRA `(.L_x_5387) ;  /* 0x0000000c00807947 */ /* 0x000fec0003800000 */
.L_x_5383:
        /* <DEDUP_REMOVED lines=9> */
.L_x_5391:
[----:B------:R0:W5:Y:S01]  /*15b0*/  LDG.E.U16 R23, desc[UR36][R2.64] ;  /* 0x0000002402177981 */ /* 0x000162000c1e1500 */
[----:B------:R-:W-:Y:S05]  /*15c0*/  BRA `(.L_x_5387) ;  /* 0x0000000c00547947 */ /* 0x000fea0003800000 */
.L_x_5390:
        /* <DEDUP_REMOVED lines=9> */
.L_x_5393:
[----:B------:R1:W5:Y:S01]  /*1660*/  LDG.E.U16 R23, desc[UR36][R2.64] ;  /* 0x0000002402177981 */ /* 0x000362000c1e1500 */
[----:B------:R-:W-:Y:S05]  /*1670*/  BRA `(.L_x_5387) ;  /* 0x0000000c00287947 */ /* 0x000fea0003800000 */
.L_x_5392:
        /* <DEDUP_REMOVED lines=13> */
.L_x_5382:
        /* <DEDUP_REMOVED lines=14> */
.L_x_5396:
        /* <DEDUP_REMOVED lines=13> */
.L_x_5395:
        /* <DEDUP_REMOVED lines=27> */
.L_x_5398:
        /* <DEDUP_REMOVED lines=14> */
.L_x_5397:
[----:B------:R-:W2:Y:S02]  /*1b90*/  LDG.E.U16 R0, desc[UR36][R2.64] ;  /* 0x0000002402007981 */ /* 0x000ea4000c1e1500 */
[----:B--2---:R-:W-:-:S05]  /*1ba0*/  IMAD.U32 R0, R0, 0x10000, RZ ;  /* 0x0001000000007824 */ /* 0x004fca00078e00ff */
[----:B------:R-:W-:-:S04]  /*1bb0*/  F2FP.F16.F32.PACK_AB R0, RZ, R0 ;  /* 0x00000000ff00723e */ /* 0x000fc800000000ff */
[----:B------:R-:W-:Y:S01]  /*1bc0*/  PRMT R23, R0, 0x7610, R23 ;  /* 0x0000761000177816 */ /* 0x000fe20000000017 */
[----:B------:R-:W-:Y:S06]  /*1bd0*/  BRA `(.L_x_5387) ;  /* 0x0000000400d07947 */ /* 0x000fec0003800000 */
.L_x_5394:
        /* <DEDUP_REMOVED lines=13> */
.L_x_5401:
        /* <DEDUP_REMOVED lines=21> */
.L_x_5405:
[----:B------:R-:W-:Y:S05]  /*1e00*/  BSYNC.RECONVERGENT B1 ;  /* 0x0000000000017941 */ /* 0x000fea0003800200 */
.L_x_5404:
[----:B------:R-:W-:Y:S01]  /*1e10*/  IMAD.SHL.U32 R0, R0, 0x100000, RZ ;  /* 0x0010000000007824 */ /* 0x000fe200078e00ff */
[----:B------:R-:W-:-:S04]  /*1e20*/  LEA R2, R2, 0x3b800000, 0x17 ;  /* 0x3b80000002027811 */ /* 0x000fc800078eb8ff */
[----:B------:R-:W-:-:S07]  /*1e30*/  LOP3.LUT R0, R2, R0, R7, 0xfe, !PT ;  /* 0x0000000002007212 */ /* 0x000fce00078efe07 */
.L_x_5403:
[----:B------:R-:W-:Y:S05]  /*1e40*/  BSYNC.RECONVERGENT B0 ;  /* 0x0000000000007941 */ /* 0x000fea0003800200 */
.L_x_5402:
[----:B------:R-:W-:-:S04]  /*1e50*/  F2FP.F16.F32.PACK_AB R0, RZ, R0 ;  /* 0x00000000ff00723e */ /* 0x000fc800000000ff */
[----:B------:R-:W-:Y:S01]  /*1e60*/  PRMT R23, R0, 0x7610, R23 ;  /* 0x0000761000177816 */ /* 0x000fe20000000017 */
[----:B------:R-:W-:Y:S06]  /*1e70*/  BRA `(.L_x_5387) ;  /* 0x0000000400287947 */ /* 0x000fec0003800000 */
.L_x_5400:
        /* <DEDUP_REMOVED lines=21> */
.L_x_5409:
[----:B------:R-:W-:Y:S05]  /*1fd0*/  BSYNC.RECONVERGENT B1 ;  /* 0x0000000000017941 */ /* 0x000fea0003800200 */
.L_x_5408:
[----:B------:R-:W-:Y:S01]  /*1fe0*/  IMAD.SHL.U32 R0, R0, 0x200000, RZ ;  /* 0x0020000000007824 */ /* 0x000fe200078e00ff */
[----:B------:R-:W-:-:S04]  /*1ff0*/  LEA R2, R2, 0x37800000, 0x17 ;  /* 0x3780000002027811 */ /* 0x000fc800078eb8ff */
[----:B------:R-:W-:-:S07]  /*2000*/  LOP3.LUT R0, R2, R0, R7, 0xfe, !PT ;  /* 0x0000000002007212 */ /* 0x000fce00078efe07 */
.L_x_5407:
[----:B------:R-:W-:Y:S05]  /*2010*/  BSYNC.RECONVERGENT B0 ;  /* 0x0000000000007941 */ /* 0x000fea0003800200 */
.L_x_5406:
[----:B------:R-:W-:-:S04]  /*2020*/  F2FP.F16.F32.PACK_AB R0, RZ, R0 ;  /* 0x00000000ff00723e */ /* 0x000fc800000000ff */
[----:B------:R-:W-:Y:S01]  /*2030*/  PRMT R23, R0, 0x7610, R23 ;  /* 0x0000761000177816 */ /* 0x000fe20000000017 */
[----:B------:R-:W-:Y:S06]  /*2040*/  BRA `(.L_x_5387) ;  /* 0x0000000000b47947 */ /* 0x000fec0003800000 */
.L_x_5399:
        /* <DEDUP_REMOVED lines=14> */
.L_x_5413:
[----:B------:R-:W-:Y:S05]  /*2130*/  BSYNC.RECONVERGENT B0 ;  /* 0x0000000000007941 */ /* 0x000fea0003800200 */
.L_x_5412:
[----:B------:R-:W-:-:S04]  /*2140*/  F2FP.F16.F32.PACK_AB R0, RZ, R0 ;  /* 0x00000000ff00723e */ /* 0x000fc800000000ff */
[----:B------:R-:W-:Y:S01]  /*2150*/  PRMT R23, R0, 0x7610, R23 ;  /* 0x0000761000177816 */ /* 0x000fe20000000017 */
[----:B------:R-:W-:Y:S06]  /*2160*/  BRA `(.L_x_5387) ;  /* 0x00000000006c7947 */ /* 0x000fec0003800000 */
.L_x_5386:
        /* <DEDUP_REMOVED lines=16> */
.L_x_5414:
[----:B------:R-:W-:Y:S01]  /*2270*/  PRMT R23, RZ, 0x7610, R23 ;  /* 0x00007610ff177816 */ /* 0x000fe20000000017 */
[----:B------:R-:W-:Y:S06]  /*2280*/  BRA `(.L_x_5387) ;  /* 0x0000000000247947 */ /* 0x000fec0003800000 */
.L_x_5411:
[----:B------:R-:W2:Y:S02]  /*2290*/  LDG.E.64 R2, desc[UR36][R2.64] ;  /* 0x0000002402027981 */ /* 0x000ea4000c1e1b00 */
[----:B--2---:R-:W0:Y:S02]  /*22a0*/  I2F.U64 R0, R2 ;  /* 0x0000000200007312 */ /* 0x004e240000301000 */
[----:B0-----:R-:W-:-:S04]  /*22b0*/  F2FP.F16.F32.PACK_AB R0, RZ, R0 ;  /* 0x00000000ff00723e */ /* 0x001fc800000000ff */
[----:B------:R-:W-:Y:S01]  /*22c0*/  PRMT R23, R0, 0x7610, R23 ;  /* 0x0000761000177816 */ /* 0x000fe20000000017 */
[----:B------:R-:W-:Y:S06]  /*22d0*/  BRA `(.L_x_5387) ;  /* 0x0000000000107947 */ /* 0x000fec0003800000 */
.L_x_5410:
[----:B------:R-:W2:Y:S02]  /*22e0*/  LDG.E R2, desc[UR36][R2.64] ;  /* 0x0000002402027981 */ /* 0x000ea4000c1e1900 */
[----:B--2---:R-:W-:-:S04]  /*22f0*/  I2FP.F32.U32 R0, R2 ;  /* 0x0000000200007245 */ /* 0x004fc80000201000 */
[----:B------:R-:W-:-:S04]  /*2300*/  F2FP.F16.F32.PACK_AB R0, RZ, R0 ;  /* 0x00000000ff00723e */ /* 0x000fc800000000ff */
[----:B------:R-:W-:-:S07]  /*2310*/  PRMT R23, R0, 0x7610, R23 ;  /* 0x0000761000177816 */ /* 0x000fce0000000017 */
.L_x_5387:
[----:B------:R-:W-:-:S07]  /*2320*/  VIADD R19, R19, 0x80 ;  /* 0x0000008013137836 */ /* 0x000fce0000000000 */
.L_x_5381:
[----:B------:R-:W-:Y:S05]  /*2330*/  BSYNC.RECONVERGENT B6 ;  /* 0x0000000000067941 */ /* 0x000fea0003800200 */
.L_x_5380:
        /* <DEDUP_REMOVED lines=26> */
.L_x_5420:
[----:B------:R-:W2:Y:S02]  /*24e0*/  LDG.E.U8 R2, desc[UR36][R2.64] ;  /* 0x0000002402027981 */ /* 0x000ea4000c1e1100 */
[----:B--2---:R-:W-:-:S04]  /*24f0*/  I2FP.F32.U32 R0, R2 ;  /* 0x0000000200007245 */ /* 0x004fc80000201000 */
[----:B------:R-:W-:-:S04]  /*2500*/  F2FP.F16.F32.PACK_AB R0, RZ, R0 ;  /* 0x00000000ff00723e */ /* 0x000fc800000000ff */
[----:B------:R-:W-:Y:S01]  /*2510*/  PRMT R24, R0, 0x7610, R24 ;  /* 0x0000761000187816 */ /* 0x000fe20000000018 */
[----:B------:R-:W-:Y:S06]  /*2520*/  BRA `(.L_x_5422) ;  /* 0x0000000c00d47947 */ /* 0x000fec0003800000 */
.L_x_5419:
        /* <DEDUP_REMOVED lines=11> */
.L_x_5424:
[----:B------:R-:W2:Y:S02]  /*25e0*/  LDG.E R2, desc[UR36][R2.64] ;  /* 0x0000002402027981 */ /* 0x000ea4000c1e1900 */
[----:B--2---:R-:W-:-:S04]  /*25f0*/  I2FP.F32.S32 R0, R2 ;  /* 0x0000000200007245 */ /* 0x004fc80000201400 */
[----:B------:R-:W-:-:S04]  /*2600*/  F2FP.F16.F32.PACK_AB R0, RZ, R0 ;  /* 0x00000000ff00723e */ /* 0x000fc800000000ff */
[----:B------:R-:W-:Y:S01]  /*2610*/  PRMT R24, R0, 0x7610, R24 ;  /* 0x0000761000187816 */ /* 0x000fe20000000018 */
[----:B------:R-:W-:Y:S06]  /*2620*/  BRA `(.L_x_5422) ;  /* 0x0000000c00947947 */ /* 0x000fec0003800000 */
.L_x_5423:
[----:B------:R-:W2:Y:S02]  /*2630*/  LDG.E.U16 R2, desc[UR36][R2.64] ;  /* 0x0000002402027981 */ /* 0x000ea4000c1e1500 */
[----:B--2---:R-:W0:Y:S02]  /*2640*/  I2F.S16 R0, R2 ;  /* 0x0000000200007306 */ /* 0x004e240000101400 */
[----:B0-----:R-:W-:-:S04]  /*2650*/  F2FP.F16.F32.PACK_AB R0, RZ, R0 ;  /* 0x00000000ff00723e */ /* 0x001fc800000000ff */
[----:B------:R-:W-:Y:S01]  /*2660*/  PRMT R24, R0, 0x7610, R24 ;  /* 0x0000761000187816 */ /* 0x000fe20000000018 */
[----:B------:R-:W-:Y:S06]  /*2670*/  BRA `(.L_x_5422) ;  /* 0x0000000c00807947 */ /* 0x000fec0003800000 */
.L_x_5418:
        /* <DEDUP_REMOVED lines=9> */
.L_x_5426:
[----:B------:R0:W5:Y:S01]  /*2710*/  LDG.E.U16 R24, desc[UR36][R2.64] ;  /* 0x0000002402187981 */ /* 0x000162000c1e1500 */
[----:B------:R-:W-:Y:S05]  /*2720*/  BRA `(.L_x_5422) ;  /* 0x0000000c00547947 */ /* 0x000fea0003800000 */
.L_x_5425:
        /* <DEDUP_REMOVED lines=9> */
.L_x_5428:
[----:B------:R1:W5:Y:S01]  /*27c0*/  LDG.E.U16 R24, desc[UR36][R2.64] ;  /* 0x0000002402187981 */ /* 0x000362000c1e1500 */
[----:B------:R-:W-:Y:S05]  /*27d0*/  BRA `(.L_x_5422) ;  /* 0x0000000c00287947 */ /* 0x000fea0003800000 */
.L_x_5427:
        /* <DEDUP_REMOVED lines=13> */
.L_x_5417:
        /* <DEDUP_REMOVED lines=14> */
.L_x_5431:
        /* <DEDUP_REMOVED lines=13> */
.L_x_5430:
        /* <DEDUP_REMOVED lines=27> */
.L_x_5433:
        /* <DEDUP_REMOVED lines=14> */
.L_x_5432:
[----:B------:R-:W2:Y:S02]  /*2cf0*/  LDG.E.U16 R0, desc[UR36][R2.64] ;  /* 0x0000002402007981 */ /* 0x000ea4000c1e1500 */
[----:B--2---:R-:W-:-:S05]  /*2d00*/  IMAD.U32 R0, R0, 0x10000, RZ ;  /* 0x0001000000007824 */ /* 0x004fca00078e00ff */
[----:B------:R-:W-:-:S04]  /*2d10*/  F2FP.F16.F32.PACK_AB R0, RZ, R0 ;  /* 0x00000000ff00723e */ /* 0x000fc800000000ff */
[----:B------:R-:W-:Y:S01]  /*2d20*/  PRMT R24, R0, 0x7610, R24 ;  /* 0x0000761000187816 */ /* 0x000fe20000000018 */
[----:B------:R-:W-:Y:S06]  /*2d30*/  BRA `(.L_x_5422) ;  /* 0x0000000400d07947 */ /* 0x000fec0003800000 */
.L_x_5429:
        /* <DEDUP_REMOVED lines=13> */
.L_x_5436:
        /* <DEDUP_REMOVED lines=21> */
.L_x_5440:
[----:B------:R-:W-:Y:S05]  /*2f60*/  BSYNC.RECONVERGENT B1 ;  /* 0x0000000000017941 */ /* 0x000fea0003800200 */
.L_x_5439:
[----:B------:R-:W-:Y:S01]  /*2f70*/  IMAD.SHL.U32 R0, R0, 0x100000, RZ ;  /* 0x0010000000007824 */ /* 0x000fe200078e00ff */
[----:B------:R-:W-:-:S04]  /*2f80*/  LEA R2, R2, 0x3b800000, 0x17 ;  /* 0x3b80000002027811 */ /* 0x000fc800078eb8ff */
[----:B------:R-:W-:-:S07]  /*2f90*/  LOP3.LUT R0, R2, R0, R7, 0xfe, !PT ;  /* 0x0000000002007212 */ /* 0x000fce00078efe07 */
.L_x_5438:
[----:B------:R-:W-:Y:S05]  /*2fa0*/  BSYNC.RECONVERGENT B0 ;  /* 0x0000000000007941 */ /* 0x000fea0003800200 */
.L_x_5437:
[----:B------:R-:W-:-:S04]  /*2fb0*/  F2FP.F16.F32.PACK_AB R0, RZ, R0 ;  /* 0x00000000ff00723e */ /* 0x000fc800000000ff */
[----:B------:R-:W-:Y:S01]  /*2fc0*/  PRMT R24, R0, 0x7610, R24 ;  /* 0x0000761000187816 */ /* 0x000fe20000000018 */
[----:B------:R-:W-:Y:S06]  /*2fd0*/  BRA `(.L_x_5422) ;  /* 0x0000000400287947 */ /* 0x000fec0003800000 */
.L_x_5435:
        /* <DEDUP_REMOVED lines=21> */
.L_x_5444:
[----:B------:R-:W-:Y:S05]  /*3130*/  BSYNC.RECONVERGENT B1 ;  /* 0x0000000000017941 */ /* 0x000fea0003800200 */
.L_x_5443:
[----:B------:R-:W-:Y:S01]  /*3140*/  IMAD.SHL.U32 R0, R0, 0x200000, RZ ;  /* 0x0020000000007824 */ /* 0x000fe200078e00ff */
[----:B------:R-:W-:-:S04]  /*3150*/  LEA R2, R2, 0x37800000, 0x17 ;  /* 0x3780000002027811 */ /* 0x000fc800078eb8ff */
[----:B------:R-:W-:-:S07]  /*3160*/  LOP3.LUT R0, R2, R0, R7, 0xfe, !PT ;  /* 0x0000000002007212 */ /* 0x000fce00078efe07 */
.L_x_5442:
[----:B------:R-:W-:Y:S05]  /*3170*/  BSYNC.RECONVERGENT B0 ;  /* 0x0000000000007941 */ /* 0x000fea0003800200 */
.L_x_5441:
[----:B------:R-:W-:-:S04]  /*3180*/  F2FP.F16.F32.PACK_AB R0, RZ, R0 ;  /* 0x00000000ff00723e */ /* 0x000fc800000000ff */
[----:B------:R-:W-:Y:S01]  /*3190*/  PRMT R24, R0, 0x7610, R24 ;  /* 0x0000761000187816 */ /* 0x000fe20000000018 */
[----:B------:R-:W-:Y:S06]  /*31a0*/  BRA `(.L_x_5422) ;  /* 0x0000000000b47947 */ /* 0x000fec0003800000 */
.L_x_5434:
        /* <DEDUP_REMOVED lines=14> */
.L_x_5448:
[----:B------:R-:W-:Y:S05]  /*3290*/  BSYNC.RECONVERGENT B0 ;  /* 0x0000000000007941 */ /* 0x000fea0003800200 */
.L_x_5447:
[----:B------:R-:W-:-:S04]  /*32a0*/  F2FP.F16.F32.PACK_AB R0, RZ, R0 ;  /* 0x00000000ff00723e */ /* 0x000fc800000000ff */
[----:B------:R-:W-:Y:S01]  /*32b0*/  PRMT R24, R0, 0x7610, R24 ;  /* 0x0000761000187816 */ /* 0x000fe20000000018 */
[----:B------:R-:W-:Y:S06]  /*32c0*/  BRA `(.L_x_5422) ;  /* 0x00000000006c7947 */ /* 0x000fec0003800000 */
.L_x_5421:
        /* <DEDUP_REMOVED lines=16> */
.L_x_5449:
[----:B------:R-:W-:Y:S01]  /*33d0*/  PRMT R24, RZ, 0x7610, R24 ;  /* 0x00007610ff187816 */ /* 0x000fe20000000018 */
[----:B------:R-:W-:Y:S06]  /*33e0*/  BRA `(.L_x_5422) ;  /* 0x0000000000247947 */ /* 0x000fec0003800000 */
.L_x_5446:
[----:B------:R-:W2:Y:S02]  /*33f0*/  LDG.E.64 R2, desc[UR36][R2.64] ;  /* 0x0000002402027981 */ /* 0x000ea4000c1e1b00 */
[----:B--2---:R-:W0:Y:S02]  /*3400*/  I2F.U64 R0, R2 ;  /* 0x0000000200007312 */ /* 0x004e240000301000 */
[----:B0-----:R-:W-:-:S04]  /*3410*/  F2FP.F16.F32.PACK_AB R0, RZ, R0 ;  /* 0x00000000ff00723e */ /* 0x001fc800000000ff */
[----:B------:R-:W-:Y:S01]  /*3420*/  PRMT R24, R0, 0x7610, R24 ;  /* 0x0000761000187816 */ /* 0x000fe20000000018 */
[----:B------:R-:W-:Y:S06]  /*3430*/  BRA `(.L_x_5422) ;  /* 0x0000000000107947 */ /* 0x000fec0003800000 */
.L_x_5445:
[----:B------:R-:W2:Y:S02]  /*3440*/  LDG.E R2, desc[UR36][R2.64] ;  /* 0x0000002402027981 */ /* 0x000ea4000c1e1900 */
[----:B--2---:R-:W-:-:S04]  /*3450*/  I2FP.F32.U32 R0, R2 ;  /* 0x0000000200007245 */ /* 0x004fc80000201000 */
[----:B------:R-:W-:-:S04]  /*3460*/  F2FP.F16.F32.PACK_AB R0, RZ, R0 ;  /* 0x00000000ff00723e */ /* 0x000fc800000000ff */
[----:B------:R-:W-:-:S07]  /*3470*/  PRMT R24, R0, 0x7610, R24 ;  /* 0x0000761000187816 */ /* 0x000fce0000000018 */
.L_x_5422:
[----:B------:R-:W-:-:S07]  /*3480*/  VIADD R19, R19, 0x80 ;  /* 0x0000008013137836 */ /* 0x000fce0000000000 */
.L_x_5416:
[----:B------:R-:W-:Y:S05]  /*3490*/  BSYNC.RECONVERGENT B6 ;  /* 0x0000000000067941 */ /* 0x000fea0003800200 */
.L_x_5415:
        /* <DEDUP_REMOVED lines=25> */
.L_x_5455:
[----:B------:R-:W2:Y:S02]  /*3630*/  LDG.E.U8 R2, desc[UR36][R2.64] ;  /* 0x0000002402027981 */ /* 0x000ea4000c1e1100 */
[----:B--2---:R-:W-:-:S04]  /*3640*/  I2FP.F32.U32 R0, R2 ;  /* 0x0000000200007245 */ /* 0x004fc80000201000 */
[----:B------:R-:W-:Y:S01]  /*3650*/  F2FP.F16.F32.PACK_AB R0, RZ, R0 ;  /* 0x00000000ff00723e */ /* 0x000fe200000000ff */
[----:B------:R-:W-:Y:S06]  /*3660*/  BRA `(.L_x_5451) ;  /* 0x0000000c009c7947 */ /* 0x000fec0003800000 */
.L_x_5454:
        /* <DEDUP_REMOVED lines=10> */
.L_x_5458:
[----:B------:R-:W2:Y:S02]  /*3710*/  LDG.E R2, desc[UR36][R2.64] ;  /* 0x0000002402027981 */ /* 0x000ea4000c1e1900 */
[----:B--2---:R-:W-:-:S04]  /*3720*/  I2FP.F32.S32 R0, R2 ;  /* 0x0000000200007245 */ /* 0x004fc80000201400 */
[----:B------:R-:W-:Y:S01]  /*3730*/  F2FP.F16.F32.PACK_AB R0, RZ, R0 ;  /* 0x00000000ff00723e */ /* 0x000fe200000000ff */
[----:B------:R-:W-:Y:S06]  /*3740*/  BRA `(.L_x_5451) ;  /* 0x0000000c00647947 */ /* 0x000fec0003800000 */
.L_x_5457:
[----:B------:R-:W2:Y:S02]  /*3750*/  LDG.E.U16 R2, desc[UR36][R2.64] ;  /* 0x0000002402027981 */ /* 0x000ea4000c1e1500 */
[----:B--2---:R-:W0:Y:S02]  /*3760*/  I2F.S16 R0, R2 ;  /* 0x0000000200007306 */ /* 0x004e240000101400 */
[----:B0-----:R-:W-:Y:S01]  /*3770*/  F2FP.F16.F32.PACK_AB R0, RZ, R0 ;  /* 0x00000000ff00723e */ /* 0x001fe200000000ff */
[----:B------:R-:W-:Y:S06]  /*3780*/  BRA `(.L_x_5451) ;  /* 0x0000000c00547947 */ /* 0x000fec0003800000 */
.L_x_5453:
        /* <DEDUP_REMOVED lines=9> */
.L_x_5460:
[----:B------:R2:W5:Y:S01]  /*3820*/  LDG.E.U16 R0, desc[UR36][R2.64] ;  /* 0x0000002402007981 */ /* 0x000562000c1e1500 */
[----:B------:R-:W-:Y:S05]  /*3830*/  BRA `(.L_x_5451) ;  /* 0x0000000c00287947 */ /* 0x000fea0003800000 */
.L_x_5459:
        /* <DEDUP_REMOVED lines=9> */
.L_x_5462:
[----:B------:R3:W5:Y:S01]  /*38d0*/  LDG.E.U16 R0, desc[UR36][R2.64] ;  /* 0x0000002402007981 */ /* 0x000762000c1e1500 */
[----:B------:R-:W-:Y:S05]  /*38e0*/  BRA `(.L_x_5451) ;  /* 0x0000000800fc7947 */ /* 0x000fea0003800000 */
.L_x_5461:
        /* <DEDUP_REMOVED lines=12> */
.L_x_5452:
        /* <DEDUP_REMOVED lines=13> */
.L_x_5465:
        /* <DEDUP_REMOVED lines=12> */
.L_x_5464:
        /* <DEDUP_REMOVED lines=27> */
.L_x_5467:
        /* <DEDUP_REMOVED lines=13> */
.L_x_5466:
[----:B------:R-:W2:Y:S02]  /*3dc0*/  LDG.E.U16 R0, desc[UR36][R2.64] ;  /* 0x0000002402007981 */ /* 0x000ea4000c1e1500 */
[----:B--2---:R-:W-:-:S05]  /*3dd0*/  IMAD.U32 R0, R0, 0x10000, RZ ;  /* 0x0001000000007824 */ /* 0x004fca00078e00ff */
[----:B------:R-:W-:Y:S01]  /*3de0*/  F2FP.F16.F32.PACK_AB R0, RZ, R0 ;  /* 0x00000000ff00723e */ /* 0x000fe200000000ff */
[----:B------:R-:W-:Y:S06]  /*3df0*/  BRA `(.L_x_5451) ;  /* 0x0000000400b87947 */ /* 0x000fec0003800000 */
.L_x_5463:
        /* <DEDUP_REMOVED lines=12> */
.L_x_5470:
        /* <DEDUP_REMOVED lines=21> */
.L_x_5474:
[----:B------:R-:W-:Y:S05]  /*4010*/  BSYNC.RECONVERGENT B1 ;  /* 0x0000000000017941 */ /* 0x000fea0003800200 */
.L_x_5473:
[----:B------:R-:W-:Y:S01]  /*4020*/  IMAD.SHL.U32 R0, R0, 0x100000, RZ ;  /* 0x0010000000007824 */ /* 0x000fe200078e00ff */
[----:B------:R-:W-:-:S04]  /*4030*/  LEA R2, R2, 0x3b800000, 0x17 ;  /* 0x3b80000002027811 */ /* 0x000fc800078eb8ff */
[----:B------:R-:W-:-:S07]  /*4040*/  LOP3.LUT R0, R2, R0, R7, 0xfe, !PT ;  /* 0x0000000002007212 */ /* 0x000fce00078efe07 */
.L_x_5472:
[----:B------:R-:W-:Y:S05]  /*4050*/  BSYNC.RECONVERGENT B0 ;  /* 0x0000000000007941 */ /* 0x000fea0003800200 */
.L_x_5471:
[----:B------:R-:W-:Y:S01]  /*4060*/  F2FP.F16.F32.PACK_AB R0, RZ, R0 ;  /* 0x00000000ff00723e */ /* 0x000fe200000000ff */
[----:B------:R-:W-:Y:S06]  /*4070*/  BRA `(.L_x_5451) ;  /* 0x0000000400187947 */ /* 0x000fec0003800000 */
.L_x_5469:
        /* <DEDUP_REMOVED lines=21> */
.L_x_5478:
[----:B------:R-:W-:Y:S05]  /*41d0*/  BSYNC.RECONVERGENT B1 ;  /* 0x0000000000017941 */ /* 0x000fea0003800200 */
.L_x_5477:
[----:B------:R-:W-:Y:S01]  /*41e0*/  IMAD.SHL.U32 R0, R0, 0x200000, RZ ;  /* 0x0020000000007824 */ /* 0x000fe200078e00ff */
[----:B------:R-:W-:-:S04]  /*41f0*/  LEA R2, R2, 0x37800000, 0x17 ;  /* 0x3780000002027811 */ /* 0x000fc800078eb8ff */
[----:B------:R-:W-:-:S07]  /*4200*/  LOP3.LUT R0, R2, R0, R7, 0xfe, !PT ;  /* 0x0000000002007212 */ /* 0x000fce00078efe07 */
.L_x_5476:
[----:B------:R-:W-:Y:S05]  /*4210*/  BSYNC.RECONVERGENT B0 ;  /* 0x0000000000007941 */ /* 0x000fea0003800200 */
.L_x_5475:
[----:B------:R-:W-:Y:S01]  /*4220*/  F2FP.F16.F32.PACK_AB R0, RZ, R0 ;  /* 0x00000000ff00723e */ /* 0x000fe200000000ff */
[----:B------:R-:W-:Y:S06]  /*4230*/  BRA `(.L_x_5451) ;  /* 0x0000000000a87947 */ /* 0x000fec0003800000 */
.L_x_5468:
        /* <DEDUP_REMOVED lines=14> */
.L_x_5482:
[----:B------:R-:W-:Y:S05]  /*4320*/  BSYNC.RECONVERGENT B0 ;  /* 0x0000000000007941 */ /* 0x000fea0003800200 */
.L_x_5481:
[----:B------:R-:W-:Y:S01]  /*4330*/  F2FP.F16.F32.PACK_AB R0, RZ, R0 ;  /* 0x00000000ff00723e */ /* 0x000fe200000000ff */
[----:B------:R-:W-:Y:S06]  /*4340*/  BRA `(.L_x_5451) ;  /* 0x0000000000647947 */ /* 0x000fec0003800000 */
.L_x_5456:
        /* <DEDUP_REMOVED lines=16> */
.L_x_5483:
[----:B------:R-:W-:Y:S01]  /*4450*/  PRMT R0, RZ, 0x7610, R0 ;  /* 0x00007610ff007816 */ /* 0x000fe20000000000 */
[----:B------:R-:W-:Y:S06]  /*4460*/  BRA `(.L_x_5451) ;  /* 0x00000000001c7947 */ /* 0x000fec0003800000 */
.L_x_5480:
[----:B------:R-:W2:Y:S02]  /*4470*/  LDG.E.64 R2, desc[UR36][R2.64] ;  /* 0x0000002402027981 */ /* 0x000ea4000c1e1b00 */
[----:B--2---:R-:W0:Y:S02]  /*4480*/  I2F.U64 R0, R2 ;  /* 0x0000000200007312 */ /* 0x004e240000301000 */
[----:B0-----:R-:W-:Y:S01]  /*4490*/  F2FP.F16.F32.PACK_AB R0, RZ, R0 ;  /* 0x00000000ff00723e */ /* 0x001fe200000000ff */
[----:B------:R-:W-:Y:S06]  /*44a0*/  BRA `(.L_x_5451) ;  /* 0x00000000000c7947 */ /* 0x000fec0003800000 */
.L_x_5479:
[----:B------:R-:W2:Y:S02]  /*44b0*/  LDG.E R2, desc[UR36][R2.64] ;  /* 0x0000002402027981 */ /* 0x000ea4000c1e1900 */
[----:B--2---:R-:W-:-:S04]  /*44c0*/  I2FP.F32.U32 R0, R2 ;  /* 0x0000000200007245 */ /* 0x004fc80000201000 */
[----:B------:R-:W-:-:S07]  /*44d0*/  F2FP.F16.F32.PACK_AB R0, RZ, R0 ;  /* 0x00000000ff00723e */ /* 0x000fce00000000ff */
.L_x_5451:
[----:B------:R-:W-:Y:S05]  /*44e0*/  BSYNC.RECONVERGENT B6 ;  /* 0x0000000000067941 */ /* 0x000fea0003800200 */
.L_x_5450:
[----:B------:R-:W-:Y:S01]  /*44f0*/  ISETP.GE.AND P0, PT, R22, R16, PT ;  /* 0x000000101600720c */ /* 0x000fe20003f06270 */
[----:B------:R-:W-:-:S12]  /*4500*/  BSSY.RECONVERGENT B0, `(.L_x_5484) ;  /* 0x0000027000007945 */ /* 0x000fd80003800200 */
[----:B------:R-:W-:Y:S05]  /*4510*/  @P0 BRA `(.L_x_5485) ;  /* 0x0000000000940947 */ /* 0x000fea0003800000 */
[----:B0123-5:R-:W-:Y:S01]  /*4520*/  HADD2.F32 R3, -RZ, R18.H0_H0 ;  /* 0x20000012ff037230 */ /* 0x02ffe20000004100 */
        /* <DEDUP_REMOVED lines=34> */
.L_x_5487:
[----:B------:R-:W-:Y:S05]  /*4750*/  BSYNC.RECONVERGENT B1 ;  /* 0x0000000000017941 */ /* 0x000fea0003800200 */
.L_x_5486:
[----:B------:R-:W-:-:S07]  /*4760*/  F2FP.F16.F32.PACK_AB R4, RZ, R4 ;  /* 0x00000004ff04723e */ /* 0x000fce00000000ff */
.L_x_5485:
[----:B------:R-:W-:Y:S05]  /*4770*/  BSYNC.RECONVERGENT B0 ;  /* 0x0000000000007941 */ /* 0x000fea0003800200 */
.L_x_5484:
[----:B------:R-:W-:Y:S01]  /*4780*/  VIADD R19, R22, 0x80 ;  /* 0x0000008016137836 */ /* 0x000fe20000000000 */
[----:B------:R-:W-:Y:S04]  /*4790*/  BSSY.RECONVERGENT B0, `(.L_x_5488) ;  /* 0x0000029000007945 */ /* 0x000fe80003800200 */
[----:B------:R-:W-:-:S13]  /*47a0*/  ISETP.GE.AND P1, PT, R19, R16, PT ;  /* 0x000000101300720c */ /* 0x000fda0003f26270 */
[----:B------:R-:W-:Y:S05]  /*47b0*/  @P1 BRA `(.L_x_5489) ;  /* 0x0000000000981947 */ /* 0x000fea0003800000 */
[----:B-----5:R-:W-:Y:S01]  /*47c0*/  HADD2.F32 R23, -RZ, R23.H0_H0 ;  /* 0x20000017ff177230 */ /* 0x020fe20000004100 */
[----:B------:R-:W-:Y:S04]  /*47d0*/  BSSY.RECONVERGENT B1, `(.L_x_5490) ;  /* 0x0000023000017945 */ /* 0x000fe80003800200 */
[----:B------:R-:W-:-:S13]  /*47e0*/  FSETP.GT.FTZ.AND P1, PT, R23, RZ, PT ;  /* 0x000000ff1700720b */ /* 0x000fda0003f34000 */
[----:B------:R-:W-:Y:S05]  /*47f0*/  @P1 BRA `(.L_x_5491) ;  /* 0x0000000000781947 */ /* 0x000fea0003800000 */
[----:B------:R-:W0:Y:S01]  /*4800*/  LDCU UR4, c[0x0][0x390] ;  /* 0x00007200ff0477ac */ /* 0x000e220008000800 */
[----:B------:R-:W-:Y:S02]  /*4810*/  IMAD.MOV.U32 R7, RZ, RZ, 0x3ab5ebe6 ;  /* 0x3ab5ebe6ff077424 */ /* 0x000fe400078e00ff */
[----:B0123--:R-:W-:Y:S01]  /*4820*/  FMUL.FTZ R2, R23, UR4 ;  /* 0x0000000417027c20 */ /* 0x00ffe20008410000 */
        /* <DEDUP_REMOVED lines=27> */
.L_x_5491:
[----:B------:R-:W4:Y:S02]  /*49e0*/  LDCU UR4, c[0x0][0x38c] ;  /* 0x00007180ff0477ac */ /* 0x000f240008000800 */
[----:B----4-:R-:W-:-:S07]  /*49f0*/  FMUL.FTZ R25, R23, UR4 ;  /* 0x0000000417197c20 */ /* 0x010fce0008410000 */
.L_x_5492:
[----:B------:R-:W-:Y:S05]  /*4a00*/  BSYNC.RECONVERGENT B1 ;  /* 0x0000000000017941 */ /* 0x000fea0003800200 */
.L_x_5490:
[----:B------:R-:W-:-:S07]  /*4a10*/  F2FP.F16.F32.PACK_AB R25, RZ, R25 ;  /* 0x00000019ff19723e */ /* 0x000fce00000000ff */
.L_x_5489:
[----:B------:R-:W-:Y:S05]  /*4a20*/  BSYNC.RECONVERGENT B0 ;  /* 0x0000000000007941 */ /* 0x000fea0003800200 */
.L_x_5488:
[----:B0123--:R-:W-:Y:S01]  /*4a30*/  VIADD R3, R22, 0x100 ;  /* 0x0000010016037836 */ /* 0x00ffe20000000000 */
        /* <DEDUP_REMOVED lines=37> */
.L_x_5496:
[----:B------:R-:W0:Y:S02]  /*4c90*/  LDCU UR4, c[0x0][0x38c] ;  /* 0x00007180ff0477ac */ /* 0x000e240008000800 */
[----:B0-----:R-:W-:-:S07]  /*4ca0*/  FMUL.FTZ R24, R24, UR4 ;  /* 0x0000000418187c20 */ /* 0x001fce0008410000 */
.L_x_5497:
[----:B------:R-:W-:Y:S05]  /*4cb0*/  BSYNC.RECONVERGENT B1 ;  /* 0x0000000000017941 */ /* 0x000fea0003800200 */
.L_x_5495:
[----:B------:R-:W-:-:S07]  /*4cc0*/  F2FP.F16.F32.PACK_AB R24, RZ, R24 ;  /* 0x00000018ff18723e */ /* 0x000fce00000000ff */
.L_x_5494:
[----:B------:R-:W-:Y:S05]  /*4cd0*/  BSYNC.RECONVERGENT B0 ;  /* 0x0000000000007941 */ /* 0x000fea0003800200 */
.L_x_5493:
        /* <DEDUP_REMOVED lines=38> */
.L_x_5501:
[----:B------:R-:W0:Y:S02]  /*4f40*/  LDCU UR4, c[0x0][0x38c] ;  /* 0x00007180ff0477ac */ /* 0x000e240008000800 */
[----:B0-----:R-:W-:-:S07]  /*4f50*/  FMUL.FTZ R23, R0, UR4 ;  /* 0x0000000400177c20 */ /* 0x001fce0008410000 */
.L_x_5502:
[----:B------:R-:W-:Y:S05]  /*4f60*/  BSYNC.RECONVERGENT B1 ;  /* 0x0000000000017941 */ /* 0x000fea0003800200 */
.L_x_5500:
[----:B------:R-:W-:-:S07]  /*4f70*/  F2FP.F16.F32.PACK_AB R23, RZ, R23 ;  /* 0x00000017ff17723e */ /* 0x000fce00000000ff */
.L_x_5499:
[----:B------:R-:W-:Y:S05]  /*4f80*/  BSYNC.RECONVERGENT B0 ;  /* 0x0000000000007941 */ /* 0x000fea0003800200 */
.L_x_5498:
        /* <DEDUP_REMOVED lines=21> */
[----:B------:R-:W-:Y:S02]  /*50e0*/  HADD2.F32 R4, -RZ, R4.H0_H0 ;  /* 0x20000004ff047230 */ /* 0x000fe40000004100 */
[----:B------:R-:W-:Y:S02]  /*50f0*/  IMAD.MOV.U32 R22, RZ, RZ, R19 ;  /* 0x000000ffff167224 */ /* 0x000fe400078e0013 */
[----:B------:R-:W0:Y:S02]  /*5100*/  F2I.FTZ.TRUNC.NTZ R5, R4 ;  /* 0x0000000400057305 */ /* 0x000e24000021f100 */
[----:B0-----:R0:W-:Y:S01]  /*5110*/  STG.E.U8 desc[UR36][R2.64], R5 ;  /* 0x0000000502007986 */ /* 0x0011e2000c101124 */
[----:B------:R-:W-:Y:S05]  /*5120*/  BRA `(.L_x_5504) ;  /* 0x0000000c00d47947 */ /* 0x000fea0003800000 */
.L_x_5508:
[----:B------:R-:W-:Y:S02]  /*5130*/  HADD2.F32 R5, -RZ, R4.H0_H0 ;  /* 0x20000004ff057230 */ /* 0x000fe40000004100 */
[----:B------:R-:W-:-:S04]  /*5140*/  IMAD.MOV.U32 R22, RZ, RZ, R19 ;  /* 0x000000ffff167224 */ /* 0x000fc800078e0013 */
[----:B------:R-:W0:Y:S02]  /*5150*/  F2I.S64.TRUNC R4, R5 ;  /* 0x0000000500047311 */ /* 0x000e24000020d900 */
[----:B0-----:R0:W-:Y:S01]  /*5160*/  STG.E.U8 desc[UR36][R2.64], R4 ;  /* 0x0000000402007986 */ /* 0x0011e2000c101124 */
[----:B------:R-:W-:Y:S05]  /*5170*/  BRA `(.L_x_5504) ;  /* 0x0000000c00c07947 */ /* 0x000fea0003800000 */
.L_x_5507:
[----:B------:R-:W-:-:S13]  /*5180*/  ISETP.NE.AND P0, PT, R0, 0x2, PT ;  /* 0x000000020000780c */ /* 0x000fda0003f05270 */
[----:B------:R-:W-:Y:S05]  /*5190*/  @!P0 BRA `(.L_x_5510) ;  /* 0x0000000000388947 */ /* 0x000fea0003800000 */
[----:B------:R-:W-:-:S13]  /*51a0*/  ISETP.NE.AND P0, PT, R0, 0x3, PT ;  /* 0x000000030000780c */ /* 0x000fda0003f05270 */
[----:B------:R-:W-:Y:S05]  /*51b0*/  @!P0 BRA `(.L_x_5511) ;  /* 0x00000000001c8947 */ /* 0x000fea0003800000 */
[----:B------:R-:W-:-:S13]  /*51c0*/  ISETP.NE.AND P0, PT, R0, 0x4, PT ;  /* 0x000000040000780c */ /* 0x000fda0003f05270 */
[----:B------:R-:W-:Y:S05]  /*51d0*/  @P0 BRA `(.L_x_5509) ;  /* 0x0000000800f80947 */ /* 0x000fea0003800000 */
[----:B------:R-:W-:Y:S02]  /*51e0*/  HADD2.F32 R4, -RZ, R4.H0_H0 ;  /* 0x20000004ff047230 */ /* 0x000fe40000004100 */
[----:B------:R-:W-:-:S04]  /*51f0*/  IMAD.MOV.U32 R22, RZ, RZ, R19 ;  /* 0x000000ffff167224 */ /* 0x000fc800078e0013 */
[----:B------:R-:W0:Y:S02]  /*5200*/  F2I.S64.TRUNC R4, R4 ;  /* 0x0000000400047311 */ /* 0x000e24000020d900 */
[----:B0-----:R0:W-:Y:S01]  /*5210*/  STG.E.64 desc[UR36][R2.64], R4 ;  /* 0x0000000402007986 */ /* 0x0011e2000c101b24 */
[----:B------:R-:W-:Y:S05]  /*5220*/  BRA `(.L_x_5504) ;  /* 0x0000000c00947947 */ /* 0x000fea0003800000 */
.L_x_5511:
[----:B------:R-:W-:Y:S02]  /*5230*/  HADD2.F32 R4, -RZ, R4.H0_H0 ;  /* 0x20000004ff047230 */ /* 0x000fe40000004100 */
[----:B------:R-:W-:Y:S02]  /*5240*/  IMAD.MOV.U32 R22, RZ, RZ, R19 ;  /* 0x000000ffff167224 */ /* 0x000fe400078e0013 */
[----:B------:R-:W0:Y:S02]  /*5250*/  F2I.FTZ.TRUNC.NTZ R5, R4 ;  /* 0x0000000400057305 */ /* 0x000e24000021f100 */
[----:B0-----:R0:W-:Y:S01]  /*5260*/  STG.E desc[UR36][R2.64], R5 ;  /* 0x0000000502007986 */ /* 0x0011e2000c101924 */
[----:B------:R-:W-:Y:S05]  /*5270*/  BRA `(.L_x_5504) ;  /* 0x0000000c00807947 */ /* 0x000fea0003800000 */
.L_x_5510:
[----:B------:R-:W-:Y:S02]  /*5280*/  HADD2.F32 R4, -RZ, R4.H0_H0 ;  /* 0x20000004ff047230 */ /* 0x000fe40000004100 */
[----:B------:R-:W-:Y:S02]  /*5290*/  IMAD.MOV.U32 R22, RZ, RZ, R19 ;  /* 0x000000ffff167224 */ /* 0x000fe400078e0013 */
[----:B------:R-:W0:Y:S02]  /*52a0*/  F2I.FTZ.TRUNC.NTZ R5, R4 ;  /* 0x0000000400057305 */ /* 0x000e24000021f100 */
[----:B0-----:R0:W-:Y:S01]  /*52b0*/  STG.E.U16 desc[UR36][R2.64], R5 ;  /* 0x0000000502007986 */ /* 0x0011e2000c101524 */
[----:B------:R-:W-:Y:S05]  /*52c0*/  BRA `(.L_x_5504) ;  /* 0x0000000c006c7947 */ /* 0x000fea0003800000 */
.L_x_5506:
[----:B------:R-:W-:-:S13]  /*52d0*/  ISETP.GT.AND P0, PT, R0, 0x6, PT ;  /* 0x000000060000780c */ /* 0x000fda0003f04270 */
[----:B------:R-:W-:Y:S05]  /*52e0*/  @P0 BRA `(.L_x_5512) ;  /* 0x00000000002c0947 */ /* 0x000fea0003800000 */
[----:B------:R-:W-:-:S13]  /*52f0*/  ISETP.NE.AND P0, PT, R0, 0x5, PT ;  /* 0x000000050000780c */ /* 0x000fda0003f05270 */
[----:B------:R-:W-:Y:S05]  /*5300*/  @!P0 BRA `(.L_x_5513) ;  /* 0x0000000000188947 */ /* 0x000fea0003800000 */
[----:B------:R-:W-:-:S13]  /*5310*/  ISETP.NE.AND P0, PT, R0, 0x6, PT ;  /* 0x000000060000780c */ /* 0x000fda0003f05270 */
[----:B------:R-:W-:Y:S05]  /*5320*/  @P0 BRA `(.L_x_5509) ;  /* 0x0000000800a40947 */ /* 0x000fea0003800000 */
[----:B------:R-:W-:Y:S02]  /*5330*/  HADD2.F32 R5, -RZ, R4.H0_H0 ;  /* 0x20000004ff057230 */ /* 0x000fe40000004100 */
[----:B------:R-:W-:-:S03]  /*5340*/  IMAD.MOV.U32 R22, RZ, RZ, R19 ;  /* 0x000000ffff167224 */ /* 0x000fc600078e0013 */
[----:B------:R0:W-:Y:S01]  /*5350*/  STG.E desc[UR36][R2.64], R5 ;  /* 0x0000000502007986 */ /* 0x0001e2000c101924 */
[----:B------:R-:W-:Y:S05]  /*5360*/  BRA `(.L_x_5504) ;  /* 0x0000000c00447947 */ /* 0x000fea0003800000 */
.L_x_5513:
[----:B------:R0:W-:Y:S01]  /*5370*/  STG.E.U16 desc[UR36][R2.64], R4 ;  /* 0x0000000402007986 */ /* 0x0001e2000c101524 */
[----:B------:R-:W-:Y:S01]  /*5380*/  IMAD.MOV.U32 R22, RZ, RZ, R19 ;  /* 0x000000ffff167224 */ /* 0x000fe200078e0013 */
[----:B------:R-:W-:Y:S06]  /*5390*/  BRA `(.L_x_5504) ;  /* 0x0000000c00387947 */ /* 0x000fec0003800000 */
.L_x_5512:
[----:B------:R-:W-:-:S13]  /*53a0*/  ISETP.NE.AND P0, PT, R0, 0x7, PT ;  /* 0x000000070000780c */ /* 0x000fda0003f05270 */
[----:B------:R-:W-:Y:S05]  /*53b0*/  @!P0 BRA `(.L_x_5514) ;  /* 0x00000000003c8947 */ /* 0x000fea0003800000 */
[----:B------:R-:W-:-:S13]  /*53c0*/  ISETP.NE.AND P0, PT, R0, 0x8, PT ;  /* 0x000000080000780c */ /* 0x000fda0003f05270 */
[----:B------:R-:W-:Y:S05]  /*53d0*/  @!P0 BRA `(.L_x_5515) ;  /* 0x00000000001c8947 */ /* 0x000fea0003800000 */
[----:B------:R-:W-:-:S13]  /*53e0*/  ISETP.NE.AND P0, PT, R0, 0x9, PT ;  /* 0x000000090000780c */ /* 0x000fda0003f05270 */
[----:B------:R-:W-:Y:S05]  /*53f0*/  @P0 BRA `(.L_x_5509) ;  /* 0x0000000800700947 */ /* 0x000fea0003800000 */
[----:B------:R-:W-:Y:S02]  /*5400*/  HADD2.F32 R4, -RZ, R4.H0_H0 ;  /* 0x20000004ff047230 */ /* 0x000fe40000004100 */
[----:B------:R-:W-:Y:S02]  /*5410*/  IMAD.MOV.U32 R5, RZ, RZ, RZ ;  /* 0x000000ffff057224 */ /* 0x000fe400078e00ff */
[----:B------:R-:W-:-:S03]  /*5420*/  IMAD.MOV.U32 R22, RZ, RZ, R19 ;  /* 0x000000ffff167224 */ /* 0x000fc600078e0013 */
[----:B------:R0:W-:Y:S01]  /*5430*/  STG.E.64 desc[UR36][R2.64], R4 ;  /* 0x0000000402007986 */ /* 0x0001e2000c101b24 */
[----:B------:R-:W-:Y:S05]  /*5440*/  BRA `(.L_x_5504) ;  /* 0x0000000c000c7947 */ /* 0x000fea0003800000 */
.L_x_5515:
[----:B------:R-:W-:Y:S02]  /*5450*/  HADD2.F32 R0, -RZ, R4.H0_H0 ;  /* 0x20000004ff007230 */ /* 0x000fe40000004100 */
[----:B------:R-:W-:-:S03]  /*5460*/  IMAD.MOV.U32 R22, RZ, RZ, R19 ;  /* 0x000000ffff167224 */ /* 0x000fc600078e0013 */
[----:B------:R-:W-:-:S04]  /*5470*/  F2FP.F16.F32.PACK_AB R0, RZ, R0 ;  /* 0x00000000ff00723e */ /* 0x000fc800000000ff */
[----:B------:R-:W-:-:S05]  /*5480*/  PRMT R0, R0, 0x5410, RZ ;  /* 0x0000541000007816 */ /* 0x000fca00000000ff */
[----:B------:R0:W-:Y:S01]  /*5490*/  STG.E desc[UR36][R2.64], R0 ;  /* 0x0000000002007986 */ /* 0x0001e2000c101924 */
[----:B------:R-:W-:Y:S05]  /*54a0*/  BRA `(.L_x_5504) ;  /* 0x0000000800f47947 */ /* 0x000fea0003800000 */
.L_x_5514:
[----:B------:R-:W-:Y:S02]  /*54b0*/  HADD2.F32 R4, -RZ, R4.H0_H0 ;  /* 0x20000004ff047230 */ /* 0x000fe40000004100 */
[----:B------:R-:W-:-:S03]  /*54c0*/  IMAD.MOV.U32 R22, RZ, RZ, R19 ;  /* 0x000000ffff167224 */ /* 0x000fc600078e0013 */
[----:B------:R-:W-:-:S06]  /*54d0*/  FMUL.FTZ R4, R4, 1 ;  /* 0x3f80000004047820 */ /* 0x000fcc0000410000 */
[----:B------:R-:W0:Y:S02]  /*54e0*/  F2F.F64.F32 R4, R4 ;  /* 0x0000000400047310 */ /* 0x000e240000201800 */
[----:B0-----:R0:W-:Y:S01]  /*54f0*/  STG.E.64 desc[UR36][R2.64], R4 ;  /* 0x0000000402007986 */ /* 0x0011e2000c101b24 */
[----:B------:R-:W-:Y:S05]  /*5500*/  BRA `(.L_x_5504) ;  /* 0x0000000800dc7947 */ /* 0x000fea0003800000 */
.L_x_5505:
        /* <DEDUP_REMOVED lines=10> */
[----:B------:R-:W-:-:S04]  /*55b0*/  FSETP.NEU.FTZ.AND P0, PT, R4, RZ, PT ;  /* 0x000000ff0400720b */ /* 0x000fc80003f1d000 */
[----:B------:R-:W-:-:S05]  /*55c0*/  SEL R5, RZ, 0x1, !P0 ;  /* 0x00000001ff057807 */ /* 0x000fca0004000000 */
[----:B------:R0:W-:Y:S01]  /*55d0*/  STG.E.U8 desc[UR36][R2.64], R5 ;  /* 0x0000000502007986 */ /* 0x0001e2000c101124 */
[----:B------:R-:W-:Y:S05]  /*55e0*/  BRA `(.L_x_5504) ;  /* 0x0000000800a47947 */ /* 0x000fea0003800000 */
.L_x_5518:
[----:B------:R-:W-:Y:S01]  /*55f0*/  HADD2.F32 R4, -RZ, R4.H0_H0 ;  /* 0x20000004ff047230 */ /* 0x000fe20000004100 */
[----:B------:R-:W-:Y:S01]  /*5600*/  CS2R R6, SRZ ;  /* 0x0000000000067805 */ /* 0x000fe2000001ff00 */
[----:B------:R-:W-:-:S03]  /*5610*/  IMAD.MOV.U32 R22, RZ, RZ, R19 ;  /* 0x000000ffff167224 */ /* 0x000fc600078e0013 */
[----:B------:R-:W-:-:S06]  /*5620*/  FMUL.FTZ R4, R4, 1 ;  /* 0x3f80000004047820 */ /* 0x000fcc0000410000 */
[----:B------:R-:W0:Y:S02]  /*5630*/  F2F.F64.F32 R4, R4 ;  /* 0x0000000400047310 */ /* 0x000e240000201800 */
[----:B0-----:R0:W-:Y:S01]  /*5640*/  STG.E.128 desc[UR36][R2.64], R4 ;  /* 0x0000000402007986 */ /* 0x0011e2000c101d24 */
[----:B------:R-:W-:Y:S05]  /*5650*/  BRA `(.L_x_5504) ;  /* 0x0000000800887947 */ /* 0x000fea0003800000 */
.L_x_5517:
        /* <DEDUP_REMOVED lines=19> */
.L_x_5522:
[----:B------:R-:W-:Y:S05]  /*5790*/  BSYNC.RECONVERGENT B0 ;  /* 0x0000000000007941 */ /* 0x000fea0003800200 */
.L_x_5521:
[----:B------:R-:W-:Y:S01]  /*57a0*/  LOP3.LUT R5, R0, 0x80, R5, 0xf8, !PT ;  /* 0x0000008000057812 */ /* 0x000fe200078ef805 */
[----:B------:R-:W-:-:S04]  /*57b0*/  IMAD.MOV.U32 R22, RZ, RZ, R19 ;  /* 0x000000ffff167224 */ /* 0x000fc800078e0013 */
[----:B------:R0:W-:Y:S01]  /*57c0*/  STG.E.U8 desc[UR36][R2.64], R5 ;  /* 0x0000000502007986 */ /* 0x0001e2000c101124 */
[----:B------:R-:W-:Y:S05]  /*57d0*/  BRA `(.L_x_5504) ;  /* 0x0000000800287947 */ /* 0x000fea0003800000 */
.L_x_5520:
        /* <DEDUP_REMOVED lines=15> */
.L_x_5524:
[----:B------:R-:W-:Y:S05]  /*58d0*/  BSYNC.RECONVERGENT B0 ;  /* 0x0000000000007941 */ /* 0x000fea0003800200 */
.L_x_5523:
[----:B------:R-:W-:Y:S01]  /*58e0*/  LOP3.LUT R5, R0, 0x80, R5, 0xf8, !PT ;  /* 0x0000008000057812 */ /* 0x000fe200078ef805 */
[----:B------:R-:W-:-:S04]  /*58f0*/  IMAD.MOV.U32 R22, RZ, RZ, R19 ;  /* 0x000000ffff167224 */ /* 0x000fc800078e0013 */
[----:B------:R0:W-:Y:S01]  /*5900*/  STG.E.U8 desc[UR36][R2.64], R5 ;  /* 0x0000000502007986 */ /* 0x0001e2000c101124 */
[----:B------:R-:W-:Y:S05]  /*5910*/  BRA `(.L_x_5504) ;  /* 0x0000000400d87947 */ /* 0x000fea0003800000 */
.L_x_5519:
[----:B------:R-:W-:Y:S02]  /*5920*/  HADD2.F32 R0, -RZ, R4.H0_H0 ;  /* 0x20000004ff007230 */ /* 0x000fe40000004100 */
[----:B------:R-:W-:-:S03]  /*5930*/  IMAD.MOV.U32 R22, RZ, RZ, R19 ;  /* 0x000000ffff167224 */ /* 0x000fc600078e0013 */
[----:B------:R-:W-:-:S05]  /*5940*/  F2FP.BF16.F32.PACK_AB R0, RZ, R0 ;  /* 0x00000000ff00723e */ /* 0x000fca00000010ff */
[----:B------:R0:W-:Y:S01]  /*5950*/  STG.E.U16 desc[UR36][R2.64], R0 ;  /* 0x0000000002007986 */ /* 0x0001e2000c101524 */
[----:B------:R-:W-:Y:S05]  /*5960*/  BRA `(.L_x_5504) ;  /* 0x0000000400c47947 */ /* 0x000fea0003800000 */
.L_x_5516:
        /* <DEDUP_REMOVED lines=10> */
[----:B------:R-:W0:Y:S02]  /*5a10*/  F2I.FTZ.U32.TRUNC.NTZ R5, R5 ;  /* 0x0000000500057305 */ /* 0x000e24000021f000 */
[----:B0-----:R1:W-:Y:S01]  /*5a20*/  STG.E.U16 desc[UR36][R2.64], R5 ;  /* 0x0000000502007986 */ /* 0x0013e2000c101524 */
[----:B------:R-:W-:Y:S05]  /*5a30*/  BRA `(.L_x_5504) ;  /* 0x0000000400907947 */ /* 0x000fea0003800000 */
.L_x_5527:
        /* <DEDUP_REMOVED lines=13> */
.L_x_5530:
[----:B------:R-:W-:-:S04]  /*5b10*/  SHF.R.U32.HI R0, RZ, 0x14, R5 ;  /* 0x00000014ff007819 */ /* 0x000fc80000011605 */
[----:B------:R-:W-:-:S04]  /*5b20*/  LOP3.LUT R0, R0, 0x1, RZ, 0xc0, !PT ;  /* 0x0000000100007812 */ /* 0x000fc800078ec0ff */
[----:B------:R-:W-:-:S04]  /*5b30*/  IADD3 R0, PT, PT, R5, 0x487ffff, R0 ;  /* 0x0487ffff05007810 */ /* 0x000fc80007ffe000 */
[----:B------:R-:W-:-:S04]  /*5b40*/  SHF.R.U32.HI R0, RZ, 0x14, R0 ;  /* 0x00000014ff007819 */ /* 0x000fc80000011600 */
[----:B------:R-:W-:-:S07]  /*5b50*/  LOP3.LUT R4, R0, 0xff, RZ, 0xc0, !PT ;  /* 0x000000ff00047812 */ /* 0x000fce00078ec0ff */
.L_x_5531:
[----:B------:R-:W-:-:S04]  /*5b60*/  SHF.R.U32.HI R5, RZ, 0x18, R5 ;  /* 0x00000018ff057819 */ /* 0x000fc80000011605 */
[----:B------:R-:W-:-:S04]  /*5b70*/  LOP3.LUT R4, R4, 0x80, R5, 0xf8, !PT ;  /* 0x0000008004047812 */ /* 0x000fc800078ef805 */
[----:B------:R-:W-:-:S07]  /*5b80*/  PRMT R0, R4, 0x7610, R0 ;  /* 0x0000761004007816 */ /* 0x000fce0000000000 */
.L_x_5529:
[----:B------:R-:W-:Y:S05]  /*5b90*/  BSYNC.RECONVERGENT B0 ;  /* 0x0000000000007941 */ /* 0x000fea0003800200 */
.L_x_5528:
[----:B------:R2:W-:Y:S01]  /*5ba0*/  STG.E.U8 desc[UR36][R2.64], R0 ;  /* 0x0000000002007986 */ /* 0x0005e2000c101124 */
[----:B------:R-:W-:Y:S01]  /*5bb0*/  IMAD.MOV.U32 R22, RZ, RZ, R19 ;  /* 0x000000ffff167224 */ /* 0x000fe200078e0013 */
[----:B------:R-:W-:Y:S06]  /*5bc0*/  BRA `(.L_x_5504) ;  /* 0x00000004002c7947 */ /* 0x000fec0003800000 */
.L_x_5526:
        /* <DEDUP_REMOVED lines=13> */
.L_x_5534:
[----:B------:R-:W-:-:S04]  /*5ca0*/  SHF.R.U32.HI R0, RZ, 0x15, R5 ;  /* 0x00000015ff007819 */ /* 0x000fc80000011605 */
[----:B------:R-:W-:-:S04]  /*5cb0*/  LOP3.LUT R0, R0, 0x1, RZ, 0xc0, !PT ;  /* 0x0000000100007812 */ /* 0x000fc800078ec0ff */
[----:B------:R-:W-:-:S04]  /*5cc0*/  IADD3 R0, PT, PT, R5, 0x88fffff, R0 ;  /* 0x088fffff05007810 */ /* 0x000fc80007ffe000 */
[----:B------:R-:W-:-:S04]  /*5cd0*/  SHF.R.U32.HI R0, RZ, 0x15, R0 ;  /* 0x00000015ff007819 */ /* 0x000fc80000011600 */
[----:B------:R-:W-:-:S07]  /*5ce0*/  LOP3.LUT R4, R0, 0xff, RZ, 0xc0, !PT ;  /* 0x000000ff00047812 */ /* 0x000fce00078ec0ff */
.L_x_5535:
[----:B------:R-:W-:-:S04]  /*5cf0*/  SHF.R.U32.HI R5, RZ, 0x18, R5 ;  /* 0x00000018ff057819 */ /* 0x000fc80000011605 */
[----:B------:R-:W-:-:S04]  /*5d00*/  LOP3.LUT R4, R4, 0x80, R5, 0xf8, !PT ;  /* 0x0000008004047812 */ /* 0x000fc800078ef805 */
[----:B------:R-:W-:-:S07]  /*5d10*/  PRMT R0, R4, 0x7610, R0 ;  /* 0x0000761004007816 */ /* 0x000fce0000000000 */
.L_x_5533:
[----:B------:R-:W-:Y:S05]  /*5d20*/  BSYNC.RECONVERGENT B0 ;  /* 0x0000000000007941 */ /* 0x000fea0003800200 */
.L_x_5532:
[----:B------:R3:W-:Y:S01]  /*5d30*/  STG.E.U8 desc[UR36][R2.64], R0 ;  /* 0x0000000002007986 */ /* 0x0007e2000c101124 */
[----:B------:R-:W-:Y:S01]  /*5d40*/  IMAD.MOV.U32 R22, RZ, RZ, R19 ;  /* 0x000000ffff167224 */ /* 0x000fe200078e0013 */
[----:B------:R-:W-:Y:S06]  /*5d50*/  BRA `(.L_x_5504) ;  /* 0x0000000000c87947 */ /* 0x000fec0003800000 */
.L_x_5525:
[----:B------:R-:W-:-:S13]  /*5d60*/  ISETP.NE.AND P0, PT, R0, 0x1c, PT ;  /* 0x0000001c0000780c */ /* 0x000fda0003f05270 */
[----:B------:R-:W-:Y:S05]  /*5d70*/  @!P0 BRA `(.L_x_5536) ;  /* 0x0000000000b08947 */ /* 0x000fea0003800000 */
[----:B------:R-:W-:-:S13]  /*5d80*/  ISETP.NE.AND P0, PT, R0, 0x1d, PT ;  /* 0x0000001d0000780c */ /* 0x000fda0003f05270 */
[----:B------:R-:W-:Y:S05]  /*5d90*/  @!P0 BRA `(.L_x_5537) ;  /* 0x0000000000948947 */ /* 0x000fea0003800000 */
[----:B------:R-:W-:-:S13]  /*5da0*/  ISETP.NE.AND P0, PT, R0, 0x2c, PT ;  /* 0x0000002c0000780c */ /* 0x000fda0003f05270 */
[----:B------:R-:W-:Y:S05]  /*5db0*/  @!P0 BRA `(.L_x_5538) ;  /* 0x0000000000488947 */ /* 0x000fea0003800000 */
.L_x_5509:
        /* <DEDUP_REMOVED lines=16> */
.L_x_5539:
[----:B------:R-:W-:Y:S01]  /*5ec0*/  IMAD.MOV.U32 R22, RZ, RZ, R19 ;  /* 0x000000ffff167224 */ /* 0x000fe200078e0013 */
[----:B------:R-:W-:Y:S06]  /*5ed0*/  BRA `(.L_x_5504) ;  /* 0x0000000000687947 */ /* 0x000fec0003800000 */
.L_x_5538:
[----:B------:R-:W-:Y:S02]  /*5ee0*/  HADD2.F32 R5, -RZ, R4.H0_H0 ;  /* 0x20000004ff057230 */ /* 0x000fe40000004100 */
        /* <DEDUP_REMOVED lines=16> */
.L_x_5537:
[----:B------:R-:W-:Y:S02]  /*5ff0*/  HADD2.F32 R4, -RZ, R4.H0_H0 ;  /* 0x20000004ff047230 */ /* 0x000fe40000004100 */
[----:B------:R-:W-:-:S04]  /*6000*/  IMAD.MOV.U32 R22, RZ, RZ, R19 ;  /* 0x000000ffff167224 */ /* 0x000fc800078e0013 */
[----:B------:R-:W0:Y:S02]  /*6010*/  F2I.U64.TRUNC R4, R4 ;  /* 0x0000000400047311 */ /* 0x000e24000020d800 */
[----:B0-----:R0:W-:Y:S01]  /*6020*/  STG.E.64 desc[UR36][R2.64], R4 ;  /* 0x0000000402007986 */ /* 0x0011e2000c101b24 */
[----:B------:R-:W-:Y:S05]  /*6030*/  BRA `(.L_x_5504) ;  /* 0x0000000000107947 */ /* 0x000fea0003800000 */
.L_x_5536:
[----:B------:R-:W-:Y:S02]  /*6040*/  HADD2.F32 R4, -RZ, R4.H0_H0 ;  /* 0x20000004ff047230 */ /* 0x000fe40000004100 */
[----:B------:R-:W-:Y:S02]  /*6050*/  IMAD.MOV.U32 R22, RZ, RZ, R19 ;  /* 0x000000ffff167224 */ /* 0x000fe400078e0013 */
[----:B------:R-:W0:Y:S02]  /*6060*/  F2I.FTZ.U32.TRUNC.NTZ R5, R4 ;  /* 0x0000000400057305 */ /* 0x000e24000021f000 */
[----:B0-----:R4:W-:Y:S03]  /*6070*/  STG.E desc[UR36][R2.64], R5 ;  /* 0x0000000502007986 */ /* 0x0019e6000c101924 */
.L_x_5504:
[----:B------:R-:W-:Y:S05]  /*6080*/  BSYNC.RECONVERGENT B6 ;  /* 0x0000000000067941 */ /* 0x000fea0003800200 */
.L_x_5503:
        /* <DEDUP_REMOVED lines=25> */
.L_x_5545:
[----:B------:R-:W-:-:S06]  /*6220*/  HADD2.F32 R5, -RZ, R25.H0_H0 ;  /* 0x20000019ff057230 */ /* 0x000fcc0000004100 */
[----:B------:R-:W0:Y:S02]  /*6230*/  F2I.S64.TRUNC R4, R5 ;  /* 0x0000000500047311 */ /* 0x000e24000020d900 */
[----:B0-----:R0:W-:Y:S01]  /*6240*/  STG.E.U8 desc[UR36][R2.64], R4 ;  /* 0x0000000402007986 */ /* 0x0011e2000c101124 */
[----:B------:R-:W-:Y:S05]  /*6250*/  BRA `(.L_x_5547) ;  /* 0x0000000c006c7947 */ /* 0x000fea0003800000 */
.L_x_5544:
        /* <DEDUP_REMOVED lines=10> */
.L_x_5549:
[----:B------:R-:W-:-:S06]  /*6300*/  HADD2.F32 R25, -RZ, R25.H0_H0 ;  /* 0x20000019ff197230 */ /* 0x000fcc0000004100 */
[----:B------:R-:W0:Y:S02]  /*6310*/  F2I.FTZ.TRUNC.NTZ R25, R25 ;  /* 0x0000001900197305 */ /* 0x000e24000021f100 */
[----:B0-----:R0:W-:Y:S01]  /*6320*/  STG.E desc[UR36][R2.64], R25 ;  /* 0x0000001902007986 */ /* 0x0011e2000c101924 */
[----:B------:R-:W-:Y:S05]  /*6330*/  BRA `(.L_x_5547) ;  /* 0x0000000c00347947 */ /* 0x000fea0003800000 */
.L_x_5548:
[----:B------:R-:W-:-:S06]  /*6340*/  HADD2.F32 R25, -RZ, R25.H0_H0 ;  /* 0x20000019ff197230 */ /* 0x000fcc0000004100 */
[----:B------:R-:W0:Y:S02]  /*6350*/  F2I.FTZ.TRUNC.NTZ R25, R25 ;  /* 0x0000001900197305 */ /* 0x000e24000021f100 */
[----:B0-----:R0:W-:Y:S01]  /*6360*/  STG.E.U16 desc[UR36][R2.64], R25 ;  /* 0x0000001902007986 */ /* 0x0011e2000c101524 */
[----:B------:R-:W-:Y:S05]  /*6370*/  BRA `(.L_x_5547) ;  /* 0x0000000c00247947 */ /* 0x000fea0003800000 */
.L_x_5543:
        /* <DEDUP_REMOVED lines=9> */
.L_x_5551:
[----:B------:R0:W-:Y:S01]  /*6410*/  STG.E.U16 desc[UR36][R2.64], R25 ;  /* 0x0000001902007986 */ /* 0x0001e2000c101524 */
[----:B------:R-:W-:Y:S05]  /*6420*/  BRA `(.L_x_5547) ;  /* 0x0000000800f87947 */ /* 0x000fea0003800000 */
.L_x_5550:
        /* <DEDUP_REMOVED lines=10> */
.L_x_5553:
[----:B------:R-:W-:-:S05]  /*64d0*/  HADD2.F32 R0, -RZ, R25.H0_H0 ;  /* 0x20000019ff007230 */ /* 0x000fca0000004100 */
[----:B------:R-:W-:-:S04]  /*64e0*/  F2FP.F16.F32.PACK_AB R0, RZ, R0 ;  /* 0x00000000ff00723e */ /* 0x000fc800000000ff */
[----:B------:R-:W-:-:S05]  /*64f0*/  PRMT R0, R0, 0x5410, RZ ;  /* 0x0000541000007816 */ /* 0x000fca00000000ff */
[----:B------:R0:W-:Y:S01]  /*6500*/  STG.E desc[UR36][R2.64], R0 ;  /* 0x0000000002007986 */ /* 0x0001e2000c101924 */
[----:B------:R-:W-:Y:S05]  /*6510*/  BRA `(.L_x_5547) ;  /* 0x0000000800bc7947 */ /* 0x000fea0003800000 */
.L_x_5552:
[----:B------:R-:W-:-:S05]  /*6520*/  HADD2.F32 R4, -RZ, R25.H0_H0 ;  /* 0x20000019ff047230 */ /* 0x000fca0000004100 */
[----:B------:R-:W-:-:S06]  /*6530*/  FMUL.FTZ R4, R4, 1 ;  /* 0x3f80000004047820 */ /* 0x000fcc0000410000 */
[----:B------:R-:W0:Y:S02]  /*6540*/  F2F.F64.F32 R4, R4 ;  /* 0x0000000400047310 */ /* 0x000e240000201800 */
[----:B0-----:R0:W-:Y:S01]  /*6550*/  STG.E.64 desc[UR36][R2.64], R4 ;  /* 0x0000000402007986 */ /* 0x0011e2000c101b24 */
[----:B------:R-:W-:Y:S05]  /*6560*/  BRA `(.L_x_5547) ;  /* 0x0000000800a87947 */ /* 0x000fea0003800000 */
.L_x_5542:
        /* <DEDUP_REMOVED lines=14> */
.L_x_5557:
        /* <DEDUP_REMOVED lines=18> */
.L_x_5560:
[----:B------:R-:W-:-:S04]  /*6770*/  SHF.R.U32.HI R5, RZ, 0x18, R5 ;  /* 0x00000018ff057819 */ /* 0x000fc80000011605 */
[----:B------:R-:W-:-:S07]  /*6780*/  LOP3.LUT R0, R0, 0x80, R5, 0xf8, !PT ;  /* 0x0000008000007812 */ /* 0x000fce00078ef805 */
.L_x_5559:
[----:B------:R-:W-:Y:S05]  /*6790*/  BSYNC.RECONVERGENT B0 ;  /* 0x0000000000007941 */ /* 0x000fea0003800200 */
.L_x_5558:
[----:B------:R0:W-:Y:S01]  /*67a0*/  STG.E.U8 desc[UR36][R2.64], R0 ;  /* 0x0000000002007986 */ /* 0x0001e2000c101124 */
[----:B------:R-:W-:Y:S05]  /*67b0*/  BRA `(.L_x_5547) ;  /* 0x0000000800147947 */ /* 0x000fea0003800000 */
.L_x_5556:
        /* <DEDUP_REMOVED lines=18> */
.L_x_5563:
[----:B------:R-:W-:-:S04]  /*68e0*/  SHF.R.U32.HI R5, RZ, 0x18, R5 ;  /* 0x00000018ff057819 */ /* 0x000fc80000011605 */
[----:B------:R-:W-:-:S07]  /*68f0*/  LOP3.LUT R0, R0, 0x80, R5, 0xf8, !PT ;  /* 0x0000008000007812 */ /* 0x000fce00078ef805 */
.L_x_5562:
[----:B------:R-:W-:Y:S05]  /*6900*/  BSYNC.RECONVERGENT B0 ;  /* 0x0000000000007941 */ /* 0x000fea0003800200 */
.L_x_5561:
[----:B------:R0:W-:Y:S01]  /*6910*/  STG.E.U8 desc[UR36][R2.64], R0 ;  /* 0x0000000002007986 */ /* 0x0001e2000c101124 */
[----:B------:R-:W-:Y:S05]  /*6920*/  BRA `(.L_x_5547) ;  /* 0x0000000400b87947 */ /* 0x000fea0003800000 */
.L_x_5555:
        /* <DEDUP_REMOVED lines=22> */
.L_x_5565:
[----:B------:R-:W-:-:S06]  /*6a90*/  HADD2.F32 R4, -RZ, R25.H0_H0 ;  /* 0x20000019ff047230 */ /* 0x000fcc0000004100 */
[----:B------:R-:W0:Y:S02]  /*6aa0*/  F2I.U64.TRUNC R4, R4 ;  /* 0x0000000400047311 */ /* 0x000e24000020d800 */
[----:B0-----:R0:W-:Y:S01]  /*6ab0*/  STG.E.64 desc[UR36][R2.64], R4 ;  /* 0x0000000402007986 */ /* 0x0011e2000c101b24 */
[----:B------:R-:W-:Y:S05]  /*6ac0*/  BRA `(.L_x_5547) ;  /* 0x0000000400507947 */ /* 0x000fea0003800000 */
.L_x_5564:
[----:B------:R-:W-:-:S06]  /*6ad0*/  HADD2.F32 R25, -RZ, R25.H0_H0 ;  /* 0x20000019ff197230 */ /* 0x000fcc0000004100 */
[----:B------:R-:W0:Y:S02]  /*6ae0*/  F2I.FTZ.U32.TRUNC.NTZ R25, R25 ;  /* 0x0000001900197305 */ /* 0x000e24000021f000 */
[----:B0-----:R0:W-:Y:S01]  /*6af0*/  STG.E desc[UR36][R2.64], R25 ;  /* 0x0000001902007986 */ /* 0x0011e2000c101924 */
[----:B------:R-:W-:Y:S05]  /*6b00*/  BRA `(.L_x_5547) ;  /* 0x0000000400407947 */ /* 0x000fea0003800000 */
.L_x_5554:
        /* <DEDUP_REMOVED lines=11> */
.L_x_5567:
[----:B------:R-:W-:Y:S01]  /*6bc0*/  HADD2.F32 R25, -RZ, R25.H0_H0 ;  /* 0x20000019ff197230 */ /* 0x000fe20000004100 */
[----:B------:R-:W-:-:S04]  /*6bd0*/  CS2R R6, SRZ ;  /* 0x0000000000067805 */ /* 0x000fc8000001ff00 */
[----:B------:R-:W-:-:S06]  /*6be0*/  FMUL.FTZ R4, R25, 1 ;  /* 0x3f80000019047820 */ /* 0x000fcc0000410000 */
[----:B------:R-:W0:Y:S02]  /*6bf0*/  F2F.F64.F32 R4, R4 ;  /* 0x0000000400047310 */ /* 0x000e240000201800 */
[----:B0-----:R3:W-:Y:S01]  /*6c00*/  STG.E.128 desc[UR36][R2.64], R4 ;  /* 0x0000000402007986 */ /* 0x0017e2000c101d24 */
[----:B------:R-:W-:Y:S05]  /*6c10*/  BRA `(.L_x_5547) ;  /* 0x0000000000fc7947 */ /* 0x000fea0003800000 */
.L_x_5566:
[----:B------:R-:W-:-:S13]  /*6c20*/  ISETP.NE.AND P0, PT, R0, 0xf, PT ;  /* 0x0000000f0000780c */ /* 0x000fda0003f05270 */
[----:B------:R-:W-:Y:S05]  /*6c30*/  @!P0 BRA `(.L_x_5568) ;  /* 0x0000000000e88947 */ /* 0x000fea0003800000 */
[----:B------:R-:W-:-:S13]  /*6c40*/  ISETP.NE.AND P0, PT, R0, 0x17, PT ;  /* 0x000000170000780c */ /* 0x000fda0003f05270 */
[----:B------:R-:W-:Y:S05]  /*6c50*/  @!P0 BRA `(.L_x_5569) ;  /* 0x0000000000908947 */ /* 0x000fea0003800000 */
[----:B------:R-:W-:-:S13]  /*6c60*/  ISETP.NE.AND P0, PT, R0, 0x18, PT ;  /* 0x000000180000780c */ /* 0x000fda0003f05270 */
[----:B------:R-:W-:Y:S05]  /*6c70*/  @!P0 BRA `(.L_x_5570) ;  /* 0x0000000000448947 */ /* 0x000fea0003800000 */
.L_x_5546:
        /* <DEDUP_REMOVED lines=16> */
.L_x_5571:
[----:B------:R-:W-:Y:S05]  /*6d80*/  BRA `(.L_x_5547) ;  /* 0x0000000000a07947 */ /* 0x000fea0003800000 */
.L_x_5570:
        /* <DEDUP_REMOVED lines=13> */
.L_x_5573:
[----:B------:R-:W-:Y:S05]  /*6e60*/  BSYNC.RECONVERGENT B0 ;  /* 0x0000000000007941 */ /* 0x000fea0003800200 */
.L_x_5572:
[----:B------:R-:W-:-:S05]  /*6e70*/  LOP3.LUT R5, R0, 0x80, R5, 0xf8, !PT ;  /* 0x0000008000057812 */ /* 0x000fca00078ef805 */
[----:B------:R2:W-:Y:S01]  /*6e80*/  STG.E.U8 desc[UR36][R2.64], R5 ;  /* 0x0000000502007986 */ /* 0x0005e2000c101124 */
[----:B------:R-:W-:Y:S05]  /*6e90*/  BRA `(.L_x_5547) ;  /* 0x00000000005c7947 */ /* 0x000fea0003800000 */
.L_x_5569:
        /* <DEDUP_REMOVED lines=12> */
.L_x_5575:
[----:B------:R-:W-:Y:S01]  /*6f60*/  IMAD.MOV.U32 R0, RZ, RZ, 0x7f ;  /* 0x0000007fff007424 */ /* 0x000fe200078e00ff */
[----:B------:R-:W-:-:S04]  /*6f70*/  ISETP.GT.U32.AND P0, PT, R4, 0x7f800000, PT ;  /* 0x7f8000000400780c */ /* 0x000fc80003f04070 */
[----:B------:R-:W-:-:S09]  /*6f80*/  SEL R0, R0, 0x7c, P0 ;  /* 0x0000007c00007807 */ /* 0x000fd20000000000 */
.L_x_5576:
[----:B------:R-:W-:Y:S05]  /*6f90*/  BSYNC.RECONVERGENT B0 ;  /* 0x0000000000007941 */ /* 0x000fea0003800200 */
.L_x_5574:
[----:B------:R-:W-:-:S04]  /*6fa0*/  SHF.R.U32.HI R5, RZ, 0x18, R5 ;  /* 0x00000018ff057819 */ /* 0x000fc80000011605 */
[----:B------:R-:W-:-:S05]  /*6fb0*/  LOP3.LUT R5, R0, 0x80, R5, 0xf8, !PT ;  /* 0x0000008000057812 */ /* 0x000fca00078ef805 */
[----:B------:R1:W-:Y:S01]  /*6fc0*/  STG.E.U8 desc[UR36][R2.64], R5 ;  /* 0x0000000502007986 */ /* 0x0003e2000c101124 */
[----:B------:R-:W-:Y:S05]  /*6fd0*/  BRA `(.L_x_5547) ;  /* 0x00000000000c7947 */ /* 0x000fea0003800000 */
.L_x_5568:
[----:B------:R-:W-:-:S05]  /*6fe0*/  HADD2.F32 R0, -RZ, R25.H0_H0 ;  /* 0x20000019ff007230 */ /* 0x000fca0000004100 */
[----:B------:R-:W-:-:S05]  /*6ff0*/  F2FP.BF16.F32.PACK_AB R0, RZ, R0 ;  /* 0x00000000ff00723e */ /* 0x000fca00000010ff */
[----:B------:R0:W-:Y:S02]  /*7000*/  STG.E.U16 desc[UR36][R2.64], R0 ;  /* 0x0000000002007986 */ /* 0x0001e4000c101524 */
.L_x_5547:
        /* <DEDUP_REMOVED lines=25> */
.L_x_5580:
[----:B------:R-:W-:-:S06]  /*71a0*/  HADD2.F32 R5, -RZ, R24.H0_H0 ;  /* 0x20000018ff057230 */ /* 0x000fcc0000004100 */
[----:B------:R-:W0:Y:S02]  /*71b0*/  F2I.S64.TRUNC R4, R5 ;  /* 0x0000000500047311 */ /* 0x000e24000020d900 */
[----:B0-----:R3:W-:Y:S01]  /*71c0*/  STG.E.U8 desc[UR36][R2.64], R4 ;  /* 0x0000000402007986 */ /* 0x0017e2000c101124 */
[----:B------:R-:W-:Y:S05]  /*71d0*/  BRA `(.L_x_5582) ;  /* 0x0000000c006c7947 */ /* 0x000fea0003800000 */
.L_x_5579:
        /* <DEDUP_REMOVED lines=10> */
.L_x_5584:
[----:B------:R-:W-:-:S04]  /*7280*/  HADD2.F32 R24, -RZ, R24.H0_H0 ;  /* 0x20000018ff187230 */ /* 0x000fc80000004100 */
[----:B------:R-:W0:Y:S02]  /*7290*/  F2I.FTZ.TRUNC.NTZ R5, R24 ;  /* 0x0000001800057305 */ /* 0x000e24000021f100 */
[----:B0-----:R2:W-:Y:S01]  /*72a0*/  STG.E desc[UR36][R2.64], R5 ;  /* 0x0000000502007986 */ /* 0x0015e2000c101924 */
[----:B------:R-:W-:Y:S05]  /*72b0*/  BRA `(.L_x_5582) ;  /* 0x0000000c00347947 */ /* 0x000fea0003800000 */
.L_x_5583:
[----:B------:R-:W-:-:S04]  /*72c0*/  HADD2.F32 R24, -RZ, R24.H0_H0 ;  /* 0x20000018ff187230 */ /* 0x000fc80000004100 */
[----:B------:R-:W0:Y:S02]  /*72d0*/  F2I.FTZ.TRUNC.NTZ R5, R24 ;  /* 0x0000001800057305 */ /* 0x000e24000021f100 */
[----:B0-----:R0:W-:Y:S01]  /*72e0*/  STG.E.U16 desc[UR36][R2.64], R5 ;  /* 0x0000000502007986 */ /* 0x0011e2000c101524 */
[----:B------:R-:W-:Y:S05]  /*72f0*/  BRA `(.L_x_5582) ;  /* 0x0000000c00247947 */ /* 0x000fea0003800000 */
.L_x_5578:
        /* <DEDUP_REMOVED lines=9> */
.L_x_5586:
[----:B------:R0:W-:Y:S01]  /*7390*/  STG.E.U16 desc[UR36][R2.64], R24 ;  /* 0x0000001802007986 */ /* 0x0001e2000c101524 */
[----:B------:R-:W-:Y:S05]  /*73a0*/  BRA `(.L_x_5582) ;  /* 0x0000000800f87947 */ /* 0x000fea0003800000 */
.L_x_5585:
        /* <DEDUP_REMOVED lines=10> */
.L_x_5588:
[----:B------:R-:W-:-:S05]  /*7450*/  HADD2.F32 R0, -RZ, R24.H0_H0 ;  /* 0x20000018ff007230 */ /* 0x000fca0000004100 */
[----:B------:R-:W-:-:S04]  /*7460*/  F2FP.F16.F32.PACK_AB R0, RZ, R0 ;  /* 0x00000000ff00723e */ /* 0x000fc800000000ff */
[----:B------:R-:W-:-:S05]  /*7470*/  PRMT R0, R0, 0x5410, RZ ;  /* 0x0000541000007816 */ /* 0x000fca00000000ff */
[----:B------:R0:W-:Y:S01]  /*7480*/  STG.E desc[UR36][R2.64], R0 ;  /* 0x0000000002007986 */ /* 0x0001e2000c101924 */
[----:B------:R-:W-:Y:S05]  /*7490*/  BRA `(.L_x_5582) ;  /* 0x0000000800bc7947 */ /* 0x000fea0003800000 */
.L_x_5587:
[----:B------:R-:W-:-:S05]  /*74a0*/  HADD2.F32 R4, -RZ, R24.H0_H0 ;  /* 0x20000018ff047230 */ /* 0x000fca0000004100 */
[----:B------:R-:W-:-:S06]  /*74b0*/  FMUL.FTZ R4, R4, 1 ;  /* 0x3f80000004047820 */ /* 0x000fcc0000410000 */
[----:B------:R-:W0:Y:S02]  /*74c0*/  F2F.F64.F32 R4, R4 ;  /* 0x0000000400047310 */ /* 0x000e240000201800 */
[----:B0-----:R0:W-:Y:S01]  /*74d0*/  STG.E.64 desc[UR36][R2.64], R4 ;  /* 0x0000000402007986 */ /* 0x0011e2000c101b24 */
[----:B------:R-:W-:Y:S05]  /*74e0*/  BRA `(.L_x_5582) ;  /* 0x0000000800a87947 */ /* 0x000fea0003800000 */
.L_x_5577:
        /* <DEDUP_REMOVED lines=14> */
.L_x_5592:
        /* <DEDUP_REMOVED lines=18> */
.L_x_5595:
[----:B------:R-:W-:-:S04]  /*76f0*/  SHF.R.U32.HI R5, RZ, 0x18, R5 ;  /* 0x00000018ff057819 */ /* 0x000fc80000011605 */
[----:B------:R-:W-:-:S07]  /*7700*/  LOP3.LUT R0, R0, 0x80, R5, 0xf8, !PT ;  /* 0x0000008000007812 */ /* 0x000fce00078ef805 */
.L_x_5594:
[----:B------:R-:W-:Y:S05]  /*7710*/  BSYNC.RECONVERGENT B0 ;  /* 0x0000000000007941 */ /* 0x000fea0003800200 */
.L_x_5593:
[----:B------:R0:W-:Y:S01]  /*7720*/  STG.E.U8 desc[UR36][R2.64], R0 ;  /* 0x0000000002007986 */ /* 0x0001e2000c101124 */
[----:B------:R-:W-:Y:S05]  /*7730*/  BRA `(.L_x_5582) ;  /* 0x0000000800147947 */ /* 0x000fea0003800000 */
.L_x_5591:
        /* <DEDUP_REMOVED lines=18> */
.L_x_5598:
[----:B------:R-:W-:-:S04]  /*7860*/  SHF.R.U32.HI R5, RZ, 0x18, R5 ;  /* 0x00000018ff057819 */ /* 0x000fc80000011605 */
[----:B------:R-:W-:-:S07]  /*7870*/  LOP3.LUT R0, R0, 0x80, R5, 0xf8, !PT ;  /* 0x0000008000007812 */ /* 0x000fce00078ef805 */
.L_x_5597:
[----:B------:R-:W-:Y:S05]  /*7880*/  BSYNC.RECONVERGENT B0 ;  /* 0x0000000000007941 */ /* 0x000fea0003800200 */
.L_x_5596:
[----:B------:R0:W-:Y:S01]  /*7890*/  STG.E.U8 desc[UR36][R2.64], R0 ;  /* 0x0000000002007986 */ /* 0x0001e2000c101124 */
[----:B------:R-:W-:Y:S05]  /*78a0*/  BRA `(.L_x_5582) ;  /* 0x0000000400b87947 */ /* 0x000fea0003800000 */
.L_x_5590:
        /* <DEDUP_REMOVED lines=22> */
.L_x_5600:
[----:B------:R-:W-:-:S06]  /*7a10*/  HADD2.F32 R4, -RZ, R24.H0_H0 ;  /* 0x20000018ff047230 */ /* 0x000fcc0000004100 */
[----:B------:R-:W0:Y:S02]  /*7a20*/  F2I.U64.TRUNC R4, R4 ;  /* 0x0000000400047311 */ /* 0x000e24000020d800 */
[----:B0-----:R0:W-:Y:S01]  /*7a30*/  STG.E.64 desc[UR36][R2.64], R4 ;  /* 0x0000000402007986 */ /* 0x0011e2000c101b24 */
[----:B------:R-:W-:Y:S05]  /*7a40*/  BRA `(.L_x_5582) ;  /* 0x0000000400507947 */ /* 0x000fea0003800000 */
.L_x_5599:
[----:B------:R-:W-:-:S04]  /*7a50*/  HADD2.F32 R24, -RZ, R24.H0_H0 ;  /* 0x20000018ff187230 */ /* 0x000fc80000004100 */
[----:B------:R-:W0:Y:S02]  /*7a60*/  F2I.FTZ.U32.TRUNC.NTZ R5, R24 ;  /* 0x0000001800057305 */ /* 0x000e24000021f000 */
[----:B0-----:R0:W-:Y:S01]  /*7a70*/  STG.E desc[UR36][R2.64], R5 ;  /* 0x0000000502007986 */ /* 0x0011e2000c101924 */
[----:B------:R-:W-:Y:S05]  /*7a80*/  BRA `(.L_x_5582) ;  /* 0x0000000400407947 */ /* 0x000fea0003800000 */
.L_x_5589:
        /* <DEDUP_REMOVED lines=11> */
.L_x_5602:
[----:B------:R-:W-:Y:S01]  /*7b40*/  HADD2.F32 R24, -RZ, R24.H0_H0 ;  /* 0x20000018ff187230 */ /* 0x000fe20000004100 */
[----:B------:R-:W-:-:S04]  /*7b50*/  CS2R R6, SRZ ;  /* 0x0000000000067805 */ /* 0x000fc8000001ff00 */
[----:B------:R-:W-:-:S06]  /*7b60*/  FMUL.FTZ R4, R24, 1 ;  /* 0x3f80000018047820 */ /* 0x000fcc0000410000 */
[----:B------:R-:W0:Y:S02]  /*7b70*/  F2F.F64.F32 R4, R4 ;  /* 0x0000000400047310 */ /* 0x000e240000201800 */
[----:B0-----:R0:W-:Y:S01]  /*7b80*/  STG.E.128 desc[UR36][R2.64], R4 ;  /* 0x0000000402007986 */ /* 0x0011e2000c101d24 */
[----:B------:R-:W-:Y:S05]  /*7b90*/  BRA `(.L_x_5582) ;  /* 0x0000000000fc7947 */ /* 0x000fea0003800000 */
.L_x_5601:
[----:B------:R-:W-:-:S13]  /*7ba0*/  ISETP.NE.AND P0, PT, R0, 0xf, PT ;  /* 0x0000000f0000780c */ /* 0x000fda0003f05270 */
[----:B------:R-:W-:Y:S05]  /*7bb0*/  @!P0 BRA `(.L_x_5603) ;  /* 0x0000000000e88947 */ /* 0x000fea0003800000 */
[----:B------:R-:W-:-:S13]  /*7bc0*/  ISETP.NE.AND P0, PT, R0, 0x17, PT ;  /* 0x000000170000780c */ /* 0x000fda0003f05270 */
[----:B------:R-:W-:Y:S05]  /*7bd0*/  @!P0 BRA `(.L_x_5604) ;  /* 0x0000000000908947 */ /* 0x000fea0003800000 */
[----:B------:R-:W-:-:S13]  /*7be0*/  ISETP.NE.AND P0, PT, R0, 0x18, PT ;  /* 0x000000180000780c */ /* 0x000fda0003f05270 */
[----:B------:R-:W-:Y:S05]  /*7bf0*/  @!P0 BRA `(.L_x_5605) ;  /* 0x0000000000448947 */ /* 0x000fea0003800000 */
.L_x_5581:
        /* <DEDUP_REMOVED lines=16> */
.L_x_5606:
[----:B------:R-:W-:Y:S05]  /*7d00*/  BRA `(.L_x_5582) ;  /* 0x0000000000a07947 */ /* 0x000fea0003800000 */
.L_x_5605:
        /* <DEDUP_REMOVED lines=13> */
.L_x_5608:
[----:B------:R-:W-:Y:S05]  /*7de0*/  BSYNC.RECONVERGENT B0 ;  /* 0x0000000000007941 */ /* 0x000fea0003800200 */
.L_x_5607:
[----:B------:R-:W-:-:S05]  /*7df0*/  LOP3.LUT R5, R0, 0x80, R5, 0xf8, !PT ;  /* 0x0000008000057812 */ /* 0x000fca00078ef805 */
[----:B------:R0:W-:Y:S01]  /*7e00*/  STG.E.U8 desc[UR36][R2.64], R5 ;  /* 0x0000000502007986 */ /* 0x0001e2000c101124 */
[----:B------:R-:W-:Y:S05]  /*7e10*/  BRA `(.L_x_5582) ;  /* 0x00000000005c7947 */ /* 0x000fea0003800000 */
.L_x_5604:
        /* <DEDUP_REMOVED lines=12> */
.L_x_5610:
[----:B------:R-:W-:Y:S01]  /*7ee0*/  IMAD.MOV.U32 R0, RZ, RZ, 0x7f ;  /* 0x0000007fff007424 */ /* 0x000fe200078e00ff */
[----:B------:R-:W-:-:S04]  /*7ef0*/  ISETP.GT.U32.AND P0, PT, R4, 0x7f800000, PT ;  /* 0x7f8000000400780c */ /* 0x000fc80003f04070 */
[----:B------:R-:W-:-:S09]  /*7f00*/  SEL R0, R0, 0x7c, P0 ;  /* 0x0000007c00007807 */ /* 0x000fd20000000000 */
.L_x_5611:
[----:B------:R-:W-:Y:S05]  /*7f10*/  BSYNC.RECONVERGENT B0 ;  /* 0x0000000000007941 */ /* 0x000fea0003800200 */
.L_x_5609:
[----:B------:R-:W-:-:S04]  /*7f20*/  SHF.R.U32.HI R5, RZ, 0x18, R5 ;  /* 0x00000018ff057819 */ /* 0x000fc80000011605 */
[----:B------:R-:W-:-:S05]  /*7f30*/  LOP3.LUT R5, R0, 0x80, R5, 0xf8, !PT ;  /* 0x0000008000057812 */ /* 0x000fca00078ef805 */
[----:B------:R0:W-:Y:S01]  /*7f40*/  STG.E.U8 desc[UR36][R2.64], R5 ;  /* 0x0000000502007986 */ /* 0x0001e2000c101124 */
[----:B------:R-:W-:Y:S05]  /*7f50*/  BRA `(.L_x_5582) ;  /* 0x00000000000c7947 */ /* 0x000fea0003800000 */
.L_x_5603:
[----:B------:R-:W-:-:S05]  /*7f60*/  HADD2.F32 R0, -RZ, R24.H0_H0 ;  /* 0x20000018ff007230 */ /* 0x000fca0000004100 */
[----:B------:R-:W-:-:S05]  /*7f70*/  F2FP.BF16.F32.PACK_AB R0, RZ, R0 ;  /* 0x00000000ff00723e */ /* 0x000fca00000010ff */
[----:B------:R0:W-:Y:S02]  /*7f80*/  STG.E.U16 desc[UR36][R2.64], R0 ;  /* 0x0000000002007986 */ /* 0x0001e4000c101524 */
.L_x_5582:
[----:B------:R-:W-:-:S07]  /*7f90*/  VIADD R22, R22, 0x80 ;  /* 0x0000008016167836 */ /* 0x000fce0000000000 */
.L_x_5541:
[----:B------:R-:W-:Y:S05]  /*7fa0*/  BSYNC.RECONVERGENT B6 ;  /* 0x0000000000067941 */ /* 0x000fea0003800200 */
.L_x_5540:
        /* <DEDUP_REMOVED lines=23> */
.L_x_5615:
[----:B------:R-:W-:-:S06]  /*8120*/  HADD2.F32 R5, -RZ, R23.H0_H0 ;  /* 0x20000017ff057230 */ /* 0x000fcc0000004100 */
[----:B------:R-:W0:Y:S02]  /*8130*/  F2I.S64.TRUNC R4, R5 ;  /* 0x0000000500047311 */ /* 0x000e24000020d900 */
[----:B0-----:R-:W-:Y:S01]  /*8140*/  STG.E.U8 desc[UR36][R2.64], R4 ;  /* 0x0000000402007986 */ /* 0x001fe2000c101124 */
[----:B------:R-:W-:Y:S05]  /*8150*/  EXIT ;  /* 0x000000000000794d */ /* 0x000fea0003800000 */
.L_x_5614:
        /* <DEDUP_REMOVED lines=10> */
.L_x_5618:
[----:B------:R-:W-:-:S06]  /*8200*/  HADD2.F32 R23, -RZ, R23.H0_H0 ;  /* 0x20000017ff177230 */ /* 0x000fcc0000004100 */
[----:B------:R-:W0:Y:S02]  /*8210*/  F2I.FTZ.TRUNC.NTZ R23, R23 ;  /* 0x0000001700177305 */ /* 0x000e24000021f100 */
[----:B0-----:R-:W-:Y:S01]  /*8220*/  STG.E desc[UR36][R2.64], R23 ;  /* 0x0000001702007986 */ /* 0x001fe2000c101924 */
[----:B------:R-:W-:Y:S05]  /*8230*/  EXIT ;  /* 0x000000000000794d */ /* 0x000fea0003800000 */
.L_x_5617:
[----:B------:R-:W-:-:S06]  /*8240*/  HADD2.F32 R23, -RZ, R23.H0_H0 ;  /* 0x20000017ff177230 */ /* 0x000fcc0000004100 */
[----:B------:R-:W0:Y:S02]  /*8250*/  F2I.FTZ.TRUNC.NTZ R23, R23 ;  /* 0x0000001700177305 */ /* 0x000e24000021f100 */
[----:B0-----:R-:W-:Y:S01]  /*8260*/  STG.E.U16 desc[UR36][R2.64], R23 ;  /* 0x0000001702007986 */ /* 0x001fe2000c101524 */
[----:B------:R-:W-:Y:S05]  /*8270*/  EXIT ;  /* 0x000000000000794d */ /* 0x000fea0003800000 */
.L_x_5613:
        /* <DEDUP_REMOVED lines=9> */
.L_x_5620:
[----:B------:R-:W-:Y:S01]  /*8310*/  STG.E.U16 desc[UR36][R2.64], R23 ;  /* 0x0000001702007986 */ /* 0x000fe2000c101524 */
[----:B------:R-:W-:Y:S05]  /*8320*/  EXIT ;  /* 0x000000000000794d */ /* 0x000fea0003800000 */
.L_x_5619:
        /* <DEDUP_REMOVED lines=10> */
.L_x_5622:
[----:B------:R-:W-:-:S05]  /*83d0*/  HADD2.F32 R0, -RZ, R23.H0_H0 ;  /* 0x20000017ff007230 */ /* 0x000fca0000004100 */
[----:B------:R-:W-:-:S04]  /*83e0*/  F2FP.F16.F32.PACK_AB R0, RZ, R0 ;  /* 0x00000000ff00723e */ /* 0x000fc800000000ff */
[----:B------:R-:W-:-:S05]  /*83f0*/  PRMT R0, R0, 0x5410, RZ ;  /* 0x0000541000007816 */ /* 0x000fca00000000ff */
[----:B------:R-:W-:Y:S01]  /*8400*/  STG.E desc[UR36][R2.64], R0 ;  /* 0x0000000002007986 */ /* 0x000fe2000c101924 */
[----:B------:R-:W-:Y:S05]  /*8410*/  EXIT ;  /* 0x000000000000794d */ /* 0x000fea0003800000 */
.L_x_5621:
[----:B------:R-:W-:-:S05]  /*8420*/  HADD2.F32 R4, -RZ, R23.H0_H0 ;  /* 0x20000017ff047230 */ /* 0x000fca0000004100 */
[----:B------:R-:W-:-:S06]  /*8430*/  FMUL.FTZ R4, R4, 1 ;  /* 0x3f80000004047820 */ /* 0x000fcc0000410000 */
[----:B------:R-:W0:Y:S02]  /*8440*/  F2F.F64.F32 R4, R4 ;  /* 0x0000000400047310 */ /* 0x000e240000201800 */
[----:B0-----:R-:W-:Y:S01]  /*8450*/  STG.E.64 desc[UR36][R2.64], R4 ;  /* 0x0000000402007986 */ /* 0x001fe2000c101b24 */
[----:B------:R-:W-:Y:S05]  /*8460*/  EXIT ;  /* 0x000000000000794d */ /* 0x000fea0003800000 */
.L_x_5612:
        /* <DEDUP_REMOVED lines=14> */
.L_x_5626:
        /* <DEDUP_REMOVED lines=18> */
.L_x_5629:
[----:B------:R-:W-:-:S04]  /*8670*/  SHF.R.U32.HI R5, RZ, 0x18, R5 ;  /* 0x00000018ff057819 */ /* 0x000fc80000011605 */
[----:B------:R-:W-:-:S07]  /*8680*/  LOP3.LUT R0, R0, 0x80, R5, 0xf8, !PT ;  /* 0x0000008000007812 */ /* 0x000fce00078ef805 */
.L_x_5628:
[----:B------:R-:W-:Y:S05]  /*8690*/  BSYNC.RECONVERGENT B0 ;  /* 0x0000000000007941 */ /* 0x000fea0003800200 */
.L_x_5627:
[----:B------:R-:W-:Y:S01]  /*86a0*/  STG.E.U8 desc[UR36][R2.64], R0 ;  /* 0x0000000002007986 */ /* 0x000fe2000c101124 */
[----:B------:R-:W-:Y:S05]  /*86b0*/  EXIT ;  /* 0x000000000000794d */ /* 0x000fea0003800000 */
.L_x_5625:
        /* <DEDUP_REMOVED lines=18> */
.L_x_5632:
[----:B------:R-:W-:-:S04]  /*87e0*/  SHF.R.U32.HI R5, RZ, 0x18, R5 ;  /* 0x00000018ff057819 */ /* 0x000fc80000011605 */
[----:B------:R-:W-:-:S07]  /*87f0*/  LOP3.LUT R0, R0, 0x80, R5, 0xf8, !PT ;  /* 0x0000008000007812 */ /* 0x000fce00078ef805 */
.L_x_5631:
[----:B------:R-:W-:Y:S05]  /*8800*/  BSYNC.RECONVERGENT B0 ;  /* 0x0000000000007941 */ /* 0x000fea0003800200 */
.L_x_5630:
[----:B------:R-:W-:Y:S01]  /*8810*/  STG.E.U8 desc[UR36][R2.64], R0 ;  /* 0x0000000002007986 */ /* 0x000fe2000c101124 */
[----:B------:R-:W-:Y:S05]  /*8820*/  EXIT ;  /* 0x000000000000794d */ /* 0x000fea0003800000 */
.L_x_5624:
        /* <DEDUP_REMOVED lines=22> */
.L_x_5634:
[----:B------:R-:W-:-:S06]  /*8990*/  HADD2.F32 R4, -RZ, R23.H0_H0 ;  /* 0x20000017ff047230 */ /* 0x000fcc0000004100 */
[----:B------:R-:W0:Y:S02]  /*89a0*/  F2I.U64.TRUNC R4, R4 ;  /* 0x0000000400047311 */ /* 0x000e24000020d800 */
[----:B0-----:R-:W-:Y:S01]  /*89b0*/  STG.E.64 desc[UR36][R2.64], R4 ;  /* 0x0000000402007986 */ /* 0x001fe2000c101b24 */
[----:B------:R-:W-:Y:S05]  /*89c0*/  EXIT ;  /* 0x000000000000794d */ /* 0x000fea0003800000 */
.L_x_5633:
[----:B------:R-:W-:-:S06]  /*89d0*/  HADD2.F32 R23, -RZ, R23.H0_H0 ;  /* 0x20000017ff177230 */ /* 0x000fcc0000004100 */
[----:B------:R-:W0:Y:S02]  /*89e0*/  F2I.FTZ.U32.TRUNC.NTZ R23, R23 ;  /* 0x0000001700177305 */ /* 0x000e24000021f000 */
[----:B0-----:R-:W-:Y:S01]  /*89f0*/  STG.E desc[UR36][R2.64], R23 ;  /* 0x0000001702007986 */ /* 0x001fe2000c101924 */
[----:B------:R-:W-:Y:S05]  /*8a00*/  EXIT ;  /* 0x000000000000794d */ /* 0x000fea0003800000 */
.L_x_5623:
        /* <DEDUP_REMOVED lines=11> */
.L_x_5636:
[----:B------:R-:W-:Y:S01]  /*8ac0*/  HADD2.F32 R23, -RZ, R23.H0_H0 ;  /* 0x20000017ff177230 */ /* 0x000fe20000004100 */
[----:B------:R-:W-:-:S04]  /*8ad0*/  CS2R R6, SRZ ;  /* 0x0000000000067805 */ /* 0x000fc8000001ff00 */
[----:B------:R-:W-:-:S06]  /*8ae0*/  FMUL.FTZ R4, R23, 1 ;  /* 0x3f80000017047820 */ /* 0x000fcc0000410000 */
[----:B------:R-:W0:Y:S02]  /*8af0*/  F2F.F64.F32 R4, R4 ;  /* 0x0000000400047310 */ /* 0x000e240000201800 */
[----:B0-----:R-:W-:Y:S01]  /*8b00*/  STG.E.128 desc[UR36][R2.64], R4 ;  /* 0x0000000402007986 */ /* 0x001fe2000c101d24 */
[----:B------:R-:W-:Y:S05]  /*8b10*/  EXIT ;  /* 0x000000000000794d */ /* 0x000fea0003800000 */
.L_x_5635:
[----:B------:R-:W-:-:S13]  /*8b20*/  ISETP.NE.AND P0, PT, R0, 0xf, PT ;  /* 0x0000000f0000780c */ /* 0x000fda0003f05270 */
[----:B------:R-:W-:Y:S05]  /*8b30*/  @!P0 BRA `(.L_x_5637) ;  /* 0x0000000000e88947 */ /* 0x000fea0003800000 */
[----:B------:R-:W-:-:S13]  /*8b40*/  ISETP.NE.AND P0, PT, R0, 0x17, PT ;  /* 0x000000170000780c */ /* 0x000fda0003f05270 */
[----:B------:R-:W-:Y:S05]  /*8b50*/  @!P0 BRA `(.L_x_5638) ;  /* 0x0000000000908947 */ /* 0x000fea0003800000 */
[----:B------:R-:W-:-:S13]  /*8b60*/  ISETP.NE.AND P0, PT, R0, 0x18, PT ;  /* 0x000000180000780c */ /* 0x000fda0003f05270 */
[----:B------:R-:W-:Y:S05]  /*8b70*/  @!P0 BRA `(.L_x_5639) ;  /* 0x0000000000448947 */ /* 0x000fea0003800000 */
.L_x_5616:
        /* <DEDUP_REMOVED lines=16> */
.L_x_5640:
[----:B------:R-:W-:Y:S05]  /*8c80*/  EXIT ;  /* 0x000000000000794d */ /* 0x000fea0003800000 */
.L_x_5639:
        /* <DEDUP_REMOVED lines=13> */
.L_x_5642:
[----:B------:R-:W-:Y:S05]  /*8d60*/  BSYNC.RECONVERGENT B0 ;  /* 0x0000000000007941 */ /* 0x000fea0003800200 */
.L_x_5641:
[----:B------:R-:W-:-:S05]  /*8d70*/  LOP3.LUT R5, R0, 0x80, R5, 0xf8, !PT ;  /* 0x0000008000057812 */ /* 0x000fca00078ef805 */
[----:B------:R-:W-:Y:S01]  /*8d80*/  STG.E.U8 desc[UR36][R2.64], R5 ;  /* 0x0000000502007986 */ /* 0x000fe2000c101124 */
[----:B------:R-:W-:Y:S05]  /*8d90*/  EXIT ;  /* 0x000000000000794d */ /* 0x000fea0003800000 */
.L_x_5638:
        /* <DEDUP_REMOVED lines=12> */
.L_x_5644:
[----:B------:R-:W-:Y:S01]  /*8e60*/  IMAD.MOV.U32 R0, RZ, RZ, 0x7f ;  /* 0x0000007fff007424 */ /* 0x000fe200078e00ff */
[----:B------:R-:W-:-:S04]  /*8e70*/  ISETP.GT.U32.AND P0, PT, R4, 0x7f800000, PT ;  /* 0x7f8000000400780c */ /* 0x000fc80003f04070 */
[----:B------:R-:W-:-:S09]  /*8e80*/  SEL R0, R0, 0x7c, P0 ;  /* 0x0000007c00007807 */ /* 0x000fd20000000000 */
.L_x_5645:
[----:B------:R-:W-:Y:S05]  /*8e90*/  BSYNC.RECONVERGENT B0 ;  /* 0x0000000000007941 */ /* 0x000fea0003800200 */
.L_x_5643:
[----:B------:R-:W-:-:S04]  /*8ea0*/  SHF.R.U32.HI R5, RZ, 0x18, R5 ;  /* 0x00000018ff057819 */ /* 0x000fc80000011605 */
[----:B------:R-:W-:-:S05]  /*8eb0*/  LOP3.LUT R5, R0, 0x80, R5, 0xf8, !PT ;  /* 0x0000008000057812 */ /* 0x000fca00078ef805 */
[----:B------:R-:W-:Y:S01]  /*8ec0*/  STG.E.U8 desc[UR36][R2.64], R5 ;  /* 0x0000000502007986 */ /* 0x000fe2000c101124 */
[----:B------:R-:W-:Y:S05]  /*8ed0*/  EXIT ;  /* 0x000000000000794d */ /* 0x000fea0003800000 */
.L_x_5637:
[----:B------:R-:W-:-:S05]  /*8ee0*/  HADD2.F32 R0, -RZ, R23.H0_H0 ;  /* 0x20000017ff007230 */ /* 0x000fca0000004100 */
[----:B------:R-:W-:-:S05]  /*8ef0*/  F2FP.BF16.F32.PACK_AB R0, RZ, R0 ;  /* 0x00000000ff00723e */ /* 0x000fca00000010ff */
[----:B------:R-:W-:Y:S01]  /*8f00*/  STG.E.U16 desc[UR36][R2.64], R0 ;  /* 0x0000000002007986 */ /* 0x000fe2000c101524 */
[----:B------:R-:W-:Y:S05]  /*8f10*/  EXIT ;  /* 0x000000000000794d */ /* 0x000fea0003800000 */
.L_x_5646:
        /* <DEDUP_REMOVED lines=14> */
.L_x_7373:


//--------------------- .text._ZN2at6native18elementwise_kernelILi128ELi4EZNS0_22gpu_kernel_impl_nocastIZZZNS0_60_GLOBAL__N__171e0b9f_22_ActivationEluKernel_cu_1520ed90_290010elu_kernelERNS_18TensorIteratorBaseERKN3c106ScalarES9_S9_ENKUlvE_clEvENKUlvE1_clEvEUlNS6_4HalfEE_EEvS5_RKT_EUliE_EEviT1_ --------------------------
	.section	.text._ZN2at6native18elementwise_kernelILi128ELi4EZNS0_22gpu_kernel_impl_nocastIZZZNS0_60_GLOBAL__N__171e0b9f_22_ActivationEluKernel_cu_1520ed90_290010elu_kernelERNS_18TensorIteratorBaseERKN3c106ScalarES9_S9_ENKUlvE_clEvENKUlvE1_clEvEUlNS6_4HalfEE_EEvS5_RKT_EUliE_EEviT1_,"ax",@progbits
	.align	128
        .global         _ZN2at6native18elementwise_kernelILi128ELi4EZNS0_22gpu_kernel_impl_nocastIZZZNS0_60_GLOBAL__N__171e0b9f_22_ActivationEluKernel_cu_1520ed90_290010elu_kernelERNS_18TensorIteratorBaseERKN3c106ScalarES9_S9_ENKUlvE_clEvENKUlvE1_clEvEUlNS6_4HalfEE_EEvS5_RKT_EUliE_EEviT1_
        .type           _ZN2at6native18elementwise_kernelILi128ELi4EZNS0_22gpu_kernel_impl_nocastIZZZNS0_60_GLOBAL__N__171e0b9f_22_ActivationEluKernel_cu_1520ed90_290010elu_kernelERNS_18TensorIteratorBaseERKN3c106ScalarES9_S9_ENKUlvE_clEvENKUlvE1_clEvEUlNS6_4HalfEE_EEvS5_RKT_EUliE_EEviT1_,@function
        .size           _ZN2at6native18elementwise_kernelILi128ELi4EZNS0_22gpu_kernel_impl_nocastIZZZNS0_60_GLOBAL__N__171e0b9f_22_ActivationEluKernel_cu_1520ed90_290010elu_kernelERNS_18TensorIteratorBaseERKN3c106ScalarES9_S9_ENKUlvE_clEvENKUlvE1_clEvEUlNS6_4HalfEE_EEvS5_RKT_EUliE_EEviT1_,(.L_x_7374 - _ZN2at6native18elementwise_kernelILi128ELi4EZNS0_22gpu_kernel_impl_nocastIZZZNS0_60_GLOBAL__N__171e0b9f_22_ActivationEluKernel_cu_1520ed90_290010elu_kernelERNS_18TensorIteratorBaseERKN3c106ScalarES9_S9_ENKUlvE_clEvENKUlvE1_clEvEUlNS6_4HalfEE_EEvS5_RKT_EUliE_EEviT1_)
        .other          _ZN2at6native18elementwise_kernelILi128ELi4EZNS0_22gpu_kernel_impl_nocastIZZZNS0_60_GLOBAL__N__171e0b9f_22_ActivationEluKernel_cu_1520ed90_290010elu_kernelERNS_18TensorIteratorBaseERKN3c106ScalarES9_S9_ENKUlvE_clEvENKUlvE1_clEvEUlNS6_4HalfEE_EEvS5_RKT_EUliE_EEviT1_,@"STO_CUDA_ENTRY STV_DEFAULT"
_ZN2at6native18elementwise_kernelILi128ELi4EZNS0_22gpu_kernel_impl_nocastIZZZNS0_60_GLOBAL__N__171e0b9f_22_ActivationEluKernel_cu_1520ed90_290010elu_kernelERNS_18TensorIteratorBaseERKN3c106ScalarES9_S9_ENKUlvE_clEvENKUlvE1_clEvEUlNS6_4HalfEE_EEvS5_RKT_EUliE_EEviT1_:
.text._ZN2at6native18elementwise_kernelILi128ELi4EZNS0_22gpu_kernel_impl_nocastIZZZNS0_60_GLOBAL__N__171e0b9f_22_ActivationEluKernel_cu_1520ed90_290010elu_kernelERNS_18TensorIteratorBaseERKN3c106ScalarES9_S9_ENKUlvE_clEvENKUlvE1_clEvEUlNS6_4HalfEE_EEvS5_RKT_EUliE_EEviT1_:
        /* <DEDUP_REMOVED lines=16> */
[----:B--2---:R-:W-:-:S05]  /*0100*/  HADD2.F32 R0, -RZ, R4.H0_H0 ;  /* 0x20000004ff007230 */ /* 0x004fca0000004100 */
        /* <DEDUP_REMOVED lines=32> */
.L_x_5651:
[----:B------:R-:W0:Y:S02]  /*0310*/  LDCU UR5, c[0x0][0x594] ;  /* 0x0000b280ff0577ac */ /* 0x000e240008000800 */
[----:B0-----:R-:W-:-:S07]  /*0320*/  FMUL.FTZ R0, R0, UR5 ;  /* 0x0000000500007c20 */ /* 0x001fce0008410000 */
.L_x_5652:
[----:B------:R-:W0:Y:S01]  /*0330*/  LDC.64 R4, c[0x0][0x580] ;  /* 0x00016000ff047b82 */ /* 0x000e220000000a00 */
[----:B------:R-:W-:Y:S02]  /*0340*/  F2FP.F16.F32.PACK_AB R0, RZ, R0 ;  /* 0x00000000ff00723e */ /* 0x000fe400000000ff */
[----:B------:R-:W-:-:S04]  /*0350*/  IADD3 R3, PT, PT, R3, 0x80, RZ ;  /* 0x0000008003037810 */ /* 0x000fc80007ffe0ff */
[----:B------:R-:W-:-:S13]  /*0360*/  ISETP.GE.AND P0, PT, R3, UR4, PT ;  /* 0x0000000403007c0c */ /* 0x000fda000bf06270 */
[----:B------:R-:W-:Y:S05]  /*0370*/  @P0 BREAK.RELIABLE B1 ;  /* 0x0000000000010942 */ /* 0x000fea0003800100 */
[----:B0-----:R0:W-:Y:S01]  /*0380*/  STG.E.U16 desc[UR6][R4.64], R0 ;  /* 0x0000000004007986 */ /* 0x0011e2000c101506 */
[----:B------:R-:W-:Y:S05]  /*0390*/  @P0 BRA `(.L_x_5653) ;  /* 0x0000000400580947 */ /* 0x000fea0003800000 */
[----:B0-----:R-:W0:Y:S02]  /*03a0*/  LDC.64 R4, c[0x0][0x588] ;  /* 0x00016200ff047b82 */ /* 0x001e240000000a00 */
        /* <DEDUP_REMOVED lines=34> */
.L_x_5654:
[----:B------:R-:W0:Y:S02]  /*05d0*/  LDCU UR5, c[0x0][0x594] ;  /* 0x0000b280ff0577ac */ /* 0x000e240008000800 */
[----:B0-----:R-:W-:-:S07]  /*05e0*/  FMUL.FTZ R0, R0, UR5 ;  /* 0x0000000500007c20 */ /* 0x001fce0008410000 */
.L_x_5655:
[----:B------:R-:W0:Y:S01]  /*05f0*/  LDC.64 R4, c[0x0][0x580] ;  /* 0x00016000ff047b82 */ /* 0x000e220000000a00 */
[----:B------:R-:W-:Y:S02]  /*0600*/  F2FP.F16.F32.PACK_AB R0, RZ, R0 ;  /* 0x00000000ff00723e */ /* 0x000fe400000000ff */
[----:B------:R-:W-:-:S03]  /*0610*/  IADD3 R3, PT, PT, R3, 0x80, RZ ;  /* 0x0000008003037810 */ /* 0x000fc60007ffe0ff */
[----:B0-----:R0:W-:Y:S04]  /*0620*/  STG.E.U16 desc[UR6][R4.64], R0 ;  /* 0x0000000004007986 */ /* 0x0011e8000c101506 */
.L_x_5650:
[----:B------:R-:W-:-:S13]  /*0630*/  ISETP.GE.AND P0, PT, R3, UR4, PT ;  /* 0x0000000403007c0c */ /* 0x000fda000bf06270 */
[----:B------:R-:W-:Y:S05]  /*0640*/  @P0 BREAK.RELIABLE B1 ;  /* 0x0000000000010942 */ /* 0x000fea0003800100 */
[----:B------:R-:W-:Y:S05]  /*0650*/  @P0 BRA `(.L_x_5653) ;  /* 0x0000000000a80947 */ /* 0x000fea0003800000 */
[----:B------:R-:W-:Y:S05]  /*0660*/  BSYNC.RELIABLE B1 ;  /* 0x0000000000017941 */ /* 0x000fea0003800100 */
.L_x_5649:
        /* <DEDUP_REMOVED lines=35> */
.L_x_5656:
[----:B------:R-:W0:Y:S02]  /*08a0*/  LDCU UR5, c[0x0][0x594] ;  /* 0x0000b280ff0577ac */ /* 0x000e240008000800 */
[----:B0-----:R-:W-:-:S07]  /*08b0*/  FMUL.FTZ R0, R0, UR5 ;  /* 0x0000000500007c20 */ /* 0x001fce0008410000 */
.L_x_5657:
[----:B------:R-:W0:Y:S01]  /*08c0*/  LDC.64 R4, c[0x0][0x580] ;  /* 0x00016000ff047b82 */ /* 0x000e220000000a00 */
[----:B------:R-:W-:Y:S02]  /*08d0*/  F2FP.F16.F32.PACK_AB R0, RZ, R0 ;  /* 0x00000000ff00723e */ /* 0x000fe400000000ff */
[----:B------:R-:W-:-:S03]  /*08e0*/  IADD3 R3, PT, PT, R3, 0x80, RZ ;  /* 0x0000008003037810 */ /* 0x000fc60007ffe0ff */
[----:B0-----:R1:W-:Y:S04]  /*08f0*/  STG.E.U16 desc[UR6][R4.64], R0 ;  /* 0x0000000004007986 */ /* 0x0013e8000c101506 */
.L_x_5653:
[----:B------:R-:W-:Y:S05]  /*0900*/  BSYNC.RECONVERGENT B0 ;  /* 0x0000000000007941 */ /* 0x000fea0003800200 */
.L_x_5648:
[----:B------:R-:W-:Y:S05]  /*0910*/  WARPSYNC.ALL ;  /* 0x0000000000007948 */ /* 0x000fea0003800000 */
[----:B------:R-:W-:-:S13]  /*0920*/  ISETP.GE.AND P0, PT, R3, UR4, PT ;  /* 0x0000000403007c0c */ /* 0x000fda000bf06270 */
[----:B------:R-:W-:Y:S05]  /*0930*/  @P0 EXIT ;  /* 0x000000000000094d */ /* 0x000fea0003800000 */
[----:B------:R-:W2:Y:S02]  /*0940*/  LDC.64 R2, c[0x0][0x588] ;  /* 0x00016200ff027b82 */ /* 0x000ea40000000a00 */
[----:B--2---:R-:W0:Y:S02]  /*0950*/  LDG.E.U16 R2, desc[UR6][R2.64] ;  /* 0x0000000602027981 */ /* 0x004e24000c1e1500 */
[----:B01----:R-:W-:-:S05]  /*0960*/  HADD2.F32 R0, -RZ, R2.H0_H0 ;  /* 0x20000002ff007230 */ /* 0x003fca0000004100 */
        /* <DEDUP_REMOVED lines=32> */
.L_x_5658:
[----:B------:R-:W0:Y:S02]  /*0b70*/  LDCU UR4, c[0x0][0x594] ;  /* 0x0000b280ff0477ac */ /* 0x000e240008000800 */
[----:B0-----:R-:W-:-:S07]  /*0b80*/  FMUL.FTZ R0, R0, UR4 ;  /* 0x0000000400007c20 */ /* 0x001fce0008410000 */
.L_x_5659:
[----:B------:R-:W0:Y:S01]  /*0b90*/  LDC.64 R2, c[0x0][0x580] ;  /* 0x00016000ff027b82 */ /* 0x000e220000000a00 */
[----:B------:R-:W-:-:S05]  /*0ba0*/  F2FP.F16.F32.PACK_AB R0, RZ, R0 ;  /* 0x00000000ff00723e */ /* 0x000fca00000000ff */
[----:B0-----:R-:W-:Y:S01]  /*0bb0*/  STG.E.U16 desc[UR6][R2.64], R0 ;  /* 0x0000000002007986 */ /* 0x001fe2000c101506 */
[----:B------:R-:W-:Y:S05]  /*0bc0*/  EXIT ;  /* 0x000000000000794d */ /* 0x000fea0003800000 */
.L_x_5647:
        /* <DEDUP_REMOVED lines=306> */
.L_x_5663:
[----:B------:R-:W0:Y:S02]  /*1ef0*/  LDCU.64 UR8, c[0x0][0x588] ;  /* 0x0000b100ff0877ac */ /* 0x000e240008000a00 */
[----:B0-----:R-:W-:-:S04]  /*1f00*/  IADD3 R6, P0, PT, R4, UR8, RZ ;  /* 0x0000000804067c10 */ /* 0x001fc8000ff1e0ff */
[----:B------:R-:W-:-:S05]  /*1f10*/  IADD3.X R7, PT, PT, RZ, UR9, RZ, P0, !PT ;  /* 0x00000009ff077c10 */ /* 0x000fca00087fe4ff */
[----:B------:R-:W2:Y:S01]  /*1f20*/  LDG.E.U16 R6, desc[UR6][R6.64] ;  /* 0x0000000606067981 */ /* 0x000ea2000c1e1500 */
[----:B------:R-:W-:Y:S01]  /*1f30*/  BSSY.RECONVERGENT B2, `(.L_x_5664) ;  /* 0x0000023000027945 */ /* 0x000fe20003800200 */
[----:B--2---:R-:W-:-:S05]  /*1f40*/  HADD2.F32 R4, -RZ, R6.H0_H0 ;  /* 0x20000006ff047230 */ /* 0x004fca0000004100 */
[----:B------:R-:W-:-:S13]  /*1f50*/  FSETP.GT.FTZ.AND P0, PT, R4, RZ, PT ;  /* 0x000000ff0400720b */ /* 0x000fda0003f14000 */
[----:B------:R-:W0:Y:S02]  /*1f60*/  @P0 LDC R9, c[0x0][0x594] ;  /* 0x00016500ff090b82 */ /* 0x000e240000000800 */
[----:B0-----:R-:W-:Y:S01]  /*1f70*/  @P0 FMUL.FTZ R8, R4, R9 ;  /* 0x0000000904080220 */ /* 0x001fe20000410000 */
[----:B------:R-:W-:Y:S06]  /*1f80*/  @P0 BRA `(.L_x_5665) ;  /* 0x0000000000740947 */ /* 0x000fec0003800000 */
        /* <DEDUP_REMOVED lines=29> */
.L_x_5665:
[----:B------:R-:W-:Y:S05]  /*2160*/  BSYNC.RECONVERGENT B2 ;  /* 0x0000000000027941 */ /* 0x000fea0003800200 */
.L_x_5664:
[----:B------:R-:W0:Y:S01]  /*2170*/  LDCU.64 UR8, c[0x0][0x580] ;  /* 0x0000b000ff0877ac */ /* 0x000e220008000a00 */
[----:B------:R-:W-:Y:S02]  /*2180*/  F2FP.F16.F32.PACK_AB R8, RZ, R8 ;  /* 0x00000008ff08723e */ /* 0x000fe400000000ff */
        /* <DEDUP_REMOVED lines=305> */
.L_x_5667:
[----:B------:R-:W0:Y:S02]  /*34a0*/  LDCU.64 UR8, c[0x0][0x588] ;  /* 0x0000b100ff0877ac */ /* 0x000e240008000a00 */
[----:B0-----:R-:W-:-:S04]  /*34b0*/  IADD3 R6, P0, PT, R4, UR8, RZ ;  /* 0x0000000804067c10 */ /* 0x001fc8000ff1e0ff */
[----:B------:R-:W-:-:S05]  /*34c0*/  IADD3.X R7, PT, PT, RZ, UR9, RZ, P0, !PT ;  /* 0x00000009ff077c10 */ /* 0x000fca00087fe4ff */
[----:B------:R-:W2:Y:S01]  /*34d0*/  LDG.E.U16 R6, desc[UR6][R6.64] ;  /* 0x0000000606067981 */ /* 0x000ea2000c1e1500 */
[----:B------:R-:W-:Y:S01]  /*34e0*/  BSSY.RECONVERGENT B2, `(.L_x_5668) ;  /* 0x0000024000027945 */ /* 0x000fe20003800200 */
        /* <DEDUP_REMOVED lines=33> */
.L_x_5669:
[----:B------:R-:W0:Y:S02]  /*3700*/  LDCU UR5, c[0x0][0x594] ;  /* 0x0000b280ff0577ac */ /* 0x000e240008000800 */
[----:B0-----:R-:W-:-:S07]  /*3710*/  FMUL.FTZ R6, R4, UR5 ;  /* 0x0000000504067c20 */ /* 0x001fce0008410000 */
.L_x_5670:
[----:B------:R-:W-:Y:S05]  /*3720*/  BSYNC.RECONVERGENT B2 ;  /* 0x0000000000027941 */ /* 0x000fea0003800200 */
.L_x_5668:
[----:B------:R-:W0:Y:S01]  /*3730*/  LDCU.64 UR8, c[0x0][0x580] ;  /* 0x0000b000ff0877ac */ /* 0x000e220008000a00 */
[----:B------:R-:W-:Y:S02]  /*3740*/  F2FP.F16.F32.PACK_AB R6, RZ, R6 ;  /* 0x00000006ff06723e */ /* 0x000fe400000000ff */
[----:B------:R-:W-:Y:S02]  /*3750*/  IADD3 R3, PT, PT, R3, 0x80, RZ ;  /* 0x0000008003037810 */ /* 0x000fe40007ffe0ff */
[----:B0-----:R-:W-:-:S04]  /*3760*/  IADD3 R4, P0, PT, R5, UR8, RZ ;  /* 0x0000000805047c10 */ /* 0x001fc8000ff1e0ff */
[----:B------:R-:W-:-:S05]  /*3770*/  IADD3.X R5, PT, PT, RZ, UR9, RZ, P0, !PT ;  /* 0x00000009ff057c10 */ /* 0x000fca00087fe4ff */
[----:B------:R0:W-:Y:S04]  /*3780*/  STG.E.U16 desc[UR6][R4.64], R6 ;  /* 0x0000000604007986 */ /* 0x0001e8000c101506 */
.L_x_5662:
[----:B------:R-:W-:-:S13]  /*3790*/  ISETP.GE.AND P0, PT, R3, UR4, PT ;  /* 0x0000000403007c0c */ /* 0x000fda000bf06270 */
[----:B------:R-:W-:Y:S05]  /*37a0*/  @P0 BREAK.RELIABLE B0 ;  /* 0x0000000000000942 */ /* 0x000fea0003800100 */
[----:B------:R-:W-:Y:S05]  /*37b0*/  @P0 BRA `(.L_x_5666) ;  /* 0x0000001400680947 */ /* 0x000fea0003800000 */
[----:B------:R-:W-:Y:S05]  /*37c0*/  BSYNC.RELIABLE B0 ;  /* 0x0000000000007941 */ /* 0x000fea0003800100 */
.L_x_5661:
        /* <DEDUP_REMOVED lines=298> */
.L_x_5671:
        /* <DEDUP_REMOVED lines=38> */
.L_x_5673:
[----:B------:R-:W0:Y:S02]  /*4cd0*/  LDCU UR5, c[0x0][0x594] ;  /* 0x0000b280ff0577ac */ /* 0x000e240008000800 */
[----:B0-----:R-:W-:-:S07]  /*4ce0*/  FMUL.FTZ R6, R4, UR5 ;  /* 0x0000000504067c20 */ /* 0x001fce0008410000 */
.L_x_5674:
[----:B------:R-:W-:Y:S05]  /*4cf0*/  BSYNC.RECONVERGENT B2 ;  /* 0x0000000000027941 */ /* 0x000fea0003800200 */
.L_x_5672:
[----:B------:R-:W0:Y:S01]  /*4d00*/  LDCU.64 UR8, c[0x0][0x580] ;  /* 0x0000b000ff0877ac */ /* 0x000e220008000a00 */
[----:B------:R-:W-:Y:S02]  /*4d10*/  F2FP.F16.F32.PACK_AB R6, RZ, R6 ;  /* 0x00000006ff06723e */ /* 0x000fe400000000ff */
[----:B------:R-:W-:Y:S02]  /*4d20*/  IADD3 R3, PT, PT, R3, 0x80, RZ ;  /* 0x0000008003037810 */ /* 0x000fe40007ffe0ff */
[----:B0-----:R-:W-:-:S04]  /*4d30*/  IADD3 R4, P0, PT, R5, UR8, RZ ;  /* 0x0000000805047c10 */ /* 0x001fc8000ff1e0ff */
[----:B------:R-:W-:-:S05]  /*4d40*/  IADD3.X R5, PT, PT, RZ, UR9, RZ, P0, !PT ;  /* 0x00000009ff057c10 */ /* 0x000fca00087fe4ff */
[----:B------:R1:W-:Y:S04]  /*4d50*/  STG.E.U16 desc[UR6][R4.64], R6 ;  /* 0x0000000604007986 */ /* 0x0003e8000c101506 */
.L_x_5666:
[----:B------:R-:W-:Y:S05]  /*4d60*/  BSYNC.RECONVERGENT B1 ;  /* 0x0000000000017941 */ /* 0x000fea0003800200 */
.L_x_5660:
        /* <DEDUP_REMOVED lines=301> */
.L_x_5675:
[----:B------:R-:W0:Y:S02]  /*6040*/  LDCU.128 UR8, c[0x0][0x580] ;  /* 0x0000b000ff0877ac */ /* 0x000e240008000c00 */
[----:B0-----:R-:W-:-:S04]  /*6050*/  IADD3 R4, P0, PT, R2, UR10, RZ ;  /* 0x0000000a02047c10 */ /* 0x001fc8000ff1e0ff */
[----:B------:R-:W-:-:S05]  /*6060*/  IADD3.X R5, PT, PT, RZ, UR11, RZ, P0, !PT ;  /* 0x0000000bff057c10 */ /* 0x000fca00087fe4ff */
[----:B------:R-:W2:Y:S01]  /*6070*/  LDG.E.U16 R4, desc[UR6][R4.64] ;  /* 0x0000000604047981 */ /* 0x000ea2000c1e1500 */
[----:B------:R-:W-:Y:S01]  /*6080*/  IADD3 R2, P1, PT, R3, UR8, RZ ;  /* 0x0000000803027c10 */ /* 0x000fe2000ff3e0ff */
[----:B------:R-:W-:Y:S03]  /*6090*/  BSSY.RECONVERGENT B1, `(.L_x_5676) ;  /* 0x0000025000017945 */ /* 0x000fe60003800200 */
[----:B------:R-:W-:Y:S01]  /*60a0*/  IADD3.X R3, PT, PT, RZ, UR9, RZ, P1, !PT ;  /* 0x00000009ff037c10 */ /* 0x000fe20008ffe4ff */
        /* <DEDUP_REMOVED lines=33> */
.L_x_5677:
[----:B------:R-:W0:Y:S02]  /*62c0*/  LDCU UR4, c[0x0][0x594] ;  /* 0x0000b280ff0477ac */ /* 0x000e240008000800 */
[----:B0-----:R-:W-:-:S07]  /*62d0*/  FMUL.FTZ R4, R0, UR4 ;  /* 0x0000000400047c20 */ /* 0x001fce0008410000 */
.L_x_5678:
[----:B------:R-:W-:Y:S05]  /*62e0*/  BSYNC.RECONVERGENT B1 ;  /* 0x0000000000017941 */ /* 0x000fea0003800200 */
.L_x_5676:
[----:B------:R-:W-:-:S05]  /*62f0*/  F2FP.F16.F32.PACK_AB R4, RZ, R4 ;  /* 0x00000004ff04723e */ /* 0x000fca00000000ff */
[----:B------:R-:W-:Y:S01]  /*6300*/  STG.E.U16 desc[UR6][R2.64], R4 ;  /* 0x0000000402007986 */ /* 0x000fe2000c101506 */
[----:B------:R-:W-:Y:S05]  /*6310*/  EXIT ;  /* 0x000000000000794d */ /* 0x000fea0003800000 */
.L_x_5679:
        /* <DEDUP_REMOVED lines=14> */
.L_x_7374:


//--------------------- .text._ZN2at6native27unrolled_elementwise_kernelIZZZNS0_60_GLOBAL__N__171e0b9f_22_ActivationEluKernel_cu_1520ed90_290010elu_kernelERNS_18TensorIteratorBaseERKN3c106ScalarES8_S8_ENKUlvE_clEvENKUlvE1_clEvEUlNS5_4HalfEE_St5arrayIPcLm2EELi4E23TrivialOffsetCalculatorILi1EjESH_NS0_6memory15LoadWithoutCastENSI_16StoreWithoutCastEEEviT_T0_T2_T3_T4_T5_ --------------------------
	.section	.text._ZN2at6native27unrolled_elementwise_kernelIZZZNS0_60_GLOBAL__N__171e0b9f_22_ActivationEluKernel_cu_1520ed90_290010elu_kernelERNS_18TensorIteratorBaseERKN3c106ScalarES8_S8_ENKUlvE_clEvENKUlvE1_clEvEUlNS5_4HalfEE_St5arrayIPcLm2EELi4E23TrivialOffsetCalculatorILi1EjESH_NS0_6memory15LoadWithoutCastENSI_16StoreWithoutCastEEEviT_T0_T2_T3_T4_T5_,"ax",@progbits
	.align	128
        .global         _ZN2at6native27unrolled_elementwise_kernelIZZZNS0_60_GLOBAL__N__171e0b9f_22_ActivationEluKernel_cu_1520ed90_290010elu_kernelERNS_18TensorIteratorBaseERKN3c106ScalarES8_S8_ENKUlvE_clEvENKUlvE1_clEvEUlNS5_4HalfEE_St5arrayIPcLm2EELi4E23TrivialOffsetCalculatorILi1EjESH_NS0_6memory15LoadWithoutCastENSI_16StoreWithoutCastEEEviT_T0_T2_T3_T4_T5_
        .type           _ZN2at6native27unrolled_elementwise_kernelIZZZNS0_60_GLOBAL__N__171e0b9f_22_ActivationEluKernel_cu_1520ed90_290010elu_kernelERNS_18TensorIteratorBaseERKN3c106ScalarES8_S8_ENKUlvE_clEvENKUlvE1_clEvEUlNS5_4HalfEE_St5arrayIPcLm2EELi4E23TrivialOffsetCalculatorILi1EjESH_NS0_6memory15LoadWithoutCastENSI_16StoreWithoutCastEEEviT_T0_T2_T3_T4_T5_,@function
        .size           _ZN2at6native27unrolled_elementwise_kernelIZZZNS0_60_GLOBAL__N__171e0b9f_22_ActivationEluKernel_cu_1520ed90_290010elu_kernelERNS_18TensorIteratorBaseERKN3c106ScalarES8_S8_ENKUlvE_clEvENKUlvE1_clEvEUlNS5_4HalfEE_St5arrayIPcLm2EELi4E23TrivialOffsetCalculatorILi1EjESH_NS0_6memory15LoadWithoutCastENSI_16StoreWithoutCastEEEviT_T0_T2_T3_T4_T5_,(.L_x_7375 - _ZN2at6native27unrolled_elementwise_kernelIZZZNS0_60_GLOBAL__N__171e0b9f_22_ActivationEluKernel_cu_1520ed90_290010elu_kernelERNS_18TensorIteratorBaseERKN3c106ScalarES8_S8_ENKUlvE_clEvENKUlvE1_clEvEUlNS5_4HalfEE_St5arrayIPcLm2EELi4E23TrivialOffsetCalculatorILi1EjESH_NS0_6memory15LoadWithoutCastENSI_16StoreWithoutCastEEEviT_T0_T2_T3_T4_T5_)
        .other          _ZN2at6native27unrolled_elementwise_kernelIZZZNS0_60_GLOBAL__N__171e0b9f_22_ActivationEluKernel_cu_1520ed90_290010elu_kernelERNS_18TensorIteratorBaseERKN3c106ScalarES8_S8_ENKUlvE_clEvENKUlvE1_clEvEUlNS5_4HalfEE_St5arrayIPcLm2EELi4E23TrivialOffsetCalculatorILi1EjESH_NS0_6memory15LoadWithoutCastENSI_16StoreWithoutCastEEEviT_T0_T2_T3_T4_T5_,@"STO_CUDA_ENTRY STV_DEFAULT"
_ZN2at6native27unrolled_elementwise_kernelIZZZNS0_60_GLOBAL__N__171e0b9f_22_ActivationEluKernel_cu_1520ed90_290010elu_kernelERNS_18TensorIteratorBaseERKN3c106ScalarES8_S8_ENKUlvE_clEvENKUlvE1_clEvEUlNS5_4HalfEE_St5arrayIPcLm2EELi4E23TrivialOffsetCalculatorILi1EjESH_NS0_6memory15LoadWithoutCastENSI_16StoreWithoutCastEEEviT_T0_T2_T3_T4_T5_:
.text._ZN2at6native27unrolled_elementwise_kernelIZZZNS0_60_GLOBAL__N__171e0b9f_22_ActivationEluKernel_cu_1520ed90_290010elu_kernelERNS_18TensorIteratorBaseERKN3c106ScalarES8_S8_ENKUlvE_clEvENKUlvE1_clEvEUlNS5_4HalfEE_St5arrayIPcLm2EELi4E23TrivialOffsetCalculatorILi1EjESH_NS0_6memory15LoadWithoutCastENSI_16StoreWithoutCastEEEviT_T0_T2_T3_T4_T5_:
        /* <DEDUP_REMOVED lines=10> */
[----:B------:R-:W-:Y:S02]  /*00a0*/  @!P0 IMAD R15, R0, 0x200, R3 ;  /* 0x00000200000f8824 */ /* 0x000fe400078e0203 */
[----:B------:R-:W-:-:S13]  /*00b0*/  ISETP.GE.AND P1, PT, R13, R2, PT ;  /* 0x000000020d00720c */ /* 0x000fda0003f26270 */
[----:B------:R-:W-:Y:S01]  /*00c0*/  @!P1 LEA R17, R0, R13, 0x9 ;  /* 0x0000000d00119211 */ /* 0x000fe200078e48ff */
[----:B------:R-:W2:Y:S01]  /*00d0*/  @!P1 LDC.64 R10, c[0x0][0x3a8] ;  /* 0x0000ea00ff0a9b82 */ /* 0x000ea20000000a00 */
[----:B------:R-:W-:-:S04]  /*00e0*/  @!P1 IADD3 R13, PT, PT, R13, 0x80, RZ ;  /* 0x000000800d0d9810 */ /* 0x000fc80007ffe0ff */
[----:B------:R-:W-:Y:S01]  /*00f0*/  ISETP.GE.AND P3, PT, R13, R2, PT ;  /* 0x000000020d00720c */ /* 0x000fe20003f66270 */
[----:B0-----:R-:W-:-:S12]  /*0100*/  @!P0 IMAD.WIDE.U32 R4, R15, 0x2, R4 ;  /* 0x000000020f048825 */ /* 0x001fd800078e0004 */
[----:B------:R-:W-:Y:S01]  /*0110*/  @!P3 LEA R19, R0, R13, 0x9 ;  /* 0x0000000d0013b211 */ /* 0x000fe200078e48ff */
[----:B------:R-:W0:Y:S01]  /*0120*/  @!P3 LDC.64 R8, c[0x0][0x3a8] ;  /* 0x0000ea00ff08bb82 */ /* 0x000e220000000a00 */
[----:B------:R-:W-:-:S04]  /*0130*/  @!P3 IADD3 R13, PT, PT, R13, 0x80, RZ ;  /* 0x000000800d0db810 */ /* 0x000fc80007ffe0ff */
        /* <DEDUP_REMOVED lines=17> */
[----:B-----5:R-:W-:Y:S01]  /*0250*/  HADD2.F32 R9, -RZ, R9.H0_H0 ;  /* 0x20000009ff097230 */ /* 0x020fe20000004100 */
        /* <DEDUP_REMOVED lines=34> */
.L_x_5683:
[----:B------:R-:W-:Y:S05]  /*0480*/  BSYNC.RECONVERGENT B1 ;  /* 0x0000000000017941 */ /* 0x000fea0003800200 */
.L_x_5682:
[----:B------:R-:W-:-:S07]  /*0490*/  F2FP.F16.F32.PACK_AB R4, RZ, R4 ;  /* 0x00000004ff04723e */ /* 0x000fce00000000ff */
.L_x_5681:
[----:B------:R-:W-:Y:S05]  /*04a0*/  BSYNC.RECONVERGENT B0 ;  /* 0x0000000000007941 */ /* 0x000fea0003800200 */
.L_x_5680:
[----:B------:R-:W-:Y:S01]  /*04b0*/  IADD3 R5, PT, PT, R3, 0x80, RZ ;  /* 0x0000008003057810 */ /* 0x000fe20007ffe0ff */
[----:B------:R-:W-:Y:S03]  /*04c0*/  BSSY.RECONVERGENT B0, `(.L_x_5684) ;  /* 0x0000029000007945 */ /* 0x000fe60003800200 */
[----:B------:R-:W-:-:S13]  /*04d0*/  ISETP.GE.AND P1, PT, R5, R2, PT ;  /* 0x000000020500720c */ /* 0x000fda0003f26270 */
[----:B------:R-:W-:Y:S05]  /*04e0*/  @P1 BRA `(.L_x_5685) ;  /* 0x0000000000981947 */ /* 0x000fea0003800000 */
[----:B-----5:R-:W-:Y:S01]  /*04f0*/  HADD2.F32 R8, -RZ, R8.H0_H0 ;  /* 0x20000008ff087230 */ /* 0x020fe20000004100 */
        /* <DEDUP_REMOVED lines=33> */
.L_x_5687:
[----:B------:R-:W0:Y:S02]  /*0710*/  LDCU UR6, c[0x0][0x38c] ;  /* 0x00007180ff0677ac */ /* 0x000e240008000800 */
[----:B0-----:R-:W-:-:S07]  /*0720*/  FMUL.FTZ R8, R8, UR6 ;  /* 0x0000000608087c20 */ /* 0x001fce0008410000 */
.L_x_5688:
[----:B------:R-:W-:Y:S05]  /*0730*/  BSYNC.RECONVERGENT B1 ;  /* 0x0000000000017941 */ /* 0x000fea0003800200 */
.L_x_5686:
[----:B------:R-:W-:-:S07]  /*0740*/  F2FP.F16.F32.PACK_AB R8, RZ, R8 ;  /* 0x00000008ff08723e */ /* 0x000fce00000000ff */
.L_x_5685:
[----:B------:R-:W-:Y:S05]  /*0750*/  BSYNC.RECONVERGENT B0 ;  /* 0x0000000000007941 */ /* 0x000fea0003800200 */
.L_x_5684:
[----:B-----5:R-:W-:Y:S01]  /*0760*/  VIADD R9, R3, 0x100 ;  /* 0x0000010003097836 */ /* 0x020fe20000000000 */
[----:B------:R-:W-:Y:S04]  /*0770*/  BSSY.RECONVERGENT B0, `(.L_x_5689) ;  /* 0x0000029000007945 */ /* 0x000fe80003800200 */
[----:B------:R-:W-:-:S13]  /*0780*/  ISETP.GE.AND P1, PT, R9, R2, PT ;  /* 0x000000020900720c */ /* 0x000fda0003f26270 */
[----:B------:R-:W-:Y:S05]  /*0790*/  @P1 BRA `(.L_x_5690) ;  /* 0x0000000000981947 */ /* 0x000fea0003800000 */
[----:B------:R-:W-:Y:S01]  /*07a0*/  HADD2.F32 R7, -RZ, R7.H0_H0 ;  /* 0x20000007ff077230 */ /* 0x000fe20000004100 */
        /* <DEDUP_REMOVED lines=33> */
.L_x_5692:
[----:B------:R-:W0:Y:S02]  /*09c0*/  LDCU UR6, c[0x0][0x38c] ;  /* 0x00007180ff0677ac */ /* 0x000e240008000800 */
[----:B0-----:R-:W-:-:S07]  /*09d0*/  FMUL.FTZ R7, R7, UR6 ;  /* 0x0000000607077c20 */ /* 0x001fce0008410000 */
.L_x_5693:
[----:B------:R-:W-:Y:S05]  /*09e0*/  BSYNC.RECONVERGENT B1 ;  /* 0x0000000000017941 */ /* 0x000fea0003800200 */
.L_x_5691:
[----:B------:R-:W-:-:S07]  /*09f0*/  F2FP.F16.F32.PACK_AB R7, RZ, R7 ;  /* 0x00000007ff07723e */ /* 0x000fce00000000ff */
.L_x_5690:
[----:B------:R-:W-:Y:S05]  /*0a00*/  BSYNC.RECONVERGENT B0 ;  /* 0x0000000000007941 */ /* 0x000fea0003800200 */
.L_x_5689:
[----:B------:R-:W-:Y:S01]  /*0a10*/  IADD3 R9, PT, PT, R3, 0x180, RZ ;  /* 0x0000018003097810 */ /* 0x000fe20007ffe0ff */
[----:B------:R-:W-:Y:S03]  /*0a20*/  BSSY.RECONVERGENT B0, `(.L_x_5694) ;  /* 0x0000029000007945 */ /* 0x000fe60003800200 */
[----:B------:R-:W-:-:S13]  /*0a30*/  ISETP.GE.AND P1, PT, R9, R2, PT ;  /* 0x000000020900720c */ /* 0x000fda0003f26270 */
[----:B------:R-:W-:Y:S05]  /*0a40*/  @P1 BRA `(.L_x_5695) ;  /* 0x0000000000981947 */ /* 0x000fea0003800000 */
[----:B------:R-:W-:Y:S01]  /*0a50*/  HADD2.F32 R6, -RZ, R6.H0_H0 ;  /* 0x20000006ff067230 */ /* 0x000fe20000004100 */
        /* <DEDUP_REMOVED lines=33> */
.L_x_5697:
[----:B------:R-:W0:Y:S02]  /*0c70*/  LDCU UR6, c[0x0][0x38c] ;  /* 0x00007180ff0677ac */ /* 0x000e240008000800 */
[----:B0-----:R-:W-:-:S07]  /*0c80*/  FMUL.FTZ R12, R6, UR6 ;  /* 0x00000006060c7c20 */ /* 0x001fce0008410000 */
.L_x_5698:
[----:B------:R-:W-:Y:S05]  /*0c90*/  BSYNC.RECONVERGENT B1 ;  /* 0x0000000000017941 */ /* 0x000fea0003800200 */
.L_x_5696:
[----:B------:R-:W-:-:S07]  /*0ca0*/  F2FP.F16.F32.PACK_AB R12, RZ, R12 ;  /* 0x0000000cff0c723e */ /* 0x000fce00000000ff */
.L_x_5695:
[----:B------:R-:W-:Y:S05]  /*0cb0*/  BSYNC.RECONVERGENT B0 ;  /* 0x0000000000007941 */ /* 0x000fea0003800200 */
.L_x_5694:
        /* <DEDUP_REMOVED lines=11> */
[----:B------:R-:W-:Y:S02]  /*0d70*/  IADD3 R3, PT, PT, R3, 0x80, RZ ;  /* 0x0000008003037810 */ /* 0x000fe40007ffe0ff */
[----:B------:R-:W-:Y:S02]  /*0d80*/  PRMT R6, R8, 0x7610, R6 ;  /* 0x0000761008067816 */ /* 0x000fe40000000006 */
[----:B------:R-:W-:-:S13]  /*0d90*/  ISETP.GE.AND P0, PT, R3, R2, PT ;  /* 0x000000020300720c */ /* 0x000fda0003f06270 */
[----:B------:R-:W-:Y:S02]  /*0da0*/  @!P0 LEA R11, R0, R3, 0x9 ;  /* 0x00000003000b8211 */ /* 0x000fe400078e48ff */
[----:B------:R-:W-:Y:S01]  /*0db0*/  @!P0 IADD3 R3, PT, PT, R3, 0x80, RZ ;  /* 0x0000008003038810 */ /* 0x000fe20007ffe0ff */
[----:B0-----:R-:W-:-:S04]  /*0dc0*/  IMAD.WIDE.U32 R8, R9, 0x2, R4 ;  /* 0x0000000209087825 */ /* 0x001fc800078e0004 */
[----:B------:R-:W-:Y:S01]  /*0dd0*/  @!P0 IMAD.WIDE.U32 R4, R11, 0x2, R4 ;  /* 0x000000020b048825 */ /* 0x000fe200078e0004 */
[----:B------:R1:W-:Y:S04]  /*0de0*/  STG.E.U16 desc[UR4][R8.64], R6 ;  /* 0x0000000608007986 */ /* 0x0003e8000c101504 */
[----:B------:R1:W-:Y:S02]  /*0df0*/  @!P0 STG.E.U16 desc[UR4][R4.64], R7 ;  /* 0x0000000704008986 */ /* 0x0003e4000c101504 */
.L_x_5700:
[----:B------:R-:W-:Y:S05]  /*0e00*/  BSYNC.RECONVERGENT B0 ;  /* 0x0000000000007941 */ /* 0x000fea0003800200 */
.L_x_5699:
[----:B------:R-:W-:-:S13]  /*0e10*/  ISETP.GE.AND P0, PT, R3, R2, PT ;  /* 0x000000020300720c */ /* 0x000fda0003f06270 */
[----:B------:R-:W-:Y:S05]  /*0e20*/  @P0 EXIT ;  /* 0x000000000000094d */ /* 0x000fea0003800000 */
[----:B01----:R-:W0:Y:S01]  /*0e30*/  LDC.64 R4, c[0x0][0x3a0] ;  /* 0x0000e800ff047b82 */ /* 0x003e220000000a00 */
[----:B------:R-:W-:-:S05]  /*0e40*/  LEA R3, R0, R3, 0x9 ;  /* 0x0000000300037211 */ /* 0x000fca00078e48ff */
[----:B0-----:R-:W-:-:S05]  /*0e50*/  IMAD.WIDE.U32 R2, R3, 0x2, R4 ;  /* 0x0000000203027825 */ /* 0x001fca00078e0004 */
[----:B------:R-:W-:Y:S01]  /*0e60*/  STG.E.U16 desc[UR4][R2.64], R12 ;  /* 0x0000000c02007986 */ /* 0x000fe2000c101504 */
[----:B------:R-:W-:Y:S05]  /*0e70*/  EXIT ;  /* 0x000000000000794d */ /* 0x000fea0003800000 */
.L_x_5701:
        /* <DEDUP_REMOVED lines=16> */
.L_x_7375:


//--------------------- .text._ZN2at6native29vectorized_elementwise_kernelILi2EZZZNS0_60_GLOBAL__N__171e0b9f_22_ActivationEluKernel_cu_1520ed90_290010elu_kernelERNS_18TensorIteratorBaseERKN3c106ScalarES8_S8_ENKUlvE_clEvENKUlvE1_clEvEUlNS5_4HalfEE_St5arrayIPcLm2EEEEviT0_T1_ --------------------------
	.section	.text._ZN2at6native29vectorized_elementwise_kernelILi2EZZZNS0_60_GLOBAL__N__171e0b9f_22_ActivationEluKernel_cu_1520ed90_290010elu_kernelERNS_18TensorIteratorBaseERKN3c106ScalarES8_S8_ENKUlvE_clEvENKUlvE1_clEvEUlNS5_4HalfEE_St5arrayIPcLm2EEEEviT0_T1_,"ax",@progbits
	.align	128
        .global         _ZN2at6native29vectorized_elementwise_kernelILi2EZZZNS0_60_GLOBAL__N__171e0b9f_22_ActivationEluKernel_cu_1520ed90_290010elu_kernelERNS_18TensorIteratorBaseERKN3c106ScalarES8_S8_ENKUlvE_clEvENKUlvE1_clEvEUlNS5_4HalfEE_St5arrayIPcLm2EEEEviT0_T1_
        .type           _ZN2at6native29vectorized_elementwise_kernelILi2EZZZNS0_60_GLOBAL__N__171e0b9f_22_ActivationEluKernel_cu_1520ed90_290010elu_kernelERNS_18TensorIteratorBaseERKN3c106ScalarES8_S8_ENKUlvE_clEvENKUlvE1_clEvEUlNS5_4HalfEE_St5arrayIPcLm2EEEEviT0_T1_,@function
        .size           _ZN2at6native29vectorized_elementwise_kernelILi2EZZZNS0_60_GLOBAL__N__171e0b9f_22_ActivationEluKernel_cu_1520ed90_290010elu_kernelERNS_18TensorIteratorBaseERKN3c106ScalarES8_S8_ENKUlvE_clEvENKUlvE1_clEvEUlNS5_4HalfEE_St5arrayIPcLm2EEEEviT0_T1_,(.L_x_7376 - _ZN2at6native29vectorized_elementwise_kernelILi2EZZZNS0_60_GLOBAL__N__171e0b9f_22_ActivationEluKernel_cu_1520ed90_290010elu_kernelERNS_18TensorIteratorBaseERKN3c106ScalarES8_S8_ENKUlvE_clEvENKUlvE1_clEvEUlNS5_4HalfEE_St5arrayIPcLm2EEEEviT0_T1_)
        .other          _ZN2at6native29vectorized_elementwise_kernelILi2EZZZNS0_60_GLOBAL__N__171e0b9f_22_ActivationEluKernel_cu_1520ed90_290010elu_kernelERNS_18TensorIteratorBaseERKN3c106ScalarES8_S8_ENKUlvE_clEvENKUlvE1_clEvEUlNS5_4HalfEE_St5arrayIPcLm2EEEEviT0_T1_,@"STO_CUDA_ENTRY STV_DEFAULT"
_ZN2at6native29vectorized_elementwise_kernelILi2EZZZNS0_60_GLOBAL__N__171e0b9f_22_ActivationEluKernel_cu_1520ed90_290010elu_kernelERNS_18TensorIteratorBaseERKN3c106ScalarES8_S8_ENKUlvE_clEvENKUlvE1_clEvEUlNS5_4HalfEE_St5arrayIPcLm2EEEEviT0_T1_:
.text._ZN2at6native29vectorized_elementwise_kernelILi2EZZZNS0_60_GLOBAL__N__171e0b9f_22_ActivationEluKernel_cu_1520ed90_290010elu_kernelERNS_18TensorIteratorBaseERKN3c106ScalarES8_S8_ENKUlvE_clEvENKUlvE1_clEvEUlNS5_4HalfEE_St5arrayIPcLm2EEEEviT0_T1_:
        /* <DEDUP_REMOVED lines=103> */
.L_x_5706:
[----:B------:R-:W-:Y:S05]  /*0670*/  BSYNC.RECONVERGENT B1 ;  /* 0x0000000000017941 */ /* 0x000fea0003800200 */
.L_x_5705:
[----:B------:R-:W-:-:S07]  /*0680*/  F2FP.F16.F32.PACK_AB R10, RZ, R10 ;  /* 0x0000000aff0a723e */ /* 0x000fce00000000ff */
.L_x_5704:
[----:B------:R-:W-:Y:S05]  /*0690*/  BSYNC.RECONVERGENT B0 ;  /* 0x0000000000007941 */ /* 0x000fea0003800200 */
.L_x_5703:
[----:B------:R-:W-:Y:S01]  /*06a0*/  IADD3 R3, PT, PT, R17, 0x80, RZ ;  /* 0x0000008011037810 */ /* 0x000fe20007ffe0ff */
[----:B------:R-:W-:Y:S03]  /*06b0*/  BSSY.RECONVERGENT B0, `(.L_x_5707) ;  /* 0x0000029000007945 */ /* 0x000fe60003800200 */
[----:B------:R-:W-:-:S13]  /*06c0*/  ISETP.GE.U32.AND P1, PT, R3, R16, PT ;  /* 0x000000100300720c */ /* 0x000fda0003f26070 */
        /* <DEDUP_REMOVED lines=35> */
.L_x_5710:
[----:B------:R-:W0:Y:S02]  /*0900*/  LDCU UR6, c[0x0][0x38c] ;  /* 0x00007180ff0677ac */ /* 0x000e240008000800 */
[----:B0-----:R-:W-:-:S07]  /*0910*/  FMUL.FTZ R2, R2, UR6 ;  /* 0x0000000602027c20 */ /* 0x001fce0008410000 */
.L_x_5711:
[----:B------:R-:W-:Y:S05]  /*0920*/  BSYNC.RECONVERGENT B1 ;  /* 0x0000000000017941 */ /* 0x000fea0003800200 */
.L_x_5709:
[----:B------:R-:W-:-:S07]  /*0930*/  F2FP.F16.F32.PACK_AB R2, RZ, R2 ;  /* 0x00000002ff02723e */ /* 0x000fce00000000ff */
.L_x_5708:
[----:B------:R-:W-:Y:S05]  /*0940*/  BSYNC.RECONVERGENT B0 ;  /* 0x0000000000007941 */ /* 0x000fea0003800200 */
.L_x_5707:
        /* <DEDUP_REMOVED lines=38> */
.L_x_5715:
[----:B------:R-:W0:Y:S02]  /*0bb0*/  LDCU UR6, c[0x0][0x38c] ;  /* 0x00007180ff0677ac */ /* 0x000e240008000800 */
[----:B0-----:R-:W-:-:S07]  /*0bc0*/  FMUL.FTZ R4, R4, UR6 ;  /* 0x0000000604047c20 */ /* 0x001fce0008410000 */
.L_x_5716:
[----:B------:R-:W-:Y:S05]  /*0bd0*/  BSYNC.RECONVERGENT B1 ;  /* 0x0000000000017941 */ /* 0x000fea0003800200 */
.L_x_5714:
[----:B------:R-:W-:-:S07]  /*0be0*/  F2FP.F16.F32.PACK_AB R4, RZ, R4 ;  /* 0x00000004ff04723e */ /* 0x000fce00000000ff */
.L_x_5713:
[----:B------:R-:W-:Y:S05]  /*0bf0*/  BSYNC.RECONVERGENT B0 ;  /* 0x0000000000007941 */ /* 0x000fea0003800200 */
.L_x_5712:
        /* <DEDUP_REMOVED lines=38> */
.L_x_5720:
[----:B------:R-:W0:Y:S02]  /*0e60*/  LDCU UR6, c[0x0][0x38c] ;  /* 0x00007180ff0677ac */ /* 0x000e240008000800 */
[----:B0-----:R-:W-:-:S07]  /*0e70*/  FMUL.FTZ R5, R5, UR6 ;  /* 0x0000000605057c20 */ /* 0x001fce0008410000 */
.L_x_5721:
[----:B------:R-:W-:Y:S05]  /*0e80*/  BSYNC.RECONVERGENT B1 ;  /* 0x0000000000017941 */ /* 0x000fea0003800200 */
.L_x_5719:
[----:B------:R-:W-:-:S07]  /*0e90*/  F2FP.F16.F32.PACK_AB R5, RZ, R5 ;  /* 0x00000005ff05723e */ /* 0x000fce00000000ff */
.L_x_5718:
[----:B------:R-:W-:Y:S05]  /*0ea0*/  BSYNC.RECONVERGENT B0 ;  /* 0x0000000000007941 */ /* 0x000fea0003800200 */
.L_x_5717:
        /* <DEDUP_REMOVED lines=38> */
.L_x_5725:
[----:B------:R-:W0:Y:S02]  /*1110*/  LDCU UR6, c[0x0][0x38c] ;  /* 0x00007180ff0677ac */ /* 0x000e240008000800 */
[----:B0-----:R-:W-:-:S07]  /*1120*/  FMUL.FTZ R6, R6, UR6 ;  /* 0x0000000606067c20 */ /* 0x001fce0008410000 */
.L_x_5726:
[----:B------:R-:W-:Y:S05]  /*1130*/  BSYNC.RECONVERGENT B1 ;  /* 0x0000000000017941 */ /* 0x000fea0003800200 */
.L_x_5724:
[----:B------:R-:W-:-:S07]  /*1140*/  F2FP.F16.F32.PACK_AB R6, RZ, R6 ;  /* 0x00000006ff06723e */ /* 0x000fce00000000ff */
.L_x_5723:
[----:B------:R-:W-:Y:S05]  /*1150*/  BSYNC.RECONVERGENT B0 ;  /* 0x0000000000007941 */ /* 0x000fea0003800200 */
.L_x_5722:
        /* <DEDUP_REMOVED lines=38> */
.L_x_5730:
[----:B------:R-:W0:Y:S02]  /*13c0*/  LDCU UR6, c[0x0][0x38c] ;  /* 0x00007180ff0677ac */ /* 0x000e240008000800 */
[----:B0-----:R-:W-:-:S07]  /*13d0*/  FMUL.FTZ R7, R7, UR6 ;  /* 0x0000000607077c20 */ /* 0x001fce0008410000 */
.L_x_5731:
[----:B------:R-:W-:Y:S05]  /*13e0*/  BSYNC.RECONVERGENT B1 ;  /* 0x0000000000017941 */ /* 0x000fea0003800200 */
.L_x_5729:
[----:B------:R-:W-:-:S07]  /*13f0*/  F2FP.F16.F32.PACK_AB R7, RZ, R7 ;  /* 0x00000007ff07723e */ /* 0x000fce00000000ff */
.L_x_5728:
[----:B------:R-:W-:Y:S05]  /*1400*/  BSYNC.RECONVERGENT B0 ;  /* 0x0000000000007941 */ /* 0x000fea0003800200 */
.L_x_5727:
        /* <DEDUP_REMOVED lines=38> */
.L_x_5735:
[----:B------:R-:W0:Y:S02]  /*1670*/  LDCU UR6, c[0x0][0x38c] ;  /* 0x00007180ff0677ac */ /* 0x000e240008000800 */
[----:B0-----:R-:W-:-:S07]  /*1680*/  FMUL.FTZ R8, R8, UR6 ;  /* 0x0000000608087c20 */ /* 0x001fce0008410000 */
.L_x_5736:
[----:B------:R-:W-:Y:S05]  /*1690*/  BSYNC.RECONVERGENT B1 ;  /* 0x0000000000017941 */ /* 0x000fea0003800200 */
.L_x_5734:
[----:B------:R-:W-:-:S07]  /*16a0*/  F2FP.F16.F32.PACK_AB R8, RZ, R8 ;  /* 0x00000008ff08723e */ /* 0x000fce00000000ff */
.L_x_5733:
[----:B------:R-:W-:Y:S05]  /*16b0*/  BSYNC.RECONVERGENT B0 ;  /* 0x0000000000007941 */ /* 0x000fea0003800200 */
.L_x_5732:
        /* <DEDUP_REMOVED lines=38> */
.L_x_5740:
[----:B------:R-:W0:Y:S02]  /*1920*/  LDCU UR6, c[0x0][0x38c] ;  /* 0x00007180ff0677ac */ /* 0x000e240008000800 */
[----:B0-----:R-:W-:-:S07]  /*1930*/  FMUL.FTZ R9, R9, UR6 ;  /* 0x0000000609097c20 */ /* 0x001fce0008410000 */
.L_x_5741:
[----:B------:R-:W-:Y:S05]  /*1940*/  BSYNC.RECONVERGENT B1 ;  /* 0x0000000000017941 */ /* 0x000fea0003800200 */
.L_x_5739:
[----:B------:R-:W-:-:S07]  /*1950*/  F2FP.F16.F32.PACK_AB R9, RZ, R9 ;  /* 0x00000009ff09723e */ /* 0x000fce00000000ff */
.L_x_5738:
[----:B------:R-:W-:Y:S05]  /*1960*/  BSYNC.RECONVERGENT B0 ;  /* 0x0000000000007941 */ /* 0x000fea0003800200 */
.L_x_5737:
        /* <DEDUP_REMOVED lines=21> */
.L_x_5744:
[----:B------:R-:W-:-:S13]  /*1ac0*/  ISETP.GE.U32.AND P0, PT, R17, R16, PT ;  /* 0x000000101100720c */ /* 0x000fda0003f06070 */
[----:B------:R-:W-:Y:S05]  /*1ad0*/  @P0 BRA `(.L_x_5746) ;  /* 0x0000000000300947 */ /* 0x000fea0003800000 */
[----:B0-----:R-:W0:Y:S01]  /*1ae0*/  LDC.64 R2, c[0x0][0x3a0] ;  /* 0x0000e800ff027b82 */ /* 0x001e220000000a00 */
[----:B------:R-:W-:Y:S02]  /*1af0*/  IADD3 R11, PT, PT, R0, R17, RZ ;  /* 0x00000011000b7210 */ /* 0x000fe40007ffe0ff */
[----:B------:R-:W-:-:S03]  /*1b00*/  IADD3 R17, PT, PT, R17, 0x80, RZ ;  /* 0x0000008011117810 */ /* 0x000fc60007ffe0ff */
[----:B0-----:R-:W-:-:S05]  /*1b10*/  IMAD.WIDE.U32 R2, R11, 0x2, R2 ;  /* 0x000000020b027825 */ /* 0x001fca00078e0002 */
[----:B------:R1:W-:Y:S02]  /*1b20*/  STG.E.U16 desc[UR4][R2.64], R5 ;  /* 0x0000000502007986 */ /* 0x0003e4000c101504 */
.L_x_5745:
[----:B------:R-:W-:-:S13]  /*1b30*/  ISETP.GE.U32.AND P0, PT, R17, R16, PT ;  /* 0x000000101100720c */ /* 0x000fda0003f06070 */
[----:B------:R-:W-:Y:S05]  /*1b40*/  @P0 BRA `(.L_x_5747) ;  /* 0x0000000000340947 */ /* 0x000fea0003800000 */
[----:B01----:R-:W0:Y:S01]  /*1b50*/  LDC.64 R2, c[0x0][0x3a0] ;  /* 0x0000e800ff027b82 */ /* 0x003e220000000a00 */
[----:B------:R-:W-:Y:S02]  /*1b60*/  IADD3 R5, PT, PT, R0, R17, RZ ;  /* 0x0000001100057210 */ /* 0x000fe40007ffe0ff */
[----:B------:R-:W-:-:S03]  /*1b70*/  IADD3 R17, PT, PT, R17, 0x80, RZ ;  /* 0x0000008011117810 */ /* 0x000fc60007ffe0ff */
[----:B0-----:R-:W-:-:S05]  /*1b80*/  IMAD.WIDE.U32 R2, R5, 0x2, R2 ;  /* 0x0000000205027825 */ /* 0x001fca00078e0002 */
[----:B------:R1:W-:Y:S02]  /*1b90*/  STG.E.U16 desc[UR4][R2.64], R6 ;  /* 0x0000000602007986 */ /* 0x0003e4000c101504 */
.L_x_5746:
        /* <DEDUP_REMOVED lines=8> */
.L_x_5747:
[----:B------:R-:W-:Y:S05]  /*1c20*/  BSYNC.RELIABLE B1 ;  /* 0x0000000000017941 */ /* 0x000fea0003800100 */
.L_x_5743:
[----:B------:R-:W-:-:S13]  /*1c30*/  ISETP.GE.U32.AND P0, PT, R17, R16, PT ;  /* 0x000000101100720c */ /* 0x000fda0003f06070 */
[----:B012---:R-:W0:Y:S01]  /*1c40*/  @!P0 LDC.64 R2, c[0x0][0x3a0] ;  /* 0x0000e800ff028b82 */ /* 0x007e220000000a00 */
[----:B------:R-:W-:Y:S02]  /*1c50*/  @!P0 IADD3 R5, PT, PT, R0, R17, RZ ;  /* 0x0000001100058210 */ /* 0x000fe40007ffe0ff */
[----:B------:R-:W-:-:S03]  /*1c60*/  @!P0 IADD3 R17, PT, PT, R17, 0x80, RZ ;  /* 0x0000008011118810 */ /* 0x000fc60007ffe0ff */
[----:B0-----:R-:W-:-:S05]  /*1c70*/  @!P0 IMAD.WIDE.U32 R2, R5, 0x2, R2 ;  /* 0x0000000205028825 */ /* 0x001fca00078e0002 */
[----:B------:R2:W-:Y:S02]  /*1c80*/  @!P0 STG.E.U16 desc[UR4][R2.64], R8 ;  /* 0x0000000802008986 */ /* 0x0005e4000c101504 */
.L_x_5748:
[----:B------:R-:W-:Y:S05]  /*1c90*/  BSYNC.RECONVERGENT B0 ;  /* 0x0000000000007941 */ /* 0x000fea0003800200 */
.L_x_5742:
        /* <DEDUP_REMOVED lines=8> */
.L_x_5702:
        /* <DEDUP_REMOVED lines=9> */
[----:B--2---:R-:W-:-:S02]  /*1db0*/  HADD2.F32 R7, -RZ, R6.H0_H0 ;  /* 0x20000006ff077230 */ /* 0x004fc40000004100 */
[----:B------:R-:W-:-:S03]  /*1dc0*/  HADD2.F32 R12, -RZ, R6.H1_H1 ;  /* 0x30000006ff0c7230 */ /* 0x000fc60000004100 */
[----:B------:R-:W-:Y:S02]  /*1dd0*/  FSETP.GT.FTZ.AND P0, PT, R7, RZ, PT ;  /* 0x000000ff0700720b */ /* 0x000fe40003f14000 */
[----:B------:R-:W-:-:S11]  /*1de0*/  FSETP.GT.FTZ.AND P1, PT, R12, RZ, PT ;  /* 0x000000ff0c00720b */ /* 0x000fd60003f34000 */
        /* <DEDUP_REMOVED lines=32> */
.L_x_5750:
[----:B------:R-:W-:Y:S05]  /*1ff0*/  BSYNC.RECONVERGENT B0 ;  /* 0x0000000000007941 */ /* 0x000fea0003800200 */
.L_x_5749:
        /* <DEDUP_REMOVED lines=32> */
.L_x_5752:
[----:B------:R-:W0:Y:S02]  /*2200*/  LDCU UR6, c[0x0][0x38c] ;  /* 0x00007180ff0677ac */ /* 0x000e240008000800 */
[----:B0-----:R-:W-:-:S07]  /*2210*/  FMUL.FTZ R7, R12, UR6 ;  /* 0x000000060c077c20 */ /* 0x001fce0008410000 */
.L_x_5753:
[----:B------:R-:W-:Y:S05]  /*2220*/  BSYNC.RECONVERGENT B0 ;  /* 0x0000000000007941 */ /* 0x000fea0003800200 */
.L_x_5751:
        /* <DEDUP_REMOVED lines=34> */
.L_x_5755:
[----:B------:R-:W0:Y:S02]  /*2450*/  LDCU UR6, c[0x0][0x38c] ;  /* 0x00007180ff0677ac */ /* 0x000e240008000800 */
[----:B0-----:R-:W-:-:S07]  /*2460*/  FMUL.FTZ R8, R8, UR6 ;  /* 0x0000000608087c20 */ /* 0x001fce0008410000 */
.L_x_5756:
[----:B------:R-:W-:Y:S05]  /*2470*/  BSYNC.RECONVERGENT B0 ;  /* 0x0000000000007941 */ /* 0x000fea0003800200 */
.L_x_5754:
[----:B------:R-:W-:Y:S01]  /*2480*/  HADD2.F32 R5, -RZ, R5.H1_H1 ;  /* 0x30000005ff057230 */ /* 0x000fe20000004100 */
        /* <DEDUP_REMOVED lines=33> */
.L_x_5758:
[----:B------:R-:W0:Y:S02]  /*26a0*/  LDCU UR6, c[0x0][0x38c] ;  /* 0x00007180ff0677ac */ /* 0x000e240008000800 */
[----:B0-----:R-:W-:-:S07]  /*26b0*/  FMUL.FTZ R5, R5, UR6 ;  /* 0x0000000605057c20 */ /* 0x001fce0008410000 */
.L_x_5759:
[----:B------:R-:W-:Y:S05]  /*26c0*/  BSYNC.RECONVERGENT B0 ;  /* 0x0000000000007941 */ /* 0x000fea0003800200 */
.L_x_5757:
        /* <DEDUP_REMOVED lines=34> */
.L_x_5761:
[----:B------:R-:W0:Y:S02]  /*28f0*/  LDCU UR6, c[0x0][0x38c] ;  /* 0x00007180ff0677ac */ /* 0x000e240008000800 */
[----:B0-----:R-:W-:-:S07]  /*2900*/  FMUL.FTZ R9, R9, UR6 ;  /* 0x0000000609097c20 */ /* 0x001fce0008410000 */
.L_x_5762:
[----:B------:R-:W-:Y:S05]  /*2910*/  BSYNC.RECONVERGENT B0 ;  /* 0x0000000000007941 */ /* 0x000fea0003800200 */
.L_x_5760:
        /* <DEDUP_REMOVED lines=34> */
.L_x_5764:
[----:B------:R-:W0:Y:S02]  /*2b40*/  LDCU UR6, c[0x0][0x38c] ;  /* 0x00007180ff0677ac */ /* 0x000e240008000800 */
[----:B0-----:R-:W-:-:S07]  /*2b50*/  FMUL.FTZ R10, R3, UR6 ;  /* 0x00000006030a7c20 */ /* 0x001fce0008410000 */
.L_x_5765:
[----:B------:R-:W-:Y:S05]  /*2b60*/  BSYNC.RECONVERGENT B0 ;  /* 0x0000000000007941 */ /* 0x000fea0003800200 */
.L_x_5763:
        /* <DEDUP_REMOVED lines=34> */
.L_x_5767:
[----:B------:R-:W0:Y:S02]  /*2d90*/  LDCU UR6, c[0x0][0x38c] ;  /* 0x00007180ff0677ac */ /* 0x000e240008000800 */
[----:B0-----:R-:W-:-:S07]  /*2da0*/  FMUL.FTZ R3, R3, UR6 ;  /* 0x0000000603037c20 */ /* 0x001fce0008410000 */
.L_x_5768:
[----:B------:R-:W-:Y:S05]  /*2db0*/  BSYNC.RECONVERGENT B0 ;  /* 0x0000000000007941 */ /* 0x000fea0003800200 */
.L_x_5766:
        /* <DEDUP_REMOVED lines=34> */
.L_x_5770:
[----:B------:R-:W0:Y:S02]  /*2fe0*/  LDCU UR6, c[0x0][0x38c] ;  /* 0x00007180ff0677ac */ /* 0x000e240008000800 */
[----:B0-----:R-:W-:-:S07]  /*2ff0*/  FMUL.FTZ R4, R4, UR6 ;  /* 0x0000000604047c20 */ /* 0x001fce0008410000 */
.L_x_5771:
[----:B------:R-:W-:Y:S05]  /*3000*/  BSYNC.RECONVERGENT B0 ;  /* 0x0000000000007941 */ /* 0x000fea0003800200 */
.L_x_5769:
[----:B------:R-:W0:Y:S01]  /*3010*/  LDC.64 R12, c[0x0][0x3a0] ;  /* 0x0000e800ff0c7b82 */ /* 0x000e220000000a00 */
[----:B------:R-:W-:Y:S02]  /*3020*/  F2FP.F16.F32.PACK_AB R7, R7, R6 ;  /* 0x000000060707723e */ /* 0x000fe400000000ff */
[----:B------:R-:W-:Y:S02]  /*3030*/  F2FP.F16.F32.PACK_AB R5, R5, R8 ;  /* 0x000000080505723e */ /* 0x000fe400000000ff */
[----:B------:R-:W-:Y:S02]  /*3040*/  F2FP.F16.F32.PACK_AB R9, R10, R9 ;  /* 0x000000090a09723e */ /* 0x000fe400000000ff */
[----:B------:R-:W-:Y:S01]  /*3050*/  F2FP.F16.F32.PACK_AB R3, R4, R3 ;  /* 0x000000030403723e */ /* 0x000fe200000000ff */
[----:B0-----:R-:W-:-:S04]  /*3060*/  IMAD.WIDE.U32 R12, R0, 0x2, R12 ;  /* 0x00000002000c7825 */ /* 0x001fc800078e000c */
[----:B------:R-:W-:-:S05]  /*3070*/  IMAD.WIDE.U32 R12, R2, 0x4, R12 ;  /* 0x00000004020c7825 */ /* 0x000fca00078e000c */
[----:B------:R-:W-:Y:S04]  /*3080*/  STG.E desc[UR4][R12.64], R7 ;  /* 0x000000070c007986 */ /* 0x000fe8000c101904 */
[----:B------:R-:W-:Y:S04]  /*3090*/  STG.E desc[UR4][R12.64+0x200], R5 ;  /* 0x000200050c007986 */ /* 0x000fe8000c101904 */
[----:B------:R-:W-:Y:S04]  /*30a0*/  STG.E desc[UR4][R12.64+0x400], R9 ;  /* 0x000400090c007986 */ /* 0x000fe8000c101904 */
[----:B------:R-:W-:Y:S01]  /*30b0*/  STG.E desc[UR4][R12.64+0x600], R3 ;  /* 0x000600030c007986 */ /* 0x000fe2000c101904 */
[----:B------:R-:W-:Y:S05]  /*30c0*/  EXIT ;  /* 0x000000000000794d */ /* 0x000fea0003800000 */
.L_x_5772:
        /* <DEDUP_REMOVED lines=11> */
.L_x_7376:


//--------------------- .text._ZN2at6native29vectorized_elementwise_kernelILi4EZZZNS0_60_GLOBAL__N__171e0b9f_22_ActivationEluKernel_cu_1520ed90_290010elu_kernelERNS_18TensorIteratorBaseERKN3c106ScalarES8_S8_ENKUlvE_clEvENKUlvE1_clEvEUlNS5_4HalfEE_St5arrayIPcLm2EEEEviT0_T1_ --------------------------
	.section	.text._ZN2at6native29vectorized_elementwise_kernelILi4EZZZNS0_60_GLOBAL__N__171e0b9f_22_ActivationEluKernel_cu_1520ed90_290010elu_kernelERNS_18TensorIteratorBaseERKN3c106ScalarES8_S8_ENKUlvE_clEvENKUlvE1_clEvEUlNS5_4HalfEE_St5arrayIPcLm2EEEEviT0_T1_,"ax",@progbits
	.align	128
        .global         _ZN2at6native29vectorized_elementwise_kernelILi4EZZZNS0_60_GLOBAL__N__171e0b9f_22_ActivationEluKernel_cu_1520ed90_290010elu_kernelERNS_18TensorIteratorBaseERKN3c106ScalarES8_S8_ENKUlvE_clEvENKUlvE1_clEvEUlNS5_4HalfEE_St5arrayIPcLm2EEEEviT0_T1_
        .type           _ZN2at6native29vectorized_elementwise_kernelILi4EZZZNS0_60_GLOBAL__N__171e0b9f_22_ActivationEluKernel_cu_1520ed90_290010elu_kernelERNS_18TensorIteratorBaseERKN3c106ScalarES8_S8_ENKUlvE_clEvENKUlvE1_clEvEUlNS5_4HalfEE_St5arrayIPcLm2EEEEviT0_T1_,@function
        .size           _ZN2at6native29vectorized_elementwise_kernelILi4EZZZNS0_60_GLOBAL__N__171e0b9f_22_ActivationEluKernel_cu_1520ed90_290010elu_kernelERNS_18TensorIteratorBaseERKN3c106ScalarES8_S8_ENKUlvE_clEvENKUlvE1_clEvEUlNS5_4HalfEE_St5arrayIPcLm2EEEEviT0_T1_,(.L_x_7377 - _ZN2at6native29vectorized_elementwise_kernelILi4EZZZNS0_60_GLOBAL__N__171e0b9f_22_ActivationEluKernel_cu_1520ed90_290010elu_kernelERNS_18TensorIteratorBaseERKN3c106ScalarES8_S8_ENKUlvE_clEvENKUlvE1_clEvEUlNS5_4HalfEE_St5arrayIPcLm2EEEEviT0_T1_)
        .other          _ZN2at6native29vectorized_elementwise_kernelILi4EZZZNS0_60_GLOBAL__N__171e0b9f_22_ActivationEluKernel_cu_1520ed90_290010elu_kernelERNS_18TensorIteratorBaseERKN3c106ScalarES8_S8_ENKUlvE_clEvENKUlvE1_clEvEUlNS5_4HalfEE_St5arrayIPcLm2EEEEviT0_T1_,@"STO_CUDA_ENTRY STV_DEFAULT"
_ZN2at6native29vectorized_elementwise_kernelILi4EZZZNS0_60_GLOBAL__N__171e0b9f_22_ActivationEluKernel_cu_1520ed90_290010elu_kernelERNS_18TensorIteratorBaseERKN3c106ScalarES8_S8_ENKUlvE_clEvENKUlvE1_clEvEUlNS5_4HalfEE_St5arrayIPcLm2EEEEviT0_T1_:
.text._ZN2at6native29vectorized_elementwise_kernelILi4EZZZNS0_60_GLOBAL__N__171e0b9f_22_ActivationEluKernel_cu_1520ed90_290010elu_kernelERNS_18TensorIteratorBaseERKN3c106ScalarES8_S8_ENKUlvE_clEvENKUlvE1_clEvEUlNS5_4HalfEE_St5arrayIPcLm2EEEEviT0_T1_:
        /* <DEDUP_REMOVED lines=103> */
.L_x_5777:
[----:B------:R-:W-:Y:S05]  /*0670*/  BSYNC.RECONVERGENT B1 ;  /* 0x0000000000017941 */ /* 0x000fea0003800200 */
.L_x_5776:
[----:B------:R-:W-:-:S07]  /*0680*/  F2FP.F16.F32.PACK_AB R10, RZ, R10 ;  /* 0x0000000aff0a723e */ /* 0x000fce00000000ff */
.L_x_5775:
[----:B------:R-:W-:Y:S05]  /*0690*/  BSYNC.RECONVERGENT B0 ;  /* 0x0000000000007941 */ /* 0x000fea0003800200 */
.L_x_5774:
        /* <DEDUP_REMOVED lines=38> */
.L_x_5781:
[----:B------:R-:W0:Y:S02]  /*0900*/  LDCU UR6, c[0x0][0x38c] ;  /* 0x00007180ff0677ac */ /* 0x000e240008000800 */
[----:B0-----:R-:W-:-:S07]  /*0910*/  FMUL.FTZ R2, R2, UR6 ;  /* 0x0000000602027c20 */ /* 0x001fce0008410000 */
.L_x_5782:
[----:B------:R-:W-:Y:S05]  /*0920*/  BSYNC.RECONVERGENT B1 ;  /* 0x0000000000017941 */ /* 0x000fea0003800200 */
.L_x_5780:
[----:B------:R-:W-:-:S07]  /*0930*/  F2FP.F16.F32.PACK_AB R2, RZ, R2 ;  /* 0x00000002ff02723e */ /* 0x000fce00000000ff */
.L_x_5779:
[----:B------:R-:W-:Y:S05]  /*0940*/  BSYNC.RECONVERGENT B0 ;  /* 0x0000000000007941 */ /* 0x000fea0003800200 */
.L_x_5778:
        /* <DEDUP_REMOVED lines=38> */
.L_x_5786:
[----:B------:R-:W0:Y:S02]  /*0bb0*/  LDCU UR6, c[0x0][0x38c] ;  /* 0x00007180ff0677ac */ /* 0x000e240008000800 */
[----:B0-----:R-:W-:-:S07]  /*0bc0*/  FMUL.FTZ R4, R4, UR6 ;  /* 0x0000000604047c20 */ /* 0x001fce0008410000 */
.L_x_5787:
[----:B------:R-:W-:Y:S05]  /*0bd0*/  BSYNC.RECONVERGENT B1 ;  /* 0x0000000000017941 */ /* 0x000fea0003800200 */
.L_x_5785:
[----:B------:R-:W-:-:S07]  /*0be0*/  F2FP.F16.F32.PACK_AB R4, RZ, R4 ;  /* 0x00000004ff04723e */ /* 0x000fce00000000ff */
.L_x_5784:
[----:B------:R-:W-:Y:S05]  /*0bf0*/  BSYNC.RECONVERGENT B0 ;  /* 0x0000000000007941 */ /* 0x000fea0003800200 */
.L_x_5783:
        /* <DEDUP_REMOVED lines=38> */
.L_x_5791:
[----:B------:R-:W0:Y:S02]  /*0e60*/  LDCU UR6, c[0x0][0x38c] ;  /* 0x00007180ff0677ac */ /* 0x000e240008000800 */
[----:B0-----:R-:W-:-:S07]  /*0e70*/  FMUL.FTZ R5, R5, UR6 ;  /* 0x0000000605057c20 */ /* 0x001fce0008410000 */
.L_x_5792:
[----:B------:R-:W-:Y:S05]  /*0e80*/  BSYNC.RECONVERGENT B1 ;  /* 0x0000000000017941 */ /* 0x000fea0003800200 */
.L_x_5790:
[----:B------:R-:W-:-:S07]  /*0e90*/  F2FP.F16.F32.PACK_AB R5, RZ, R5 ;  /* 0x00000005ff05723e */ /* 0x000fce00000000ff */
.L_x_5789:
[----:B------:R-:W-:Y:S05]  /*0ea0*/  BSYNC.RECONVERGENT B0 ;  /* 0x0000000000007941 */ /* 0x000fea0003800200 */
.L_x_5788:
        /* <DEDUP_REMOVED lines=38> */
.L_x_5796:
[----:B------:R-:W0:Y:S02]  /*1110*/  LDCU UR6, c[0x0][0x38c] ;  /* 0x00007180ff0677ac */ /* 0x000e240008000800 */
[----:B0-----:R-:W-:-:S07]  /*1120*/  FMUL.FTZ R6, R6, UR6 ;  /* 0x0000000606067c20 */ /* 0x001fce0008410000 */
.L_x_5797:
[----:B------:R-:W-:Y:S05]  /*1130*/  BSYNC.RECONVERGENT B1 ;  /* 0x0000000000017941 */ /* 0x000fea0003800200 */
.L_x_5795:
[----:B------:R-:W-:-:S07]  /*1140*/  F2FP.F16.F32.PACK_AB R6, RZ, R6 ;  /* 0x00000006ff06723e */ /* 0x000fce00000000ff */
.L_x_5794:
[----:B------:R-:W-:Y:S05]  /*1150*/  BSYNC.RECONVERGENT B0 ;  /* 0x0000000000007941 */ /* 0x000fea0003800200 */
.L_x_5793:
        /* <DEDUP_REMOVED lines=38> */
.L_x_5801:
[----:B------:R-:W0:Y:S02]  /*13c0*/  LDCU UR6, c[0x0][0x38c] ;  /* 0x00007180ff0677ac */ /* 0x000e240008000800 */
[----:B0-----:R-:W-:-:S07]  /*13d0*/  FMUL.FTZ R7, R7, UR6 ;  /* 0x0000000607077c20 */ /* 0x001fce0008410000 */
.L_x_5802:
[----:B------:R-:W-:Y:S05]  /*13e0*/  BSYNC.RECONVERGENT B1 ;  /* 0x0000000000017941 */ /* 0x000fea0003800200 */
.L_x_5800:
[----:B------:R-:W-:-:S07]  /*13f0*/  F2FP.F16.F32.PACK_AB R7, RZ, R7 ;  /* 0x00000007ff07723e */ /* 0x000fce00000000ff */
.L_x_5799:
[----:B------:R-:W-:Y:S05]  /*1400*/  BSYNC.RECONVERGENT B0 ;  /* 0x0000000000007941 */ /* 0x000fea0003800200 */
.L_x_5798:
        /* <DEDUP_REMOVED lines=38> */
.L_x_5806:
[----:B------:R-:W0:Y:S02]  /*1670*/  LDCU UR6, c[0x0][0x38c] ;  /* 0x00007180ff0677ac */ /* 0x000e240008000800 */
[----:B0-----:R-:W-:-:S07]  /*1680*/  FMUL.FTZ R8, R8, UR6 ;  /* 0x0000000608087c20 */ /* 0x001fce0008410000 */
.L_x_5807:
[----:B------:R-:W-:Y:S05]  /*1690*/  BSYNC.RECONVERGENT B1 ;  /* 0x0000000000017941 */ /* 0x000fea0003800200 */
.L_x_5805:
[----:B------:R-:W-:-:S07]  /*16a0*/  F2FP.F16.F32.PACK_AB R8, RZ, R8 ;  /* 0x00000008ff08723e */ /* 0x000fce00000000ff */
.L_x_5804:
[----:B------:R-:W-:Y:S05]  /*16b0*/  BSYNC.RECONVERGENT B0 ;  /* 0x0000000000007941 */ /* 0x000fea0003800200 */
.L_x_5803:
        /* <DEDUP_REMOVED lines=38> */
.L_x_5811:
[----:B------:R-:W0:Y:S02]  /*1920*/  LDCU UR6, c[0x0][0x38c] ;  /* 0x00007180ff0677ac */ /* 0x000e240008000800 */
[----:B0-----:R-:W-:-:S07]  /*1930*/  FMUL.FTZ R9, R9, UR6 ;  /* 0x0000000609097c20 */ /* 0x001fce0008410000 */
.L_x_5812:
[----:B------:R-:W-:Y:S05]  /*1940*/  BSYNC.RECONVERGENT B1 ;  /* 0x0000000000017941 */ /* 0x000fea0003800200 */
.L_x_5810:
[----:B------:R-:W-:-:S07]  /*1950*/  F2FP.F16.F32.PACK_AB R9, RZ, R9 ;  /* 0x00000009ff09723e */ /* 0x000fce00000000ff */
.L_x_5809:
[----:B------:R-:W-:Y:S05]  /*1960*/  BSYNC.RECONVERGENT B0 ;  /* 0x0000000000007941 */ /* 0x000fea0003800200 */
.L_x_5808:
        /* <DEDUP_REMOVED lines=21> */
.L_x_5815:
[----:B------:R-:W-:-:S13]  /*1ac0*/  ISETP.GE.U32.AND P0, PT, R17, R16, PT ;  /* 0x000000101100720c */ /* 0x000fda0003f06070 */
[----:B------:R-:W-:Y:S05]  /*1ad0*/  @P0 BRA `(.L_x_5817) ;  /* 0x0000000000300947 */ /* 0x000fea0003800000 */
[----:B0-----:R-:W0:Y:S01]  /*1ae0*/  LDC.64 R2, c[0x0][0x3a0] ;  /* 0x0000e800ff027b82 */ /* 0x001e220000000a00 */
[----:B------:R-:W-:Y:S02]  /*1af0*/  IADD3 R11, PT, PT, R0, R17, RZ ;  /* 0x00000011000b7210 */ /* 0x000fe40007ffe0ff */
[----:B------:R-:W-:-:S03]  /*1b00*/  IADD3 R17, PT, PT, R17, 0x80, RZ ;  /* 0x0000008011117810 */ /* 0x000fc60007ffe0ff */
[----:B0-----:R-:W-:-:S05]  /*1b10*/  IMAD.WIDE.U32 R2, R11, 0x2, R2 ;  /* 0x000000020b027825 */ /* 0x001fca00078e0002 */
[----:B------:R1:W-:Y:S02]  /*1b20*/  STG.E.U16 desc[UR4][R2.64], R5 ;  /* 0x0000000502007986 */ /* 0x0003e4000c101504 */
.L_x_5816:
[----:B------:R-:W-:-:S13]  /*1b30*/  ISETP.GE.U32.AND P0, PT, R17, R16, PT ;  /* 0x000000101100720c */ /* 0x000fda0003f06070 */
[----:B------:R-:W-:Y:S05]  /*1b40*/  @P0 BRA `(.L_x_5818) ;  /* 0x0000000000340947 */ /* 0x000fea0003800000 */
[----:B01----:R-:W0:Y:S01]  /*1b50*/  LDC.64 R2, c[0x0][0x3a0] ;  /* 0x0000e800ff027b82 */ /* 0x003e220000000a00 */
[----:B------:R-:W-:Y:S02]  /*1b60*/  IADD3 R5, PT, PT, R0, R17, RZ ;  /* 0x0000001100057210 */ /* 0x000fe40007ffe0ff */
[----:B------:R-:W-:-:S03]  /*1b70*/  IADD3 R17, PT, PT, R17, 0x80, RZ ;  /* 0x0000008011117810 */ /* 0x000fc60007ffe0ff */
[----:B0-----:R-:W-:-:S05]  /*1b80*/  IMAD.WIDE.U32 R2, R5, 0x2, R2 ;  /* 0x0000000205027825 */ /* 0x001fca00078e0002 */
[----:B------:R1:W-:Y:S02]  /*1b90*/  STG.E.U16 desc[UR4][R2.64], R6 ;  /* 0x0000000602007986 */ /* 0x0003e4000c101504 */
.L_x_5817:
        /* <DEDUP_REMOVED lines=8> */
.L_x_5818:
[----:B------:R-:W-:Y:S05]  /*1c20*/  BSYNC.RELIABLE B1 ;  /* 0x0000000000017941 */ /* 0x000fea0003800100 */
.L_x_5814:
[----:B------:R-:W-:-:S13]  /*1c30*/  ISETP.GE.U32.AND P0, PT, R17, R16, PT ;  /* 0x000000101100720c */ /* 0x000fda0003f06070 */
[----:B012---:R-:W0:Y:S01]  /*1c40*/  @!P0 LDC.64 R2, c[0x0][0x3a0] ;  /* 0x0000e800ff028b82 */ /* 0x007e220000000a00 */
[----:B------:R-:W-:Y:S02]  /*1c50*/  @!P0 IADD3 R5, PT, PT, R0, R17, RZ ;  /* 0x0000001100058210 */ /* 0x000fe40007ffe0ff */
[----:B------:R-:W-:-:S03]  /*1c60*/  @!P0 IADD3 R17, PT, PT, R17, 0x80, RZ ;  /* 0x0000008011118810 */ /* 0x000fc60007ffe0ff */
[----:B0-----:R-:W-:-:S05]  /*1c70*/  @!P0 IMAD.WIDE.U32 R2, R5, 0x2, R2 ;  /* 0x0000000205028825 */ /* 0x001fca00078e0002 */
[----:B------:R2:W-:Y:S02]  /*1c80*/  @!P0 STG.E.U16 desc[UR4][R2.64], R8 ;  /* 0x0000000802008986 */ /* 0x0005e4000c101504 */
.L_x_5819:
[----:B------:R-:W-:Y:S05]  /*1c90*/  BSYNC.RECONVERGENT B0 ;  /* 0x0000000000007941 */ /* 0x000fea0003800200 */
.L_x_5813:
        /* <DEDUP_REMOVED lines=8> */
.L_x_5773:
[----:B------:R-:W0:Y:S01]  /*1d20*/  S2R R4, SR_TID.X ;  /* 0x0000000000047919 */ /* 0x000e220000002100 */
[----:B------:R-:W1:Y:S02]  /*1d30*/  LDC.64 R2, c[0x0][0x3a8] ;  /* 0x0000ea00ff027b82 */ /* 0x000e640000000a00 */
[----:B-1----:R-:W-:-:S04]  /*1d40*/  IMAD.WIDE.U32 R2, R0, 0x2, R2 ;  /* 0x0000000200027825 */ /* 0x002fc800078e0002 */
[----:B0-----:R-:W-:-:S05]  /*1d50*/  IMAD.WIDE.U32 R8, R4, 0x8, R2 ;  /* 0x0000000804087825 */ /* 0x001fca00078e0002 */
[----:B------:R-:W2:Y:S04]  /*1d60*/  LDG.E.64 R6, desc[UR4][R8.64] ;  /* 0x0000000408067981 */ /* 0x000ea8000c1e1b00 */
[----:B------:R0:W5:Y:S01]  /*1d70*/  LDG.E.64 R2, desc[UR4][R8.64+0x400] ;  /* 0x0004000408027981 */ /* 0x000162000c1e1b00 */
[----:B------:R-:W-:Y:S01]  /*1d80*/  BSSY.RECONVERGENT B0, `(.L_x_5820) ;  /* 0x0000025000007945 */ /* 0x000fe20003800200 */
[--C-:B--2---:R-:W-:Y:S02]  /*1d90*/  HADD2.F32 R10, -RZ, R6.reuse.H0_H0 ;  /* 0x20000006ff0a7230 */ /* 0x104fe40000004100 */
        /* <DEDUP_REMOVED lines=35> */
.L_x_5821:
[----:B------:R-:W-:Y:S05]  /*1fd0*/  BSYNC.RECONVERGENT B0 ;  /* 0x0000000000007941 */ /* 0x000fea0003800200 */
.L_x_5820:
        /* <DEDUP_REMOVED lines=32> */
.L_x_5823:
[----:B------:R-:W0:Y:S02]  /*21e0*/  LDCU UR6, c[0x0][0x38c] ;  /* 0x00007180ff0677ac */ /* 0x000e240008000800 */
[----:B0-----:R-:W-:-:S07]  /*21f0*/  FMUL.FTZ R6, R13, UR6 ;  /* 0x000000060d067c20 */ /* 0x001fce0008410000 */
.L_x_5824:
[----:B------:R-:W-:Y:S05]  /*2200*/  BSYNC.RECONVERGENT B0 ;  /* 0x0000000000007941 */ /* 0x000fea0003800200 */
.L_x_5822:
        /* <DEDUP_REMOVED lines=34> */
.L_x_5826:
[----:B------:R-:W0:Y:S02]  /*2430*/  LDCU UR6, c[0x0][0x38c] ;  /* 0x00007180ff0677ac */ /* 0x000e240008000800 */
[----:B0-----:R-:W-:-:S07]  /*2440*/  FMUL.FTZ R8, R8, UR6 ;  /* 0x0000000608087c20 */ /* 0x001fce0008410000 */
.L_x_5827:
[----:B------:R-:W-:Y:S05]  /*2450*/  BSYNC.RECONVERGENT B0 ;  /* 0x0000000000007941 */ /* 0x000fea0003800200 */
.L_x_5825:
        /* <DEDUP_REMOVED lines=34> */
.L_x_5829:
[----:B------:R-:W0:Y:S02]  /*2680*/  LDCU UR6, c[0x0][0x38c] ;  /* 0x00007180ff0677ac */ /* 0x000e240008000800 */
[----:B0-----:R-:W-:-:S07]  /*2690*/  FMUL.FTZ R7, R7, UR6 ;  /* 0x0000000607077c20 */ /* 0x001fce0008410000 */
.L_x_5830:
[----:B------:R-:W-:Y:S05]  /*26a0*/  BSYNC.RECONVERGENT B0 ;  /* 0x0000000000007941 */ /* 0x000fea0003800200 */
.L_x_5828:
        /* <DEDUP_REMOVED lines=34> */
.L_x_5832:
[----:B------:R-:W0:Y:S02]  /*28d0*/  LDCU UR6, c[0x0][0x38c] ;  /* 0x00007180ff0677ac */ /* 0x000e240008000800 */
[----:B0-----:R-:W-:-:S07]  /*28e0*/  FMUL.FTZ R9, R9, UR6 ;  /* 0x0000000609097c20 */ /* 0x001fce0008410000 */
.L_x_5833:
[----:B------:R-:W-:Y:S05]  /*28f0*/  BSYNC.RECONVERGENT B0 ;  /* 0x0000000000007941 */ /* 0x000fea0003800200 */
.L_x_5831:
        /* <DEDUP_REMOVED lines=34> */
.L_x_5835:
[----:B------:R-:W0:Y:S02]  /*2b20*/  LDCU UR6, c[0x0][0x38c] ;  /* 0x00007180ff0677ac */ /* 0x000e240008000800 */
[----:B0-----:R-:W-:-:S07]  /*2b30*/  FMUL.FTZ R2, R2, UR6 ;  /* 0x0000000602027c20 */ /* 0x001fce0008410000 */
.L_x_5836:
[----:B------:R-:W-:Y:S05]  /*2b40*/  BSYNC.RECONVERGENT B0 ;  /* 0x0000000000007941 */ /* 0x000fea0003800200 */
.L_x_5834:
        /* <DEDUP_REMOVED lines=34> */
.L_x_5838:
[----:B------:R-:W0:Y:S02]  /*2d70*/  LDCU UR6, c[0x0][0x38c] ;  /* 0x00007180ff0677ac */ /* 0x000e240008000800 */
[----:B0-----:R-:W-:-:S07]  /*2d80*/  FMUL.FTZ R10, R10, UR6 ;  /* 0x000000060a0a7c20 */ /* 0x001fce0008410000 */
.L_x_5839:
[----:B------:R-:W-:Y:S05]  /*2d90*/  BSYNC.RECONVERGENT B0 ;  /* 0x0000000000007941 */ /* 0x000fea0003800200 */
.L_x_5837:
        /* <DEDUP_REMOVED lines=34> */
.L_x_5841:
[----:B------:R-:W0:Y:S02]  /*2fc0*/  LDCU UR6, c[0x0][0x38c] ;  /* 0x00007180ff0677ac */ /* 0x000e240008000800 */
[----:B0-----:R-:W-:-:S07]  /*2fd0*/  FMUL.FTZ R3, R3, UR6 ;  /* 0x0000000603037c20 */ /* 0x001fce0008410000 */
.L_x_5842:
[----:B------:R-:W-:Y:S05]  /*2fe0*/  BSYNC.RECONVERGENT B0 ;  /* 0x0000000000007941 */ /* 0x000fea0003800200 */
.L_x_5840:
[----:B------:R-:W0:Y:S01]  /*2ff0*/  LDC.64 R12, c[0x0][0x3a0] ;  /* 0x0000e800ff0c7b82 */ /* 0x000e220000000a00 */
[----:B------:R-:W-:Y:S02]  /*3000*/  F2FP.F16.F32.PACK_AB R6, R6, R5 ;  /* 0x000000050606723e */ /* 0x000fe400000000ff */
[----:B------:R-:W-:Y:S02]  /*3010*/  F2FP.F16.F32.PACK_AB R7, R7, R8 ;  /* 0x000000080707723e */ /* 0x000fe400000000ff */
[----:B------:R-:W-:Y:S02]  /*3020*/  F2FP.F16.F32.PACK_AB R2, R2, R9 ;  /* 0x000000090202723e */ /* 0x000fe400000000ff */
[----:B------:R-:W-:Y:S01]  /*3030*/  F2FP.F16.F32.PACK_AB R3, R3, R10 ;  /* 0x0000000a0303723e */ /* 0x000fe200000000ff */
[----:B0-----:R-:W-:-:S04]  /*3040*/  IMAD.WIDE.U32 R12, R0, 0x2, R12 ;  /* 0x00000002000c7825 */ /* 0x001fc800078e000c */
[----:B------:R-:W-:-:S05]  /*3050*/  IMAD.WIDE.U32 R12, R4, 0x8, R12 ;  /* 0x00000008040c7825 */ /* 0x000fca00078e000c */
[----:B------:R-:W-:Y:S04]  /*3060*/  STG.E.64 desc[UR4][R12.64], R6 ;  /* 0x000000060c007986 */ /* 0x000fe8000c101b04 */
[----:B------:R-:W-:Y:S01]  /*3070*/  STG.E.64 desc[UR4][R12.64+0x400], R2 ;  /* 0x000400020c007986 */ /* 0x000fe2000c101b04 */
[----:B------:R-:W-:Y:S05]  /*3080*/  EXIT ;  /* 0x000000000000794d */ /* 0x000fea0003800000 */
.L_x_5843:
        /* <DEDUP_REMOVED lines=15> */
.L_x_7377:


//--------------------- .text._ZN2at6native29vectorized_elementwise_kernelILi8EZZZNS0_60_GLOBAL__N__171e0b9f_22_ActivationEluKernel_cu_1520ed90_290010elu_kernelERNS_18TensorIteratorBaseERKN3c106ScalarES8_S8_ENKUlvE_clEvENKUlvE1_clEvEUlNS5_4HalfEE_St5arrayIPcLm2EEEEviT0_T1_ --------------------------
	.section	.text._ZN2at6native29vectorized_elementwise_kernelILi8EZZZNS0_60_GLOBAL__N__171e0b9f_22_ActivationEluKernel_cu_1520ed90_290010elu_kernelERNS_18TensorIteratorBaseERKN3c106ScalarES8_S8_ENKUlvE_clEvENKUlvE1_clEvEUlNS5_4HalfEE_St5arrayIPcLm2EEEEviT0_T1_,"ax",@progbits
	.align	128
        .global         _ZN2at6native29vectorized_elementwise_kernelILi8EZZZNS0_60_GLOBAL__N__171e0b9f_22_ActivationEluKernel_cu_1520ed90_290010elu_kernelERNS_18TensorIteratorBaseERKN3c106ScalarES8_S8_ENKUlvE_clEvENKUlvE1_clEvEUlNS5_4HalfEE_St5arrayIPcLm2EEEEviT0_T1_
        .type           _ZN2at6native29vectorized_elementwise_kernelILi8EZZZNS0_60_GLOBAL__N__171e0b9f_22_ActivationEluKernel_cu_1520ed90_290010elu_kernelERNS_18TensorIteratorBaseERKN3c106ScalarES8_S8_ENKUlvE_clEvENKUlvE1_clEvEUlNS5_4HalfEE_St5arrayIPcLm2EEEEviT0_T1_,@function
        .size           _ZN2at6native29vectorized_elementwise_kernelILi8EZZZNS0_60_GLOBAL__N__171e0b9f_22_ActivationEluKernel_cu_1520ed90_290010elu_kernelERNS_18TensorIteratorBaseERKN3c106ScalarES8_S8_ENKUlvE_clEvENKUlvE1_clEvEUlNS5_4HalfEE_St5arrayIPcLm2EEEEviT0_T1_,(.L_x_7378 - _ZN2at6native29vectorized_elementwise_kernelILi8EZZZNS0_60_GLOBAL__N__171e0b9f_22_ActivationEluKernel_cu_1520ed90_290010elu_kernelERNS_18TensorIteratorBaseERKN3c106ScalarES8_S8_ENKUlvE_clEvENKUlvE1_clEvEUlNS5_4HalfEE_St5arrayIPcLm2EEEEviT0_T1_)
        .other          _ZN2at6native29vectorized_elementwise_kernelILi8EZZZNS0_60_GLOBAL__N__171e0b9f_22_ActivationEluKernel_cu_1520ed90_290010elu_kernelERNS_18TensorIteratorBaseERKN3c106ScalarES8_S8_ENKUlvE_clEvENKUlvE1_clEvEUlNS5_4HalfEE_St5arrayIPcLm2EEEEviT0_T1_,@"STO_CUDA_ENTRY STV_DEFAULT"
_ZN2at6native29vectorized_elementwise_kernelILi8EZZZNS0_60_GLOBAL__N__171e0b9f_22_ActivationEluKernel_cu_1520ed90_290010elu_kernelERNS_18TensorIteratorBaseERKN3c106ScalarES8_S8_ENKUlvE_clEvENKUlvE1_clEvEUlNS5_4HalfEE_St5arrayIPcLm2EEEEviT0_T1_:
.text._ZN2at6native29vectorized_elementwise_kernelILi8EZZZNS0_60_GLOBAL__N__171e0b9f_22_ActivationEluKernel_cu_1520ed90_290010elu_kernelERNS_18TensorIteratorBaseERKN3c106ScalarES8_S8_ENKUlvE_clEvENKUlvE1_clEvEUlNS5_4HalfEE_St5arrayIPcLm2EEEEviT0_T1_:
[----:B------:R-:W-:Y:S01]  /*0000*/  LDC R1, c[0x0][0x37c] ;  /* 0x0000df00ff017b82 */ /* 0x000fe20000000800 */
[----:B------:R-:W-:Y:S05]  /*0010*/  EXIT ;  /* 0x000000000000794d */ /* 0x000fea0003800000 */
.L_x_5844:
        /* <DEDUP_REMOVED lines=14> */
.L_x_7378:


//--------------------- .text._ZN2at6native18elementwise_kernelILi128ELi4EZNS0_15gpu_kernel_implIZZZNS0_60_GLOBAL__N__171e0b9f_22_ActivationEluKernel_cu_1520ed90_290010elu_kernelERNS_18TensorIteratorBaseERKN3c106ScalarES9_S9_ENKUlvE_clEvENKUlvE0_clEvEUlfE_EEvS5_RKT_EUliE_EEviT1_ --------------------------
	.section	.text._ZN2at6native18elementwise_kernelILi128ELi4EZNS0_15gpu_kernel_implIZZZNS0_60_GLOBAL__N__171e0b9f_22_ActivationEluKernel_cu_1520ed90_290010elu_kernelERNS_18TensorIteratorBaseERKN3c106ScalarES9_S9_ENKUlvE_clEvENKUlvE0_clEvEUlfE_EEvS5_RKT_EUliE_EEviT1_,"ax",@progbits
	.align	128
        .global         _ZN2at6native18elementwise_kernelILi128ELi4EZNS0_15gpu_kernel_implIZZZNS0_60_GLOBAL__N__171e0b9f_22_ActivationEluKernel_cu_1520ed90_290010elu_kernelERNS_18TensorIteratorBaseERKN3c106ScalarES9_S9_ENKUlvE_clEvENKUlvE0_clEvEUlfE_EEvS5_RKT_EUliE_EEviT1_
        .type           _ZN2at6native18elementwise_kernelILi128ELi4EZNS0_15gpu_kernel_implIZZZNS0_60_GLOBAL__N__171e0b9f_22_ActivationEluKernel_cu_1520ed90_290010elu_kernelERNS_18TensorIteratorBaseERKN3c106ScalarES9_S9_ENKUlvE_clEvENKUlvE0_clEvEUlfE_EEvS5_RKT_EUliE_EEviT1_,@function
        .size           _ZN2at6native18elementwise_kernelILi128ELi4EZNS0_15gpu_kernel_implIZZZNS0_60_GLOBAL__N__171e0b9f_22_ActivationEluKernel_cu_1520ed90_290010elu_kernelERNS_18TensorIteratorBaseERKN3c106ScalarES9_S9_ENKUlvE_clEvENKUlvE0_clEvEUlfE_EEvS5_RKT_EUliE_EEviT1_,(.L_x_7379 - _ZN2at6native18elementwise_kernelILi128ELi4EZNS0_15gpu_kernel_implIZZZNS0_60_GLOBAL__N__171e0b9f_22_ActivationEluKernel_cu_1520ed90_290010elu_kernelERNS_18TensorIteratorBaseERKN3c106ScalarES9_S9_ENKUlvE_clEvENKUlvE0_clEvEUlfE_EEvS5_RKT_EUliE_EEviT1_)
        .other          _ZN2at6native18elementwise_kernelILi128ELi4EZNS0_15gpu_kernel_implIZZZNS0_60_GLOBAL__N__171e0b9f_22_ActivationEluKernel_cu_1520ed90_290010elu_kernelERNS_18TensorIteratorBaseERKN3c106ScalarES9_S9_ENKUlvE_clEvENKUlvE0_clEvEUlfE_EEvS5_RKT_EUliE_EEviT1_,@"STO_CUDA_ENTRY STV_DEFAULT"
_ZN2at6native18elementwise_kernelILi128ELi4EZNS0_15gpu_kernel_implIZZZNS0_60_GLOBAL__N__171e0b9f_22_ActivationEluKernel_cu_1520ed90_290010elu_kernelERNS_18TensorIteratorBaseERKN3c106ScalarES9_S9_ENKUlvE_clEvENKUlvE0_clEvEUlfE_EEvS5_RKT_EUliE_EEviT1_:
.text._ZN2at6native18elementwise_kernelILi128ELi4EZNS0_15gpu_kernel_implIZZZNS0_60_GLOBAL__N__171e0b9f_22_ActivationEluKernel_cu_1520ed90_290010elu_kernelERNS_18TensorIteratorBaseERKN3c106ScalarES9_S9_ENKUlvE_clEvENKUlvE0_clEvEUlfE_EEvS5_RKT_EUliE_EEviT1_:
        /* <DEDUP_REMOVED lines=319> */
.L_x_5847:
[----:B------:R-:W0:Y:S01]  /*13f0*/  LDCU.64 UR6, c[0x0][0x588] ;  /* 0x0000b100ff0677ac */ /* 0x000e220008000a00 */
[----:B------:R-:W-:Y:S01]  /*1400*/  BSSY.RECONVERGENT B6, `(.L_x_5848) ;  /* 0x000010b000067945 */ /* 0x000fe20003800200 */
        /* <DEDUP_REMOVED lines=16> */
.L_x_5852:
[----:B------:R-:W2:Y:S02]  /*1510*/  LDG.E.U8 R0, desc[UR36][R2.64] ;  /* 0x0000002402007981 */ /* 0x000ea4000c1e1100 */
[----:B--2---:R-:W-:Y:S01]  /*1520*/  I2FP.F32.U32 R0, R0 ;  /* 0x0000000000007245 */ /* 0x004fe20000201000 */
[----:B------:R-:W-:Y:S06]  /*1530*/  BRA `(.L_x_5854) ;  /* 0x0000000c00587947 */ /* 0x000fec0003800000 */
.L_x_5851:
        /* <DEDUP_REMOVED lines=9> */
.L_x_5856:
[----:B------:R-:W2:Y:S02]  /*15d0*/  LDG.E R0, desc[UR36][R2.64] ;  /* 0x0000002402007981 */ /* 0x000ea4000c1e1900 */
[----:B--2---:R-:W-:Y:S01]  /*15e0*/  I2FP.F32.S32 R0, R0 ;  /* 0x0000000000007245 */ /* 0x004fe20000201400 */
[----:B------:R-:W-:Y:S06]  /*15f0*/  BRA `(.L_x_5854) ;  /* 0x0000000c00287947 */ /* 0x000fec0003800000 */
.L_x_5855:
[----:B------:R-:W2:Y:S02]  /*1600*/  LDG.E.U16 R0, desc[UR36][R2.64] ;  /* 0x0000002402007981 */ /* 0x000ea4000c1e1500 */
[----:B--2---:R-:W2:Y:S01]  /*1610*/  I2F.S16 R0, R0 ;  /* 0x0000000000007306 */ /* 0x004ea20000101400 */
[----:B------:R-:W-:Y:S05]  /*1620*/  BRA `(.L_x_5854) ;  /* 0x0000000c001c7947 */ /* 0x000fea0003800000 */
.L_x_5850:
        /* <DEDUP_REMOVED lines=8> */
.L_x_5858:
[----:B------:R-:W2:Y:S02]  /*16b0*/  LDG.E.U16 R0, desc[UR36][R2.64] ;  /* 0x0000002402007981 */ /* 0x000ea4000c1e1500 */
[----:B--2---:R-:W-:Y:S01]  /*16c0*/  HADD2.F32 R0, -RZ, R0.H0_H0 ;  /* 0x20000000ff007230 */ /* 0x004fe20000004100 */
[----:B------:R-:W-:Y:S06]  /*16d0*/  BRA `(.L_x_5854) ;  /* 0x0000000800f07947 */ /* 0x000fec0003800000 */
.L_x_5857:
        /* <DEDUP_REMOVED lines=8> */
.L_x_5860:
[----:B------:R-:W2:Y:S02]  /*1760*/  LDG.E.U16 R0, desc[UR36][R2.64] ;  /* 0x0000002402007981 */ /* 0x000ea4000c1e1500 */
[----:B--2---:R-:W-:Y:S01]  /*1770*/  HADD2.F32 R0, -RZ, R0.H0_H0 ;  /* 0x20000000ff007230 */ /* 0x004fe20000004100 */
[----:B------:R-:W-:Y:S06]  /*1780*/  BRA `(.L_x_5854) ;  /* 0x0000000800c47947 */ /* 0x000fec0003800000 */
.L_x_5859:
        /* <DEDUP_REMOVED lines=11> */
.L_x_5849:
        /* <DEDUP_REMOVED lines=12> */
.L_x_5863:
        /* <DEDUP_REMOVED lines=11> */
.L_x_5862:
        /* <DEDUP_REMOVED lines=25> */
.L_x_5865:
        /* <DEDUP_REMOVED lines=12> */
.L_x_5864:
[----:B------:R-:W2:Y:S02]  /*1c00*/  LDG.E.U16 R0, desc[UR36][R2.64] ;  /* 0x0000002402007981 */ /* 0x000ea4000c1e1500 */
[----:B--2---:R-:W-:Y:S01]  /*1c10*/  SHF.L.U32 R0, R0, 0x10, RZ ;  /* 0x0000001000007819 */ /* 0x004fe200000006ff */
[----:B------:R-:W-:Y:S06]  /*1c20*/  BRA `(.L_x_5854) ;  /* 0x00000004009c7947 */ /* 0x000fec0003800000 */
.L_x_5861:
[----:B------:R-:W-:-:S09]  /*1c30*/  UISETP.GT.AND UP0, UPT, UR4, 0x1b, UPT ;  /* 0x0000001b0400788c */ /* 0x000fd2000bf04270 */
[----:B------:R-:W-:Y:S05]  /*1c40*/  BRA.U UP0, `(.L_x_5866) ;  /* 0x0000000100f87547 */ /* 0x000fea000b800000 */
[----:B------:R-:W-:Y:S01]  /*1c50*/  UISETP.NE.AND UP0, UPT, UR4, 0x19, UPT ;  /* 0x000000190400788c */ /* 0x000fe2000bf05270 */
[----:B------:R-:W-:-:S08]  /*1c60*/  IMAD.MOV.U32 R0, RZ, RZ, RZ ;  /* 0x000000ffff007224 */ /* 0x000fd000078e00ff */
        /* <DEDUP_REMOVED lines=8> */
.L_x_5868:
[----:B------:R-:W2:Y:S01]  /*1cf0*/  LDG.E.U8 R3, desc[UR36][R2.64] ;  /* 0x0000002402037981 */ /* 0x000ea2000c1e1100 */
[----:B------:R-:W-:Y:S01]  /*1d00*/  BSSY.RECONVERGENT B0, `(.L_x_5869) ;  /* 0x0000017000007945 */ /* 0x000fe20003800200 */
        /* <DEDUP_REMOVED lines=18> */
.L_x_5872:
[----:B------:R-:W-:Y:S05]  /*1e30*/  BSYNC.RECONVERGENT B1 ;  /* 0x0000000000017941 */ /* 0x000fea0003800200 */
.L_x_5871:
[----:B------:R-:W-:Y:S01]  /*1e40*/  IMAD.SHL.U32 R0, R0, 0x100000, RZ ;  /* 0x0010000000007824 */ /* 0x000fe200078e00ff */
[----:B------:R-:W-:-:S04]  /*1e50*/  LEA R2, R2, 0x3b800000, 0x17 ;  /* 0x3b80000002027811 */ /* 0x000fc800078eb8ff */
[----:B------:R-:W-:-:S07]  /*1e60*/  LOP3.LUT R0, R2, R0, R7, 0xfe, !PT ;  /* 0x0000000002007212 */ /* 0x000fce00078efe07 */
.L_x_5870:
[----:B------:R-:W-:Y:S05]  /*1e70*/  BSYNC.RECONVERGENT B0 ;  /* 0x0000000000007941 */ /* 0x000fea0003800200 */
.L_x_5869:
[----:B------:R-:W-:Y:S05]  /*1e80*/  BRA `(.L_x_5854) ;  /* 0x0000000400047947 */ /* 0x000fea0003800000 */
.L_x_5867:
[----:B------:R-:W2:Y:S01]  /*1e90*/  LDG.E.U8 R3, desc[UR36][R2.64] ;  /* 0x0000002402037981 */ /* 0x000ea2000c1e1100 */
[----:B------:R-:W-:Y:S01]  /*1ea0*/  BSSY.RECONVERGENT B0, `(.L_x_5873) ;  /* 0x0000017000007945 */ /* 0x000fe20003800200 */
        /* <DEDUP_REMOVED lines=18> */
.L_x_5876:
[----:B------:R-:W-:Y:S05]  /*1fd0*/  BSYNC.RECONVERGENT B1 ;  /* 0x0000000000017941 */ /* 0x000fea0003800200 */
.L_x_5875:
[----:B------:R-:W-:Y:S02]  /*1fe0*/  SHF.L.U32 R0, R0, 0x15, RZ ;  /* 0x0000001500007819 */ /* 0x000fe400000006ff */
[----:B------:R-:W-:-:S04]  /*1ff0*/  LEA R2, R2, 0x37800000, 0x17 ;  /* 0x3780000002027811 */ /* 0x000fc800078eb8ff */
[----:B------:R-:W-:-:S07]  /*2000*/  LOP3.LUT R0, R2, R0, R7, 0xfe, !PT ;  /* 0x0000000002007212 */ /* 0x000fce00078efe07 */
.L_x_5874:
[----:B------:R-:W-:Y:S05]  /*2010*/  BSYNC.RECONVERGENT B0 ;  /* 0x0000000000007941 */ /* 0x000fea0003800200 */
.L_x_5873:
[----:B------:R-:W-:Y:S05]  /*2020*/  BRA `(.L_x_5854) ;  /* 0x00000000009c7947 */ /* 0x000fea0003800000 */
.L_x_5866:
[----:B------:R-:W-:-:S09]  /*2030*/  UISETP.NE.AND UP0, UPT, UR4, 0x1c, UPT ;  /* 0x0000001c0400788c */ /* 0x000fd2000bf05270 */
[----:B------:R-:W-:Y:S05]  /*2040*/  BRA.U !UP0, `(.L_x_5877) ;  /* 0x00000001088c7547 */ /* 0x000fea000b800000 */
[----:B------:R-:W-:-:S09]  /*2050*/  UISETP.NE.AND UP0, UPT, UR4, 0x1d, UPT ;  /* 0x0000001d0400788c */ /* 0x000fd2000bf05270 */
[----:B------:R-:W-:Y:S05]  /*2060*/  BRA.U !UP0, `(.L_x_5878) ;  /* 0x0000000108787547 */ /* 0x000fea000b800000 */
[----:B------:R-:W-:-:S09]  /*2070*/  UISETP.NE.AND UP0, UPT, UR4, 0x2c, UPT ;  /* 0x0000002c0400788c */ /* 0x000fd2000bf05270 */
[----:B------:R-:W-:Y:S05]  /*2080*/  BRA.U !UP0, `(.L_x_5879) ;  /* 0x0000000108487547 */ /* 0x000fea000b800000 */
.L_x_5853:
        /* <DEDUP_REMOVED lines=16> */
.L_x_5880:
[----:B------:R-:W-:Y:S01]  /*2190*/  IMAD.MOV.U32 R0, RZ, RZ, RZ ;  /* 0x000000ffff007224 */ /* 0x000fe200078e00ff */
[----:B------:R-:W-:Y:S06]  /*21a0*/  BRA `(.L_x_5881) ;  /* 0x00000000004c7947 */ /* 0x000fec0003800000 */
.L_x_5879:
        /* <DEDUP_REMOVED lines=8> */
.L_x_5883:
[----:B------:R-:W-:Y:S05]  /*2230*/  BSYNC.RECONVERGENT B0 ;  /* 0x0000000000007941 */ /* 0x000fea0003800200 */
.L_x_5882:
[----:B------:R-:W-:Y:S05]  /*2240*/  BRA `(.L_x_5854) ;  /* 0x0000000000147947 */ /* 0x000fea0003800000 */
.L_x_5878:
[----:B------:R-:W2:Y:S02]  /*2250*/  LDG.E.64 R2, desc[UR36][R2.64] ;  /* 0x0000002402027981 */ /* 0x000ea4000c1e1b00 */
[----:B--2---:R0:W1:Y:S02]  /*2260*/  I2F.U64 R0, R2 ;  /* 0x0000000200007312 */ /* 0x0040640000301000 */
[----:B01----:R-:W-:Y:S05]  /*2270*/  BRA `(.L_x_5854) ;  /* 0x0000000000087947 */ /* 0x003fea0003800000 */
.L_x_5877:
[----:B------:R-:W2:Y:S02]  /*2280*/  LDG.E R0, desc[UR36][R2.64] ;  /* 0x0000002402007981 */ /* 0x000ea4000c1e1900 */
[----:B--2---:R-:W-:-:S07]  /*2290*/  I2FP.F32.U32 R0, R0 ;  /* 0x0000000000007245 */ /* 0x004fce0000201000 */
.L_x_5854:
[----:B--2-45:R-:W-:-:S13]  /*22a0*/  FSETP.GT.FTZ.AND P0, PT, R0, RZ, PT ;  /* 0x000000ff0000720b */ /* 0x034fda0003f14000 */
[----:B01----:R-:W0:Y:S02]  /*22b0*/  @P0 LDC R3, c[0x0][0x594] ;  /* 0x00016500ff030b82 */ /* 0x003e240000000800 */
[----:B0-----:R-:W-:Y:S01]  /*22c0*/  @P0 FMUL.FTZ R4, R0, R3 ;  /* 0x0000000300040220 */ /* 0x001fe20000410000 */
[----:B------:R-:W-:Y:S06]  /*22d0*/  @P0 BRA `(.L_x_5884) ;  /* 0x0000000000740947 */ /* 0x000fec0003800000 */
.L_x_5881:
[----:B------:R-:W0:Y:S01]  /*22e0*/  LDCU UR4, c[0x0][0x598] ;  /* 0x0000b300ff0477ac */ /* 0x000e220008000800 */
[----:B------:R-:W-:Y:S02]  /*22f0*/  IMAD.MOV.U32 R5, RZ, RZ, 0x3ab5ebe6 ;  /* 0x3ab5ebe6ff057424 */ /* 0x000fe400078e00ff */
[----:B0-----:R-:W-:Y:S01]  /*2300*/  FMUL.FTZ R0, R0, UR4 ;  /* 0x0000000400007c20 */ /* 0x001fe20008410000 */
[----:B------:R-:W0:Y:S03]  /*2310*/  LDCU UR4, c[0x0][0x590] ;  /* 0x0000b200ff0477ac */ /* 0x000e260008000800 */
[C---:B---3--:R-:W-:Y:S01]  /*2320*/  FMUL.FTZ R2, R0.reuse, 1.4426950216293334961 ;  /* 0x3fb8aa3b00027820 */ /* 0x048fe20000410000 */
        /* <DEDUP_REMOVED lines=24> */
.L_x_5884:
[----:B------:R-:W-:Y:S05]  /*24b0*/  BSYNC.RECONVERGENT B6 ;  /* 0x0000000000067941 */ /* 0x000fea0003800200 */
.L_x_5848:
[----:B------:R-:W3:Y:S01]  /*24c0*/  LDCU.64 UR6, c[0x0][0x580] ;  /* 0x0000b000ff0677ac */ /* 0x000ee20008000a00 */
[----:B------:R-:W-:-:S04]  /*24d0*/  UPRMT UR4, UR41, 0x9910, URZ ;  /* 0x0000991029047896 */ /* 0x000fc800080000ff */
[----:B------:R-:W-:Y:S01]  /*24e0*/  UISETP.GT.AND UP0, UPT, UR4, 0x9, UPT ;  /* 0x000000090400788c */ /* 0x000fe2000bf04270 */
[----:B---3--:R-:W-:-:S04]  /*24f0*/  IADD3 R2, P0, PT, R16, UR6, RZ ;  /* 0x0000000610027c10 */ /* 0x008fc8000ff1e0ff */
        /* <DEDUP_REMOVED lines=13> */
.L_x_5888:
[----:B------:R-:W0:Y:S02]  /*25d0*/  F2I.S64.TRUNC R4, R4 ;  /* 0x0000000400047311 */ /* 0x000e24000020d900 */
[----:B0-----:R-:W-:-:S05]  /*25e0*/  IMAD.MOV.U32 R7, RZ, RZ, R4 ;  /* 0x000000ffff077224 */ /* 0x001fca00078e0004 */
[----:B------:R0:W-:Y:S01]  /*25f0*/  STG.E.U8 desc[UR36][R2.64], R7 ;  /* 0x0000000702007986 */ /* 0x0001e2000c101124 */
[----:B------:R-:W-:Y:S05]  /*2600*/  BRA `(.L_x_5890) ;  /* 0x0000000c002c7947 */ /* 0x000fea0003800000 */
.L_x_5887:
        /* <DEDUP_REMOVED lines=9> */
.L_x_5892:
[----:B------:R-:W0:Y:S02]  /*26a0*/  F2I.FTZ.TRUNC.NTZ R5, R4 ;  /* 0x0000000400057305 */ /* 0x000e24000021f100 */
[----:B0-----:R0:W-:Y:S01]  /*26b0*/  STG.E desc[UR36][R2.64], R5 ;  /* 0x0000000502007986 */ /* 0x0011e2000c101924 */
[----:B------:R-:W-:Y:S05]  /*26c0*/  BRA `(.L_x_5890) ;  /* 0x0000000800fc7947 */ /* 0x000fea0003800000 */
.L_x_5891:
[----:B------:R-:W0:Y:S02]  /*26d0*/  F2I.FTZ.TRUNC.NTZ R5, R4 ;  /* 0x0000000400057305 */ /* 0x000e24000021f100 */
[----:B0-----:R0:W-:Y:S01]  /*26e0*/  STG.E.U16 desc[UR36][R2.64], R5 ;  /* 0x0000000502007986 */ /* 0x0011e2000c101524 */
[----:B------:R-:W-:Y:S05]  /*26f0*/  BRA `(.L_x_5890) ;  /* 0x0000000800f07947 */ /* 0x000fea0003800000 */
.L_x_5886:
        /* <DEDUP_REMOVED lines=8> */
.L_x_5894:
[----:B------:R-:W-:-:S05]  /*2780*/  F2FP.F16.F32.PACK_AB R4, RZ, R4 ;  /* 0x00000004ff04723e */ /* 0x000fca00000000ff */
[----:B------:R0:W-:Y:S01]  /*2790*/  STG.E.U16 desc[UR36][R2.64], R4 ;  /* 0x0000000402007986 */ /* 0x0001e2000c101524 */
[----:B------:R-:W-:Y:S05]  /*27a0*/  BRA `(.L_x_5890) ;  /* 0x0000000800c47947 */ /* 0x000fea0003800000 */
.L_x_5893:
        /* <DEDUP_REMOVED lines=9> */
.L_x_5896:
[----:B------:R-:W-:-:S04]  /*2840*/  F2FP.F16.F32.PACK_AB R5, RZ, R4 ;  /* 0x00000004ff05723e */ /* 0x000fc800000000ff */
[----:B------:R-:W-:-:S05]  /*2850*/  PRMT R5, R5, 0x5410, RZ ;  /* 0x0000541005057816 */ /* 0x000fca00000000ff */
[----:B------:R0:W-:Y:S01]  /*2860*/  STG.E desc[UR36][R2.64], R5 ;  /* 0x0000000502007986 */ /* 0x0001e2000c101924 */
[----:B------:R-:W-:Y:S05]  /*2870*/  BRA `(.L_x_5890) ;  /* 0x0000000800907947 */ /* 0x000fea0003800000 */
.L_x_5895:
[----:B------:R-:W-:-:S06]  /*2880*/  FMUL.FTZ R4, R4, 1 ;  /* 0x3f80000004047820 */ /* 0x000fcc0000410000 */
[----:B------:R-:W0:Y:S02]  /*2890*/  F2F.F64.F32 R4, R4 ;  /* 0x0000000400047310 */ /* 0x000e240000201800 */
[----:B0-----:R0:W-:Y:S01]  /*28a0*/  STG.E.64 desc[UR36][R2.64], R4 ;  /* 0x0000000402007986 */ /* 0x0011e2000c101b24 */
[----:B------:R-:W-:Y:S05]  /*28b0*/  BRA `(.L_x_5890) ;  /* 0x0000000800807947 */ /* 0x000fea0003800000 */
.L_x_5885:
        /* <DEDUP_REMOVED lines=12> */
.L_x_5899:
[----:B------:R-:W-:Y:S01]  /*2980*/  FMUL.FTZ R4, R4, 1 ;  /* 0x3f80000004047820 */ /* 0x000fe20000410000 */
[----:B------:R-:W-:-:S05]  /*2990*/  CS2R R6, SRZ ;  /* 0x0000000000067805 */ /* 0x000fca000001ff00 */
[----:B------:R-:W0:Y:S02]  /*29a0*/  F2F.F64.F32 R4, R4 ;  /* 0x0000000400047310 */ /* 0x000e240000201800 */
[----:B0-----:R0:W-:Y:S01]  /*29b0*/  STG.E.128 desc[UR36][R2.64], R4 ;  /* 0x0000000402007986 */ /* 0x0011e2000c101d24 */
[----:B------:R-:W-:Y:S05]  /*29c0*/  BRA `(.L_x_5890) ;  /* 0x00000008003c7947 */ /* 0x000fea0003800000 */
.L_x_5898:
        /* <DEDUP_REMOVED lines=8> */
[----:B------:R-:W-:Y:S01]  /*2a50*/  HFMA2 R0, -RZ, RZ, 0, 7.569789886474609375e-06 ;  /* 0x0000007fff007431 */ /* 0x000fe200000001ff */
        /* <DEDUP_REMOVED lines=9> */
.L_x_5903:
[----:B------:R-:W-:Y:S05]  /*2af0*/  BSYNC.RECONVERGENT B0 ;  /* 0x0000000000007941 */ /* 0x000fea0003800200 */
.L_x_5902:
[----:B------:R-:W-:-:S05]  /*2b00*/  LOP3.LUT R7, R0, 0x80, R7, 0xf8, !PT ;  /* 0x0000008000077812 */ /* 0x000fca00078ef807 */
[----:B------:R0:W-:Y:S01]  /*2b10*/  STG.E.U8 desc[UR36][R2.64], R7 ;  /* 0x0000000702007986 */ /* 0x0001e2000c101124 */
[----:B------:R-:W-:Y:S05]  /*2b20*/  BRA `(.L_x_5890) ;  /* 0x0000000400e47947 */ /* 0x000fea0003800000 */
.L_x_5901:
        /* <DEDUP_REMOVED lines=14> */
.L_x_5905:
[----:B------:R-:W-:Y:S05]  /*2c10*/  BSYNC.RECONVERGENT B0 ;  /* 0x0000000000007941 */ /* 0x000fea0003800200 */
.L_x_5904:
[----:B------:R-:W-:-:S05]  /*2c20*/  LOP3.LUT R5, R0, 0x80, R7, 0xf8, !PT ;  /* 0x0000008000057812 */ /* 0x000fca00078ef807 */
[----:B------:R0:W-:Y:S01]  /*2c30*/  STG.E.U8 desc[UR36][R2.64], R5 ;  /* 0x0000000502007986 */ /* 0x0001e2000c101124 */
[----:B------:R-:W-:Y:S05]  /*2c40*/  BRA `(.L_x_5890) ;  /* 0x00000004009c7947 */ /* 0x000fea0003800000 */
.L_x_5900:
[----:B------:R-:W-:-:S05]  /*2c50*/  F2FP.BF16.F32.PACK_AB R4, RZ, R4 ;  /* 0x00000004ff04723e */ /* 0x000fca00000010ff */
[----:B------:R0:W-:Y:S01]  /*2c60*/  STG.E.U16 desc[UR36][R2.64], R4 ;  /* 0x0000000402007986 */ /* 0x0001e2000c101524 */
[----:B------:R-:W-:Y:S05]  /*2c70*/  BRA `(.L_x_5890) ;  /* 0x0000000400907947 */ /* 0x000fea0003800000 */
.L_x_5897:
        /* <DEDUP_REMOVED lines=11> */
.L_x_5908:
        /* <DEDUP_REMOVED lines=12> */
.L_x_5911:
[----:B------:R-:W-:-:S04]  /*2df0*/  SHF.R.U32.HI R0, RZ, 0x14, R4 ;  /* 0x00000014ff007819 */ /* 0x000fc80000011604 */
[----:B------:R-:W-:-:S04]  /*2e00*/  LOP3.LUT R5, R0, 0x1, RZ, 0xc0, !PT ;  /* 0x0000000100057812 */ /* 0x000fc800078ec0ff */
[----:B------:R-:W-:-:S04]  /*2e10*/  IADD3 R0, PT, PT, R4, 0x487ffff, R5 ;  /* 0x0487ffff04007810 */ /* 0x000fc80007ffe005 */
[----:B------:R-:W-:-:S04]  /*2e20*/  SHF.R.U32.HI R0, RZ, 0x14, R0 ;  /* 0x00000014ff007819 */ /* 0x000fc80000011600 */
[----:B------:R-:W-:-:S07]  /*2e30*/  LOP3.LUT R5, R0, 0xff, RZ, 0xc0, !PT ;  /* 0x000000ff00057812 */ /* 0x000fce00078ec0ff */
.L_x_5912:
[----:B------:R-:W-:-:S04]  /*2e40*/  SHF.R.U32.HI R4, RZ, 0x18, R4 ;  /* 0x00000018ff047819 */ /* 0x000fc80000011604 */
[----:B------:R-:W-:-:S04]  /*2e50*/  LOP3.LUT R5, R5, 0x80, R4, 0xf8, !PT ;  /* 0x0000008005057812 */ /* 0x000fc800078ef804 */
[----:B------:R-:W-:-:S07]  /*2e60*/  PRMT R0, R5, 0x7610, R0 ;  /* 0x0000761005007816 */ /* 0x000fce0000000000 */
.L_x_5910:
[----:B------:R-:W-:Y:S05]  /*2e70*/  BSYNC.RECONVERGENT B0 ;  /* 0x0000000000007941 */ /* 0x000fea0003800200 */
.L_x_5909:
[----:B------:R4:W-:Y:S01]  /*2e80*/  STG.E.U8 desc[UR36][R2.64], R0 ;  /* 0x0000000002007986 */ /* 0x0009e2000c101124 */
[----:B------:R-:W-:Y:S05]  /*2e90*/  BRA `(.L_x_5890) ;  /* 0x0000000400087947 */ /* 0x000fea0003800000 */
.L_x_5907:
[----:B------:R-:W-:Y:S01]  /*2ea0*/  LOP3.LUT R5, R4, 0x7fffffff, RZ, 0xc0, !PT ;  /* 0x7fffffff04057812 */ /* 0x000fe200078ec0ff */
[----:B------:R-:W-:Y:S01]  /*2eb0*/  BSSY.RECONVERGENT B0, `(.L_x_5913) ;  /* 0x0000013000007945 */ /* 0x000fe20003800200 */
[----:B------:R-:W-:Y:S02]  /*2ec0*/  MOV R0, 0x80 ;  /* 0x0000008000007802 */ /* 0x000fe40000000f00 */
        /* <DEDUP_REMOVED lines=9> */
.L_x_5915:
[----:B------:R-:W-:-:S04]  /*2f60*/  SHF.R.U32.HI R0, RZ, 0x15, R4 ;  /* 0x00000015ff007819 */ /* 0x000fc80000011604 */
[----:B------:R-:W-:-:S04]  /*2f70*/  LOP3.LUT R5, R0, 0x1, RZ, 0xc0, !PT ;  /* 0x0000000100057812 */ /* 0x000fc800078ec0ff */
[----:B------:R-:W-:-:S04]  /*2f80*/  IADD3 R0, PT, PT, R4, 0x88fffff, R5 ;  /* 0x088fffff04007810 */ /* 0x000fc80007ffe005 */
[----:B------:R-:W-:-:S04]  /*2f90*/  SHF.R.U32.HI R0, RZ, 0x15, R0 ;  /* 0x00000015ff007819 */ /* 0x000fc80000011600 */
[----:B------:R-:W-:-:S07]  /*2fa0*/  LOP3.LUT R5, R0, 0xff, RZ, 0xc0, !PT ;  /* 0x000000ff00057812 */ /* 0x000fce00078ec0ff */
.L_x_5916:
[----:B------:R-:W-:-:S04]  /*2fb0*/  SHF.R.U32.HI R4, RZ, 0x18, R4 ;  /* 0x00000018ff047819 */ /* 0x000fc80000011604 */
[----:B------:R-:W-:-:S04]  /*2fc0*/  LOP3.LUT R5, R5, 0x80, R4, 0xf8, !PT ;  /* 0x0000008005057812 */ /* 0x000fc800078ef804 */
[----:B------:R-:W-:-:S07]  /*2fd0*/  PRMT R0, R5, 0x7610, R0 ;  /* 0x0000761005007816 */ /* 0x000fce0000000000 */
.L_x_5914:
[----:B------:R-:W-:Y:S05]  /*2fe0*/  BSYNC.RECONVERGENT B0 ;  /* 0x0000000000007941 */ /* 0x000fea0003800200 */
.L_x_5913:
[----:B------:R3:W-:Y:S01]  /*2ff0*/  STG.E.U8 desc[UR36][R2.64], R0 ;  /* 0x0000000002007986 */ /* 0x0007e2000c101124 */
[----:B------:R-:W-:Y:S05]  /*3000*/  BRA `(.L_x_5890) ;  /* 0x0000000000ac7947 */ /* 0x000fea0003800000 */
.L_x_5906:
[----:B------:R-:W-:-:S09]  /*3010*/  UISETP.NE.AND UP0, UPT, UR4, 0x1c, UPT ;  /* 0x0000001c0400788c */ /* 0x000fd2000bf05270 */
[----:B------:R-:W-:Y:S05]  /*3020*/  BRA.U !UP0, `(.L_x_5917) ;  /* 0x00000001089c7547 */ /* 0x000fea000b800000 */
[----:B------:R-:W-:-:S09]  /*3030*/  UISETP.NE.AND UP0, UPT, UR4, 0x1d, UPT ;  /* 0x0000001d0400788c */ /* 0x000fd2000bf05270 */
[----:B------:R-:W-:Y:S05]  /*3040*/  BRA.U !UP0, `(.L_x_5918) ;  /* 0x0000000108887547 */ /* 0x000fea000b800000 */
[----:B------:R-:W-:-:S09]  /*3050*/  UISETP.NE.AND UP0, UPT, UR4, 0x2c, UPT ;  /* 0x0000002c0400788c */ /* 0x000fd2000bf05270 */
[----:B------:R-:W-:Y:S05]  /*3060*/  BRA.U !UP0, `(.L_x_5919) ;  /* 0x0000000108447547 */ /* 0x000fea000b800000 */
.L_x_5889:
        /* <DEDUP_REMOVED lines=16> */
.L_x_5920:
[----:B------:R-:W-:Y:S05]  /*3170*/  BRA `(.L_x_5890) ;  /* 0x0000000000507947 */ /* 0x000fea0003800000 */
.L_x_5919:
        /* <DEDUP_REMOVED lines=15> */
.L_x_5918:
[----:B------:R-:W0:Y:S02]  /*3270*/  F2I.U64.TRUNC R4, R4 ;  /* 0x0000000400047311 */ /* 0x000e24000020d800 */
[----:B0-----:R1:W-:Y:S01]  /*3280*/  STG.E.64 desc[UR36][R2.64], R4 ;  /* 0x0000000402007986 */ /* 0x0013e2000c101b24 */
[----:B------:R-:W-:Y:S05]  /*3290*/  BRA `(.L_x_5890) ;  /* 0x0000000000087947 */ /* 0x000fea0003800000 */
.L_x_5917:
[----:B------:R-:W0:Y:S02]  /*32a0*/  F2I.FTZ.U32.TRUNC.NTZ R5, R4 ;  /* 0x0000000400057305 */ /* 0x000e24000021f000 */
[----:B0-----:R0:W-:Y:S02]  /*32b0*/  STG.E desc[UR36][R2.64], R5 ;  /* 0x0000000502007986 */ /* 0x0011e4000c101924 */
.L_x_5890:
[----:B------:R-:W-:-:S07]  /*32c0*/  VIADD R17, R17, 0x80 ;  /* 0x0000008011117836 */ /* 0x000fce0000000000 */
.L_x_5846:
[----:B------:R-:W-:Y:S05]  /*32d0*/  BSYNC.RECONVERGENT B7 ;  /* 0x0000000000077941 */ /* 0x000fea0003800200 */
.L_x_5845:
[----:B------:R-:W5:Y:S01]  /*32e0*/  LDCU UR4, c[0x0][0x380] ;  /* 0x00007000ff0477ac */ /* 0x000f620008000800 */
[----:B------:R-:W-:Y:S01]  /*32f0*/  BSSY.RECONVERGENT B7, `(.L_x_5921) ;  /* 0x000031f000077945 */ /* 0x000fe20003800200 */
[----:B-----5:R-:W-:-:S13]  /*3300*/  ISETP.GE.AND P0, PT, R17, UR4, PT ;  /* 0x0000000411007c0c */ /* 0x020fda000bf06270 */
[----:B------:R-:W-:Y:S05]  /*3310*/  @P0 BRA `(.L_x_5922) ;  /* 0x0000003000700947 */ /* 0x000fea0003800000 */
[----:B------:R-:W5:Y:S01]  /*3320*/  LDCU UR4, c[0x0][0x388] ;  /* 0x00007100ff0477ac */ /* 0x000f620008000800 */
[----:B---34-:R-:W-:Y:S02]  /*3330*/  HFMA2 R0, -RZ, RZ, 0, 0 ;  /* 0x00000000ff007431 */ /* 0x018fe400000001ff */
[----:B------:R-:W-:Y:S01]  /*3340*/  IMAD.MOV.U32 R16, RZ, RZ, RZ ;  /* 0x000000ffff107224 */ /* 0x000fe200078e00ff */
[----:B-----5:R-:W-:-:S09]  /*3350*/  UISETP.NE.AND UP0, UPT, UR4, URZ, UPT ;  /* 0x000000ff0400728c */ /* 0x020fd2000bf05270 */
[----:B------:R-:W-:Y:S05]  /*3360*/  BRA.U !UP0, `(.L_x_5923) ;  /* 0x0000001108a87547 */ /* 0x000fea000b800000 */
[----:B------:R-:W0:Y:S01]  /*3370*/  LDCU.64 UR4, c[0x0][0x390] ;  /* 0x00007200ff0477ac */ /* 0x000e220008000a00 */
[----:B------:R-:W-:Y:S01]  /*3380*/  IMAD.MOV.U32 R16, RZ, RZ, RZ ;  /* 0x000000ffff107224 */ /* 0x000fe200078e00ff */
[----:B------:R-:W3:Y:S01]  /*3390*/  LDCU UR6, c[0x0][0x38c] ;  /* 0x00007180ff0677ac */ /* 0x000ee20008000800 */
[----:B------:R-:W4:Y:S01]  /*33a0*/  LDCU.64 UR8, c[0x0][0x4b8] ;  /* 0x00009700ff0877ac */ /* 0x000f220008000a00 */
[----:B------:R-:W-:Y:S01]  /*33b0*/  UISETP.NE.AND UP0, UPT, UR40, URZ, UPT ;  /* 0x000000ff2800728c */ /* 0x000fe2000bf05270 */
[----:B012---:R-:W-:-:S05]  /*33c0*/  IMAD.HI.U32 R2, R17, UR4, R16 ;  /* 0x0000000411027c27 */ /* 0x007fca000f8e0010 */
[----:B------:R-:W-:-:S04]  /*33d0*/  SHF.R.U32.HI R3, RZ, UR5, R2 ;  /* 0x00000005ff037c19 */ /* 0x000fc80008011602 */
[----:B------:R-:W-:-:S05]  /*33e0*/  IADD3 R0, PT, PT, -R3, RZ, RZ ;  /* 0x000000ff03007210 */ /* 0x000fca0007ffe1ff */
[----:B---3--:R-:W-:-:S04]  /*33f0*/  IMAD R0, R0, UR6, R17 ;  /* 0x0000000600007c24 */ /* 0x008fc8000f8e0211 */
[C---:B----4-:R-:W-:Y:S02]  /*3400*/  IMAD R16, R0.reuse, UR8, RZ ;  /* 0x0000000800107c24 */ /* 0x050fe4000f8e02ff */
        /* <DEDUP_REMOVED lines=288> */
.L_x_5923:
[----:B------:R-:W0:Y:S01]  /*4610*/  LDCU.64 UR6, c[0x0][0x588] ;  /* 0x0000b100ff0677ac */ /* 0x000e220008000a00 */
[----:B------:R-:W-:Y:S01]  /*4620*/  BSSY.RECONVERGENT B6, `(.L_x_5924) ;  /* 0x000010b000067945 */ /* 0x000fe20003800200 */
[----:B------:R-:W-:-:S04]  /*4630*/  UPRMT UR4, UR42, 0x9910, URZ ;  /* 0x000099102a047896 */ /* 0x000fc800080000ff */
[----:B------:R-:W-:Y:S01]  /*4640*/  UISETP.GT.AND UP0, UPT, UR4, 0x9, UPT ;  /* 0x000000090400788c */ /* 0x000fe2000bf04270 */
[----:B012---:R-:W-:-:S05]  /*4650*/  IADD3 R2, P0, PT, R0, UR6, RZ ;  /* 0x0000000600027c10 */ /* 0x007fca000ff1e0ff */
        /* <DEDUP_REMOVED lines=13> */
.L_x_5928:
[----:B------:R-:W2:Y:S02]  /*4730*/  LDG.E.U8 R0, desc[UR36][R2.64] ;  /* 0x0000002402007981 */ /* 0x000ea4000c1e1100 */
[----:B--2---:R-:W-:Y:S01]  /*4740*/  I2FP.F32.U32 R0, R0 ;  /* 0x0000000000007245 */ /* 0x004fe20000201000 */
[----:B------:R-:W-:Y:S06]  /*4750*/  BRA `(.L_x_5930) ;  /* 0x0000000c00587947 */ /* 0x000fec0003800000 */
.L_x_5927:
        /* <DEDUP_REMOVED lines=9> */
.L_x_5932:
[----:B------:R-:W2:Y:S02]  /*47f0*/  LDG.E R0, desc[UR36][R2.64] ;  /* 0x0000002402007981 */ /* 0x000ea4000c1e1900 */
[----:B--2---:R-:W-:Y:S01]  /*4800*/  I2FP.F32.S32 R0, R0 ;  /* 0x0000000000007245 */ /* 0x004fe20000201400 */
[----:B------:R-:W-:Y:S06]  /*4810*/  BRA `(.L_x_5930) ;  /* 0x0000000c00287947 */ /* 0x000fec0003800000 */
.L_x_5931:
[----:B------:R-:W2:Y:S02]  /*4820*/  LDG.E.U16 R0, desc[UR36][R2.64] ;  /* 0x0000002402007981 */ /* 0x000ea4000c1e1500 */
[----:B--2---:R-:W2:Y:S01]  /*4830*/  I2F.S16 R0, R0 ;  /* 0x0000000000007306 */ /* 0x004ea20000101400 */
[----:B------:R-:W-:Y:S05]  /*4840*/  BRA `(.L_x_5930) ;  /* 0x0000000c001c7947 */ /* 0x000fea0003800000 */
.L_x_5926:
        /* <DEDUP_REMOVED lines=8> */
.L_x_5934:
[----:B------:R-:W2:Y:S02]  /*48d0*/  LDG.E.U16 R0, desc[UR36][R2.64] ;  /* 0x0000002402007981 */ /* 0x000ea4000c1e1500 */
[----:B--2---:R-:W-:Y:S01]  /*48e0*/  HADD2.F32 R0, -RZ, R0.H0_H0 ;  /* 0x20000000ff007230 */ /* 0x004fe20000004100 */
[----:B------:R-:W-:Y:S06]  /*48f0*/  BRA `(.L_x_5930) ;  /* 0x0000000800f07947 */ /* 0x000fec0003800000 */
.L_x_5933:
        /* <DEDUP_REMOVED lines=8> */
.L_x_5936:
[----:B------:R-:W2:Y:S02]  /*4980*/  LDG.E.U16 R0, desc[UR36][R2.64] ;  /* 0x0000002402007981 */ /* 0x000ea4000c1e1500 */
[----:B--2---:R-:W-:Y:S01]  /*4990*/  HADD2.F32 R0, -RZ, R0.H0_H0 ;  /* 0x20000000ff007230 */ /* 0x004fe20000004100 */
[----:B------:R-:W-:Y:S06]  /*49a0*/  BRA `(.L_x_5930) ;  /* 0x0000000800c47947 */ /* 0x000fec0003800000 */
.L_x_5935:
        /* <DEDUP_REMOVED lines=11> */
.L_x_5925:
        /* <DEDUP_REMOVED lines=12> */
.L_x_5939:
        /* <DEDUP_REMOVED lines=11> */
.L_x_5938:
        /* <DEDUP_REMOVED lines=25> */
.L_x_5941:
        /* <DEDUP_REMOVED lines=12> */
.L_x_5940:
[----:B------:R-:W2:Y:S02]  /*4e20*/  LDG.E.U16 R0, desc[UR36][R2.64] ;  /* 0x0000002402007981 */ /* 0x000ea4000c1e1500 */
[----:B--2---:R-:W-:Y:S01]  /*4e30*/  IMAD.U32 R0, R0, 0x10000, RZ ;  /* 0x0001000000007824 */ /* 0x004fe200078e00ff */
[----:B------:R-:W-:Y:S06]  /*4e40*/  BRA `(.L_x_5930) ;  /* 0x00000004009c7947 */ /* 0x000fec0003800000 */
.L_x_5937:
[----:B------:R-:W-:-:S09]  /*4e50*/  UISETP.GT.AND UP0, UPT, UR4, 0x1b, UPT ;  /* 0x0000001b0400788c */ /* 0x000fd2000bf04270 */
[----:B------:R-:W-:Y:S05]  /*4e60*/  BRA.U UP0, `(.L_x_5942) ;  /* 0x0000000100f87547 */ /* 0x000fea000b800000 */
[----:B------:R-:W-:Y:S01]  /*4e70*/  UISETP.NE.AND UP0, UPT, UR4, 0x19, UPT ;  /* 0x000000190400788c */ /* 0x000fe2000bf05270 */
[----:B------:R-:W-:-:S08]  /*4e80*/  HFMA2 R0, -RZ, RZ, 0, 0 ;  /* 0x00000000ff007431 */ /* 0x000fd000000001ff */
        /* <DEDUP_REMOVED lines=8> */
.L_x_5944:
        /* <DEDUP_REMOVED lines=20> */
.L_x_5948:
[----:B------:R-:W-:Y:S05]  /*5050*/  BSYNC.RECONVERGENT B1 ;  /* 0x0000000000017941 */ /* 0x000fea0003800200 */
.L_x_5947:
[----:B------:R-:W-:Y:S01]  /*5060*/  IMAD.SHL.U32 R0, R0, 0x100000, RZ ;  /* 0x0010000000007824 */ /* 0x000fe200078e00ff */
[----:B------:R-:W-:-:S04]  /*5070*/  LEA R2, R2, 0x3b800000, 0x17 ;  /* 0x3b80000002027811 */ /* 0x000fc800078eb8ff */
[----:B------:R-:W-:-:S07]  /*5080*/  LOP3.LUT R0, R2, R0, R7, 0xfe, !PT ;  /* 0x0000000002007212 */ /* 0x000fce00078efe07 */
.L_x_5946:
[----:B------:R-:W-:Y:S05]  /*5090*/  BSYNC.RECONVERGENT B0 ;  /* 0x0000000000007941 */ /* 0x000fea0003800200 */
.L_x_5945:
[----:B------:R-:W-:Y:S05]  /*50a0*/  BRA `(.L_x_5930) ;  /* 0x0000000400047947 */ /* 0x000fea0003800000 */
.L_x_5943:
        /* <DEDUP_REMOVED lines=20> */
.L_x_5952:
[----:B------:R-:W-:Y:S05]  /*51f0*/  BSYNC.RECONVERGENT B1 ;  /* 0x0000000000017941 */ /* 0x000fea0003800200 */
.L_x_5951:
[----:B------:R-:W-:Y:S01]  /*5200*/  IMAD.SHL.U32 R0, R0, 0x200000, RZ ;  /* 0x0020000000007824 */ /* 0x000fe200078e00ff */
[----:B------:R-:W-:-:S04]  /*5210*/  LEA R2, R2, 0x37800000, 0x17 ;  /* 0x3780000002027811 */ /* 0x000fc800078eb8ff */
[----:B------:R-:W-:-:S07]  /*5220*/  LOP3.LUT R0, R2, R0, R7, 0xfe, !PT ;  /* 0x0000000002007212 */ /* 0x000fce00078efe07 */
.L_x_5950:
[----:B------:R-:W-:Y:S05]  /*5230*/  BSYNC.RECONVERGENT B0 ;  /* 0x0000000000007941 */ /* 0x000fea0003800200 */
.L_x_5949:
[----:B------:R-:W-:Y:S05]  /*5240*/  BRA `(.L_x_5930) ;  /* 0x00000000009c7947 */ /* 0x000fea0003800000 */
.L_x_5942:
        /* <DEDUP_REMOVED lines=14> */
.L_x_5956:
[----:B------:R-:W-:Y:S05]  /*5330*/  BSYNC.RECONVERGENT B0 ;  /* 0x0000000000007941 */ /* 0x000fea0003800200 */
.L_x_5955:
[----:B------:R-:W-:Y:S05]  /*5340*/  BRA `(.L_x_5930) ;  /* 0x00000000005c7947 */ /* 0x000fea0003800000 */
.L_x_5929:
        /* <DEDUP_REMOVED lines=16> */
.L_x_5957:
[----:B------:R-:W-:Y:S01]  /*5450*/  MOV R0, RZ ;  /* 0x000000ff00007202 */ /* 0x000fe20000000f00 */
[----:B------:R-:W-:Y:S06]  /*5460*/  BRA `(.L_x_5958) ;  /* 0x0000000000247947 */ /* 0x000fec0003800000 */
.L_x_5954:
[----:B------:R-:W2:Y:S02]  /*5470*/  LDG.E.64 R2, desc[UR36][R2.64] ;  /* 0x0000002402027981 */ /* 0x000ea4000c1e1b00 */
[----:B--2---:R0:W1:Y:S02]  /*5480*/  I2F.U64 R0, R2 ;  /* 0x0000000200007312 */ /* 0x0040640000301000 */
[----:B01----:R-:W-:Y:S05]  /*5490*/  BRA `(.L_x_5930) ;  /* 0x0000000000087947 */ /* 0x003fea0003800000 */
.L_x_5953:
[----:B------:R-:W2:Y:S02]  /*54a0*/  LDG.E R0, desc[UR36][R2.64] ;  /* 0x0000002402007981 */ /* 0x000ea4000c1e1900 */
[----:B--2---:R-:W-:-:S07]  /*54b0*/  I2FP.F32.U32 R0, R0 ;  /* 0x0000000000007245 */ /* 0x004fce0000201000 */
.L_x_5930:
[----:B--2-45:R-:W-:-:S13]  /*54c0*/  FSETP.GT.FTZ.AND P0, PT, R0, RZ, PT ;  /* 0x000000ff0000720b */ /* 0x034fda0003f14000 */
[----:B01----:R-:W0:Y:S02]  /*54d0*/  @P0 LDC R3, c[0x0][0x594] ;  /* 0x00016500ff030b82 */ /* 0x003e240000000800 */
[----:B0-----:R-:W-:Y:S01]  /*54e0*/  @P0 FMUL.FTZ R4, R0, R3 ;  /* 0x0000000300040220 */ /* 0x001fe20000410000 */
[----:B------:R-:W-:Y:S06]  /*54f0*/  @P0 BRA `(.L_x_5959) ;  /* 0x0000000000740947 */ /* 0x000fec0003800000 */
.L_x_5958:
        /* <DEDUP_REMOVED lines=29> */
.L_x_5959:
[----:B------:R-:W-:Y:S05]  /*56d0*/  BSYNC.RECONVERGENT B6 ;  /* 0x0000000000067941 */ /* 0x000fea0003800200 */
.L_x_5924:
        /* <DEDUP_REMOVED lines=17> */
.L_x_5963:
[----:B------:R-:W0:Y:S02]  /*57f0*/  F2I.S64.TRUNC R4, R4 ;  /* 0x0000000400047311 */ /* 0x000e24000020d900 */
[----:B0-----:R-:W-:-:S05]  /*5800*/  MOV R7, R4 ;  /* 0x0000000400077202 */ /* 0x001fca0000000f00 */
[----:B------:R3:W-:Y:S01]  /*5810*/  STG.E.U8 desc[UR36][R2.64], R7 ;  /* 0x0000000702007986 */ /* 0x0007e2000c101124 */
[----:B------:R-:W-:Y:S05]  /*5820*/  BRA `(.L_x_5965) ;  /* 0x0000000c00287947 */ /* 0x000fea0003800000 */
.L_x_5962:
        /* <DEDUP_REMOVED lines=9> */
.L_x_5967:
[----:B------:R-:W0:Y:S02]  /*58c0*/  F2I.FTZ.TRUNC.NTZ R5, R4 ;  /* 0x0000000400057305 */ /* 0x000e24000021f100 */
[----:B0-----:R2:W-:Y:S01]  /*58d0*/  STG.E desc[UR36][R2.64], R5 ;  /* 0x0000000502007986 */ /* 0x0015e2000c101924 */
[----:B------:R-:W-:Y:S05]  /*58e0*/  BRA `(.L_x_5965) ;  /* 0x0000000800f87947 */ /* 0x000fea0003800000 */
.L_x_5966:
[----:B------:R-:W0:Y:S02]  /*58f0*/  F2I.FTZ.TRUNC.NTZ R5, R4 ;  /* 0x0000000400057305 */ /* 0x000e24000021f100 */
[----:B0-----:R0:W-:Y:S01]  /*5900*/  STG.E.U16 desc[UR36][R2.64], R5 ;  /* 0x0000000502007986 */ /* 0x0011e2000c101524 */
[----:B------:R-:W-:Y:S05]  /*5910*/  BRA `(.L_x_5965) ;  /* 0x0000000800ec7947 */ /* 0x000fea0003800000 */
.L_x_5961:
        /* <DEDUP_REMOVED lines=8> */
.L_x_5969:
[----:B------:R-:W-:-:S05]  /*59a0*/  F2FP.F16.F32.PACK_AB R4, RZ, R4 ;  /* 0x00000004ff04723e */ /* 0x000fca00000000ff */
[----:B------:R0:W-:Y:S01]  /*59b0*/  STG.E.U16 desc[UR36][R2.64], R4 ;  /* 0x0000000402007986 */ /* 0x0001e2000c101524 */
[----:B------:R-:W-:Y:S05]  /*59c0*/  BRA `(.L_x_5965) ;  /* 0x0000000800c07947 */ /* 0x000fea0003800000 */
.L_x_5968:
        /* <DEDUP_REMOVED lines=9> */
.L_x_5971:
[----:B------:R-:W-:-:S04]  /*5a60*/  F2FP.F16.F32.PACK_AB R5, RZ, R4 ;  /* 0x00000004ff05723e */ /* 0x000fc800000000ff */
[----:B------:R-:W-:-:S05]  /*5a70*/  PRMT R5, R5, 0x5410, RZ ;  /* 0x0000541005057816 */ /* 0x000fca00000000ff */
[----:B------:R0:W-:Y:S01]  /*5a80*/  STG.E desc[UR36][R2.64], R5 ;  /* 0x0000000502007986 */ /* 0x0001e2000c101924 */
[----:B------:R-:W-:Y:S05]  /*5a90*/  BRA `(.L_x_5965) ;  /* 0x00000008008c7947 */ /* 0x000fea0003800000 */
.L_x_5970:
[----:B------:R-:W-:-:S06]  /*5aa0*/  FMUL.FTZ R4, R4, 1 ;  /* 0x3f80000004047820 */ /* 0x000fcc0000410000 */
[----:B------:R-:W0:Y:S02]  /*5ab0*/  F2F.F64.F32 R4, R4 ;  /* 0x0000000400047310 */ /* 0x000e240000201800 */
[----:B0-----:R0:W-:Y:S01]  /*5ac0*/  STG.E.64 desc[UR36][R2.64], R4 ;  /* 0x0000000402007986 */ /* 0x0011e2000c101b24 */
[----:B------:R-:W-:Y:S05]  /*5ad0*/  BRA `(.L_x_5965) ;  /* 0x00000008007c7947 */ /* 0x000fea0003800000 */
.L_x_5960:
        /* <DEDUP_REMOVED lines=13> */
.L_x_5975:
        /* <DEDUP_REMOVED lines=16> */
.L_x_5978:
[----:B------:R-:W-:-:S04]  /*5cb0*/  SHF.R.U32.HI R4, RZ, 0x18, R4 ;  /* 0x00000018ff047819 */ /* 0x000fc80000011604 */
[----:B------:R-:W-:-:S04]  /*5cc0*/  LOP3.LUT R4, R5, 0x80, R4, 0xf8, !PT ;  /* 0x0000008005047812 */ /* 0x000fc800078ef804 */
[----:B------:R-:W-:-:S07]  /*5cd0*/  PRMT R0, R4, 0x7610, R0 ;  /* 0x0000761004007816 */ /* 0x000fce0000000000 */
.L_x_5977:
[----:B------:R-:W-:Y:S05]  /*5ce0*/  BSYNC.RECONVERGENT B0 ;  /* 0x0000000000007941 */ /* 0x000fea0003800200 */
.L_x_5976:
[----:B------:R0:W-:Y:S01]  /*5cf0*/  STG.E.U8 desc[UR36][R2.64], R0 ;  /* 0x0000000002007986 */ /* 0x0001e2000c101124 */
[----:B------:R-:W-:Y:S05]  /*5d00*/  BRA `(.L_x_5965) ;  /* 0x0000000400f07947 */ /* 0x000fea0003800000 */
.L_x_5974:
        /* <DEDUP_REMOVED lines=16> */
.L_x_5981:
[----:B------:R-:W-:-:S04]  /*5e10*/  SHF.R.U32.HI R4, RZ, 0x18, R4 ;  /* 0x00000018ff047819 */ /* 0x000fc80000011604 */
[----:B------:R-:W-:-:S04]  /*5e20*/  LOP3.LUT R5, R5, 0x80, R4, 0xf8, !PT ;  /* 0x0000008005057812 */ /* 0x000fc800078ef804 */
[----:B------:R-:W-:-:S07]  /*5e30*/  PRMT R0, R5, 0x7610, R0 ;  /* 0x0000761005007816 */ /* 0x000fce0000000000 */
.L_x_5980:
[----:B------:R-:W-:Y:S05]  /*5e40*/  BSYNC.RECONVERGENT B0 ;  /* 0x0000000000007941 */ /* 0x000fea0003800200 */
.L_x_5979:
[----:B------:R0:W-:Y:S01]  /*5e50*/  STG.E.U8 desc[UR36][R2.64], R0 ;  /* 0x0000000002007986 */ /* 0x0001e2000c101124 */
[----:B------:R-:W-:Y:S05]  /*5e60*/  BRA `(.L_x_5965) ;  /* 0x0000000400987947 */ /* 0x000fea0003800000 */
.L_x_5973:
        /* <DEDUP_REMOVED lines=21> */
.L_x_5983:
[----:B------:R-:W0:Y:S02]  /*5fc0*/  F2I.U64.TRUNC R4, R4 ;  /* 0x0000000400047311 */ /* 0x000e24000020d800 */
[----:B0-----:R0:W-:Y:S01]  /*5fd0*/  STG.E.64 desc[UR36][R2.64], R4 ;  /* 0x0000000402007986 */ /* 0x0011e2000c101b24 */
[----:B------:R-:W-:Y:S05]  /*5fe0*/  BRA `(.L_x_5965) ;  /* 0x0000000400387947 */ /* 0x000fea0003800000 */
.L_x_5982:
[----:B------:R-:W0:Y:S02]  /*5ff0*/  F2I.FTZ.U32.TRUNC.NTZ R5, R4 ;  /* 0x0000000400057305 */ /* 0x000e24000021f000 */
[----:B0-----:R0:W-:Y:S01]  /*6000*/  STG.E desc[UR36][R2.64], R5 ;  /* 0x0000000502007986 */ /* 0x0011e2000c101924 */
[----:B------:R-:W-:Y:S05]  /*6010*/  BRA `(.L_x_5965) ;  /* 0x00000004002c7947 */ /* 0x000fea0003800000 */
.L_x_5972:
        /* <DEDUP_REMOVED lines=10> */
.L_x_5985:
[----:B------:R-:W-:Y:S01]  /*60c0*/  FMUL.FTZ R4, R4, 1 ;  /* 0x3f80000004047820 */ /* 0x000fe20000410000 */
[----:B------:R-:W-:-:S05]  /*60d0*/  CS2R R6, SRZ ;  /* 0x0000000000067805 */ /* 0x000fca000001ff00 */
[----:B------:R-:W0:Y:S02]  /*60e0*/  F2F.F64.F32 R4, R4 ;  /* 0x0000000400047310 */ /* 0x000e240000201800 */
[----:B0-----:R0:W-:Y:S01]  /*60f0*/  STG.E.128 desc[UR36][R2.64], R4 ;  /* 0x0000000402007986 */ /* 0x0011e2000c101d24 */
[----:B------:R-:W-:Y:S05]  /*6100*/  BRA `(.L_x_5965) ;  /* 0x0000000000f07947 */ /* 0x000fea0003800000 */
.L_x_5984:
[----:B------:R-:W-:-:S09]  /*6110*/  UISETP.NE.AND UP0, UPT, UR4, 0xf, UPT ;  /* 0x0000000f0400788c */ /* 0x000fd2000bf05270 */
[----:B------:R-:W-:Y:S05]  /*6120*/  BRA.U !UP0, `(.L_x_5986) ;  /* 0x0000000108e07547 */ /* 0x000fea000b800000 */
[----:B------:R-:W-:-:S09]  /*6130*/  UISETP.NE.AND UP0, UPT, UR4, 0x17, UPT ;  /* 0x000000170400788c */ /* 0x000fd2000bf05270 */
[----:B------:R-:W-:Y:S05]  /*6140*/  BRA.U !UP0, `(.L_x_5987) ;  /* 0x00000001088c7547 */ /* 0x000fea000b800000 */
[----:B------:R-:W-:-:S09]  /*6150*/  UISETP.NE.AND UP0, UPT, UR4, 0x18, UPT ;  /* 0x000000180400788c */ /* 0x000fd2000bf05270 */
[----:B------:R-:W-:Y:S05]  /*6160*/  BRA.U !UP0, `(.L_x_5988) ;  /* 0x0000000108447547 */ /* 0x000fea000b800000 */
.L_x_5964:
        /* <DEDUP_REMOVED lines=16> */
.L_x_5989:
[----:B------:R-:W-:Y:S05]  /*6270*/  BRA `(.L_x_5965) ;  /* 0x0000000000947947 */ /* 0x000fea0003800000 */
.L_x_5988:
        /* <DEDUP_REMOVED lines=12> */
.L_x_5991:
[----:B------:R-:W-:Y:S05]  /*6340*/  BSYNC.RECONVERGENT B0 ;  /* 0x0000000000007941 */ /* 0x000fea0003800200 */
.L_x_5990:
[----:B------:R-:W-:-:S05]  /*6350*/  LOP3.LUT R5, R0, 0x80, R7, 0xf8, !PT ;  /* 0x0000008000057812 */ /* 0x000fca00078ef807 */
[----:B------:R0:W-:Y:S01]  /*6360*/  STG.E.U8 desc[UR36][R2.64], R5 ;  /* 0x0000000502007986 */ /* 0x0001e2000c101124 */
[----:B------:R-:W-:Y:S05]  /*6370*/  BRA `(.L_x_5965) ;  /* 0x0000000000547947 */ /* 0x000fea0003800000 */
.L_x_5987:
        /* <DEDUP_REMOVED lines=11> */
.L_x_5993:
[----:B------:R-:W-:Y:S02]  /*6430*/  ISETP.GT.U32.AND P0, PT, R6, 0x7f800000, PT ;  /* 0x7f8000000600780c */ /* 0x000fe40003f04070 */
[----:B------:R-:W-:-:S04]  /*6440*/  MOV R0, 0x7f ;  /* 0x0000007f00007802 */ /* 0x000fc80000000f00 */
[----:B------:R-:W-:-:S07]  /*6450*/  SEL R0, R0, 0x7c, P0 ;  /* 0x0000007c00007807 */ /* 0x000fce0000000000 */
.L_x_5994:
[----:B------:R-:W-:Y:S05]  /*6460*/  BSYNC.RECONVERGENT B0 ;  /* 0x0000000000007941 */ /* 0x000fea0003800200 */
.L_x_5992:
[----:B------:R-:W-:-:S04]  /*6470*/  SHF.R.U32.HI R5, RZ, 0x18, R4 ;  /* 0x00000018ff057819 */ /* 0x000fc80000011604 */
[----:B------:R-:W-:-:S05]  /*6480*/  LOP3.LUT R5, R0, 0x80, R5, 0xf8, !PT ;  /* 0x0000008000057812 */ /* 0x000fca00078ef805 */
[----:B------:R0:W-:Y:S01]  /*6490*/  STG.E.U8 desc[UR36][R2.64], R5 ;  /* 0x0000000502007986 */ /* 0x0001e2000c101124 */
[----:B------:R-:W-:Y:S05]  /*64a0*/  BRA `(.L_x_5965) ;  /* 0x0000000000087947 */ /* 0x000fea0003800000 */
.L_x_5986:
[----:B------:R-:W-:-:S05]  /*64b0*/  F2FP.BF16.F32.PACK_AB R4, RZ, R4 ;  /* 0x00000004ff04723e */ /* 0x000fca00000010ff */
[----:B------:R0:W-:Y:S02]  /*64c0*/  STG.E.U16 desc[UR36][R2.64], R4 ;  /* 0x0000000402007986 */ /* 0x0001e4000c101524 */
.L_x_5965:
[----:B------:R-:W-:-:S07]  /*64d0*/  VIADD R17, R17, 0x80 ;  /* 0x0000008011117836 */ /* 0x000fce0000000000 */
.L_x_5922:
[----:B------:R-:W-:Y:S05]  /*64e0*/  BSYNC.RECONVERGENT B7 ;  /* 0x0000000000077941 */ /* 0x000fea0003800200 */
.L_x_5921:
        /* <DEDUP_REMOVED lines=307> */
.L_x_5997:
[----:B------:R-:W1:Y:S01]  /*7820*/  LDCU.64 UR6, c[0x0][0x588] ;  /* 0x0000b100ff0677ac */ /* 0x000e620008000a00 */
[----:B------:R-:W-:Y:S01]  /*7830*/  BSSY.RECONVERGENT B6, `(.L_x_5998) ;  /* 0x000010b000067945 */ /* 0x000fe20003800200 */
        /* <DEDUP_REMOVED lines=16> */
.L_x_6002:
[----:B------:R-:W2:Y:S02]  /*7940*/  LDG.E.U8 R0, desc[UR36][R2.64] ;  /* 0x0000002402007981 */ /* 0x000ea4000c1e1100 */
[----:B--2---:R-:W-:Y:S01]  /*7950*/  I2FP.F32.U32 R0, R0 ;  /* 0x0000000000007245 */ /* 0x004fe20000201000 */
[----:B------:R-:W-:Y:S06]  /*7960*/  BRA `(.L_x_6004) ;  /* 0x0000000c00587947 */ /* 0x000fec0003800000 */
.L_x_6001:
[----:B------:R-:W-:-:S09]  /*7970*/  UISETP.NE.AND UP0, UPT, UR4, 0x2, UPT ;  /* 0x000000020400788c */ /* 0x000fd2000bf05270 */
[----:B------:R-:W-:Y:S05]  /*7980*/  BRA.U !UP0, `(.L_x_6005) ;  /* 0x0000000108287547 */ /* 0x000fea000b800000 */
[----:B------:R-:W-:-:S09]  /*7990*/  UISETP.NE.AND UP0, UPT, UR4, 0x3, UPT ;  /* 0x000000030400788c */ /* 0x000fd2000bf05270 */
[----:B------:R-:W-:Y:S05]  /*79a0*/  BRA.U !UP0, `(.L_x_6006) ;  /* 0x0000000108147547 */ /* 0x000fea000b800000 */
[----:B------:R-:W-:-:S09]  /*79b0*/  UISETP.NE.AND UP0, UPT, UR4, 0x4, UPT ;  /* 0x000000040400788c */ /* 0x000fd2000bf05270 */
[----:B------:R-:W-:Y:S05]  /*79c0*/  BRA.U UP0, `(.L_x_6003) ;  /* 0x0000000900e47547 */ /* 0x000fea000b800000 */
[----:B------:R-:W2:Y:S02]  /*79d0*/  LDG.E.64 R2, desc[UR36][R2.64] ;  /* 0x0000002402027981 */ /* 0x000ea4000c1e1b00 */
[----:B--2---:R3:W4:Y:S02]  /*79e0*/  I2F.S64 R0, R2 ;  /* 0x0000000200007312 */ /* 0x0047240000301400 */
[----:B---34-:R-:W-:Y:S05]  /*79f0*/  BRA `(.L_x_6004) ;  /* 0x0000000c00347947 */ /* 0x018fea0003800000 */
.L_x_6006:
[----:B------:R-:W2:Y:S02]  /*7a00*/  LDG.E R0, desc[UR36][R2.64] ;  /* 0x0000002402007981 */ /* 0x000ea4000c1e1900 */
[----:B--2---:R-:W-:Y:S01]  /*7a10*/  I2FP.F32.S32 R0, R0 ;  /* 0x0000000000007245 */ /* 0x004fe20000201400 */
[----:B------:R-:W-:Y:S06]  /*7a20*/  BRA `(.L_x_6004) ;  /* 0x0000000c00287947 */ /* 0x000fec0003800000 */
.L_x_6005:
[----:B------:R-:W2:Y:S02]  /*7a30*/  LDG.E.U16 R0, desc[UR36][R2.64] ;  /* 0x0000002402007981 */ /* 0x000ea4000c1e1500 */
[----:B--2---:R-:W2:Y:S01]  /*7a40*/  I2F.S16 R0, R0 ;  /* 0x0000000000007306 */ /* 0x004ea20000101400 */
[----:B------:R-:W-:Y:S05]  /*7a50*/  BRA `(.L_x_6004) ;  /* 0x0000000c001c7947 */ /* 0x000fea0003800000 */
.L_x_6000:
        /* <DEDUP_REMOVED lines=8> */
.L_x_6008:
[----:B------:R-:W2:Y:S02]  /*7ae0*/  LDG.E.U16 R0, desc[UR36][R2.64] ;  /* 0x0000002402007981 */ /* 0x000ea4000c1e1500 */
[----:B--2---:R-:W-:Y:S01]  /*7af0*/  HADD2.F32 R0, -RZ, R0.H0_H0 ;  /* 0x20000000ff007230 */ /* 0x004fe20000004100 */
[----:B------:R-:W-:Y:S06]  /*7b00*/  BRA `(.L_x_6004) ;  /* 0x0000000800f07947 */ /* 0x000fec0003800000 */
.L_x_6007:
        /* <DEDUP_REMOVED lines=8> */
.L_x_6010:
[----:B------:R-:W2:Y:S02]  /*7b90*/  LDG.E.U16 R0, desc[UR36][R2.64] ;  /* 0x0000002402007981 */ /* 0x000ea4000c1e1500 */
[----:B--2---:R-:W-:Y:S01]  /*7ba0*/  HADD2.F32 R0, -RZ, R0.H0_H0 ;  /* 0x20000000ff007230 */ /* 0x004fe20000004100 */
[----:B------:R-:W-:Y:S06]  /*7bb0*/  BRA `(.L_x_6004) ;  /* 0x0000000800c47947 */ /* 0x000fec0003800000 */
.L_x_6009:
        /* <DEDUP_REMOVED lines=11> */
.L_x_5999:
        /* <DEDUP_REMOVED lines=12> */
.L_x_6013:
        /* <DEDUP_REMOVED lines=11> */
.L_x_6012:
        /* <DEDUP_REMOVED lines=25> */
.L_x_6015:
        /* <DEDUP_REMOVED lines=12> */
.L_x_6014:
[----:B------:R-:W2:Y:S02]  /*8030*/  LDG.E.U16 R0, desc[UR36][R2.64] ;  /* 0x0000002402007981 */ /* 0x000ea4000c1e1500 */
[----:B--2---:R-:W-:Y:S01]  /*8040*/  SHF.L.U32 R0, R0, 0x10, RZ ;  /* 0x0000001000007819 */ /* 0x004fe200000006ff */
[----:B------:R-:W-:Y:S06]  /*8050*/  BRA `(.L_x_6004) ;  /* 0x00000004009c7947 */ /* 0x000fec0003800000 */
.L_x_6011:
        /* <DEDUP_REMOVED lines=12> */
.L_x_6018:
        /* <DEDUP_REMOVED lines=20> */
.L_x_6022:
[----:B------:R-:W-:Y:S05]  /*8260*/  BSYNC.RECONVERGENT B1 ;  /* 0x0000000000017941 */ /* 0x000fea0003800200 */
.L_x_6021:
[----:B------:R-:W-:Y:S01]  /*8270*/  IMAD.SHL.U32 R0, R0, 0x100000, RZ ;  /* 0x0010000000007824 */ /* 0x000fe200078e00ff */
[----:B------:R-:W-:-:S04]  /*8280*/  LEA R2, R2, 0x3b800000, 0x17 ;  /* 0x3b80000002027811 */ /* 0x000fc800078eb8ff */
[----:B------:R-:W-:-:S07]  /*8290*/  LOP3.LUT R0, R2, R0, R7, 0xfe, !PT ;  /* 0x0000000002007212 */ /* 0x000fce00078efe07 */
.L_x_6020:
[----:B------:R-:W-:Y:S05]  /*82a0*/  BSYNC.RECONVERGENT B0 ;  /* 0x0000000000007941 */ /* 0x000fea0003800200 */
.L_x_6019:
[----:B------:R-:W-:Y:S05]  /*82b0*/  BRA `(.L_x_6004) ;  /* 0x0000000400047947 */ /* 0x000fea0003800000 */
.L_x_6017:
        /* <DEDUP_REMOVED lines=20> */
.L_x_6026:
[----:B------:R-:W-:Y:S05]  /*8400*/  BSYNC.RECONVERGENT B1 ;  /* 0x0000000000017941 */ /* 0x000fea0003800200 */
.L_x_6025:
[----:B------:R-:W-:Y:S01]  /*8410*/  IMAD.SHL.U32 R0, R0, 0x200000, RZ ;  /* 0x0020000000007824 */ /* 0x000fe200078e00ff */
[----:B------:R-:W-:-:S04]  /*8420*/  LEA R2, R2, 0x37800000, 0x17 ;  /* 0x3780000002027811 */ /* 0x000fc800078eb8ff */
[----:B------:R-:W-:-:S07]  /*8430*/  LOP3.LUT R0, R2, R0, R7, 0xfe, !PT ;  /* 0x0000000002007212 */ /* 0x000fce00078efe07 */
.L_x_6024:
[----:B------:R-:W-:Y:S05]  /*8440*/  BSYNC.RECONVERGENT B0 ;  /* 0x0000000000007941 */ /* 0x000fea0003800200 */
.L_x_6023:
[----:B------:R-:W-:Y:S05]  /*8450*/  BRA `(.L_x_6004) ;  /* 0x00000000009c7947 */ /* 0x000fea0003800000 */
.L_x_6016:
        /* <DEDUP_REMOVED lines=14> */
.L_x_6030:
[----:B------:R-:W-:Y:S05]  /*8540*/  BSYNC.RECONVERGENT B0 ;  /* 0x0000000000007941 */ /* 0x000fea0003800200 */
.L_x_6029:
[----:B------:R-:W-:Y:S05]  /*8550*/  BRA `(.L_x_6004) ;  /* 0x00000000005c7947 */ /* 0x000fea0003800000 */
.L_x_6003:
        /* <DEDUP_REMOVED lines=16> */
.L_x_6031:
[----:B------:R-:W-:Y:S01]  /*8660*/  MOV R0, RZ ;  /* 0x000000ff00007202 */ /* 0x000fe20000000f00 */
[----:B------:R-:W-:Y:S06]  /*8670*/  BRA `(.L_x_6032) ;  /* 0x0000000000247947 */ /* 0x000fec0003800000 */
.L_x_6028:
[----:B------:R-:W2:Y:S02]  /*8680*/  LDG.E.64 R2, desc[UR36][R2.64] ;  /* 0x0000002402027981 */ /* 0x000ea4000c1e1b00 */
[----:B--2---:R0:W1:Y:S02]  /*8690*/  I2F.U64 R0, R2 ;  /* 0x0000000200007312 */ /* 0x0040640000301000 */
[----:B01----:R-:W-:Y:S05]  /*86a0*/  BRA `(.L_x_6004) ;  /* 0x0000000000087947 */ /* 0x003fea0003800000 */
.L_x_6027:
[----:B------:R-:W2:Y:S02]  /*86b0*/  LDG.E R0, desc[UR36][R2.64] ;  /* 0x0000002402007981 */ /* 0x000ea4000c1e1900 */
[----:B--2---:R-:W-:-:S07]  /*86c0*/  I2FP.F32.U32 R0, R0 ;  /* 0x0000000000007245 */ /* 0x004fce0000201000 */
.L_x_6004:
[----:B-12--5:R-:W-:-:S13]  /*86d0*/  FSETP.GT.FTZ.AND P0, PT, R0, RZ, PT ;  /* 0x000000ff0000720b */ /* 0x026fda0003f14000 */
[----:B---34-:R-:W1:Y:S02]  /*86e0*/  @P0 LDC R3, c[0x0][0x594] ;  /* 0x00016500ff030b82 */ /* 0x018e640000000800 */
[----:B-1----:R-:W-:Y:S01]  /*86f0*/  @P0 FMUL.FTZ R4, R0, R3 ;  /* 0x0000000300040220 */ /* 0x002fe20000410000 */
[----:B------:R-:W-:Y:S06]  /*8700*/  @P0 BRA `(.L_x_6033) ;  /* 0x0000000000740947 */ /* 0x000fec0003800000 */
.L_x_6032:
        /* <DEDUP_REMOVED lines=28> */
[----:B-1----:R-:W-:-:S07]  /*88d0*/  FMUL.FTZ R4, R2, UR4 ;  /* 0x0000000402047c20 */ /* 0x002fce0008410000 */
.L_x_6033:
[----:B------:R-:W-:Y:S05]  /*88e0*/  BSYNC.RECONVERGENT B6 ;  /* 0x0000000000067941 */ /* 0x000fea0003800200 */
.L_x_5998:
        /* <DEDUP_REMOVED lines=17> */
.L_x_6037:
[----:B------:R-:W0:Y:S02]  /*8a00*/  F2I.S64.TRUNC R4, R4 ;  /* 0x0000000400047311 */ /* 0x000e24000020d900 */
[----:B0-----:R-:W-:-:S05]  /*8a10*/  IMAD.MOV.U32 R7, RZ, RZ, R4 ;  /* 0x000000ffff077224 */ /* 0x001fca00078e0004 */
[----:B------:R0:W-:Y:S01]  /*8a20*/  STG.E.U8 desc[UR36][R2.64], R7 ;  /* 0x0000000702007986 */ /* 0x0001e2000c101124 */
[----:B------:R-:W-:Y:S05]  /*8a30*/  BRA `(.L_x_6039) ;  /* 0x0000000c00287947 */ /* 0x000fea0003800000 */
.L_x_6036:
        /* <DEDUP_REMOVED lines=9> */
.L_x_6041:
[----:B------:R-:W0:Y:S02]  /*8ad0*/  F2I.FTZ.TRUNC.NTZ R5, R4 ;  /* 0x0000000400057305 */ /* 0x000e24000021f100 */
[----:B0-----:R0:W-:Y:S01]  /*8ae0*/  STG.E desc[UR36][R2.64], R5 ;  /* 0x0000000502007986 */ /* 0x0011e2000c101924 */
[----:B------:R-:W-:Y:S05]  /*8af0*/  BRA `(.L_x_6039) ;  /* 0x0000000800f87947 */ /* 0x000fea0003800000 */
.L_x_6040:
[----:B------:R-:W0:Y:S02]  /*8b00*/  F2I.FTZ.TRUNC.NTZ R5, R4 ;  /* 0x0000000400057305 */ /* 0x000e24000021f100 */
[----:B0-----:R0:W-:Y:S01]  /*8b10*/  STG.E.U16 desc[UR36][R2.64], R5 ;  /* 0x0000000502007986 */ /* 0x0011e2000c101524 */
[----:B------:R-:W-:Y:S05]  /*8b20*/  BRA `(.L_x_6039) ;  /* 0x0000000800ec7947 */ /* 0x000fea0003800000 */
.L_x_6035:
        /* <DEDUP_REMOVED lines=8> */
.L_x_6043:
[----:B------:R-:W-:-:S05]  /*8bb0*/  F2FP.F16.F32.PACK_AB R4, RZ, R4 ;  /* 0x00000004ff04723e */ /* 0x000fca00000000ff */
[----:B------:R0:W-:Y:S01]  /*8bc0*/  STG.E.U16 desc[UR36][R2.64], R4 ;  /* 0x0000000402007986 */ /* 0x0001e2000c101524 */
[----:B------:R-:W-:Y:S05]  /*8bd0*/  BRA `(.L_x_6039) ;  /* 0x0000000800c07947 */ /* 0x000fea0003800000 */
.L_x_6042:
        /* <DEDUP_REMOVED lines=9> */
.L_x_6045:
[----:B------:R-:W-:-:S04]  /*8c70*/  F2FP.F16.F32.PACK_AB R5, RZ, R4 ;  /* 0x00000004ff05723e */ /* 0x000fc800000000ff */
[----:B------:R-:W-:-:S05]  /*8c80*/  PRMT R5, R5, 0x5410, RZ ;  /* 0x0000541005057816 */ /* 0x000fca00000000ff */
[----:B------:R0:W-:Y:S01]  /*8c90*/  STG.E desc[UR36][R2.64], R5 ;  /* 0x0000000502007986 */ /* 0x0001e2000c101924 */
[----:B------:R-:W-:Y:S05]  /*8ca0*/  BRA `(.L_x_6039) ;  /* 0x00000008008c7947 */ /* 0x000fea0003800000 */
.L_x_6044:
[----:B------:R-:W-:-:S06]  /*8cb0*/  FMUL.FTZ R4, R4, 1 ;  /* 0x3f80000004047820 */ /* 0x000fcc0000410000 */
[----:B------:R-:W0:Y:S02]  /*8cc0*/  F2F.F64.F32 R4, R4 ;  /* 0x0000000400047310 */ /* 0x000e240000201800 */
[----:B0-----:R0:W-:Y:S01]  /*8cd0*/  STG.E.64 desc[UR36][R2.64], R4 ;  /* 0x0000000402007986 */ /* 0x0011e2000c101b24 */
[----:B------:R-:W-:Y:S05]  /*8ce0*/  BRA `(.L_x_6039) ;  /* 0x00000008007c7947 */ /* 0x000fea0003800000 */
.L_x_6034:
        /* <DEDUP_REMOVED lines=13> */
.L_x_6049:
        /* <DEDUP_REMOVED lines=16> */
.L_x_6052:
[----:B------:R-:W-:-:S04]  /*8ec0*/  SHF.R.U32.HI R4, RZ, 0x18, R4 ;  /* 0x00000018ff047819 */ /* 0x000fc80000011604 */
[----:B------:R-:W-:-:S04]  /*8ed0*/  LOP3.LUT R4, R5, 0x80, R4, 0xf8, !PT ;  /* 0x0000008005047812 */ /* 0x000fc800078ef804 */
[----:B------:R-:W-:-:S07]  /*8ee0*/  PRMT R0, R4, 0x7610, R0 ;  /* 0x0000761004007816 */ /* 0x000fce0000000000 */
.L_x_6051:
[----:B------:R-:W-:Y:S05]  /*8ef0*/  BSYNC.RECONVERGENT B0 ;  /* 0x0000000000007941 */ /* 0x000fea0003800200 */
.L_x_6050:
[----:B------:R0:W-:Y:S01]  /*8f00*/  STG.E.U8 desc[UR36][R2.64], R0 ;  /* 0x0000000002007986 */ /* 0x0001e2000c101124 */
[----:B------:R-:W-:Y:S05]  /*8f10*/  BRA `(.L_x_6039) ;  /* 0x0000000400f07947 */ /* 0x000fea0003800000 */
.L_x_6048:
        /* <DEDUP_REMOVED lines=16> */
.L_x_6055:
[----:B------:R-:W-:-:S04]  /*9020*/  SHF.R.U32.HI R4, RZ, 0x18, R4 ;  /* 0x00000018ff047819 */ /* 0x000fc80000011604 */
[----:B------:R-:W-:-:S04]  /*9030*/  LOP3.LUT R5, R5, 0x80, R4, 0xf8, !PT ;  /* 0x0000008005057812 */ /* 0x000fc800078ef804 */
[----:B------:R-:W-:-:S07]  /*9040*/  PRMT R0, R5, 0x7610, R0 ;  /* 0x0000761005007816 */ /* 0x000fce0000000000 */
.L_x_6054:
[----:B------:R-:W-:Y:S05]  /*9050*/  BSYNC.RECONVERGENT B0 ;  /* 0x0000000000007941 */ /* 0x000fea0003800200 */
.L_x_6053:
[----:B------:R0:W-:Y:S01]  /*9060*/  STG.E.U8 desc[UR36][R2.64], R0 ;  /* 0x0000000002007986 */ /* 0x0001e2000c101124 */
[----:B------:R-:W-:Y:S05]  /*9070*/  BRA `(.L_x_6039) ;  /* 0x0000000400987947 */ /* 0x000fea0003800000 */
.L_x_6047:
        /* <DEDUP_REMOVED lines=17> */
[----:B------:R-:W-:-:S05]  /*9190*/  @!P0 IMAD.MOV R0, RZ, RZ, R6 ;  /* 0x000000ffff008224 */ /* 0x000fca00078e0206 */
[----:B------:R-:W-:-:S05]  /*91a0*/  @P1 MOV R5, R0 ;  /* 0x0000000000051202 */ /* 0x000fca0000000f00 */
[----:B------:R0:W-:Y:S01]  /*91b0*/  STG.E.U8 desc[UR36][R2.64], R5 ;  /* 0x0000000502007986 */ /* 0x0001e2000c101124 */
[----:B------:R-:W-:Y:S05]  /*91c0*/  BRA `(.L_x_6039) ;  /* 0x0000000400447947 */ /* 0x000fea0003800000 */
.L_x_6057:
[----:B------:R-:W0:Y:S02]  /*91d0*/  F2I.U64.TRUNC R4, R4 ;  /* 0x0000000400047311 */ /* 0x000e24000020d800 */
[----:B0-----:R0:W-:Y:S01]  /*91e0*/  STG.E.64 desc[UR36][R2.64], R4 ;  /* 0x0000000402007986 */ /* 0x0011e2000c101b24 */
[----:B------:R-:W-:Y:S05]  /*91f0*/  BRA `(.L_x_6039) ;  /* 0x0000000400387947 */ /* 0x000fea0003800000 */
.L_x_6056:
[----:B------:R-:W0:Y:S02]  /*9200*/  F2I.FTZ.U32.TRUNC.NTZ R5, R4 ;  /* 0x0000000400057305 */ /* 0x000e24000021f000 */
[----:B0-----:R0:W-:Y:S01]  /*9210*/  STG.E desc[UR36][R2.64], R5 ;  /* 0x0000000502007986 */ /* 0x0011e2000c101924 */
[----:B------:R-:W-:Y:S05]  /*9220*/  BRA `(.L_x_6039) ;  /* 0x00000004002c7947 */ /* 0x000fea0003800000 */
.L_x_6046:
        /* <DEDUP_REMOVED lines=10> */
.L_x_6059:
[----:B------:R-:W-:Y:S01]  /*92d0*/  FMUL.FTZ R4, R4, 1 ;  /* 0x3f80000004047820 */ /* 0x000fe20000410000 */
[----:B------:R-:W-:-:S05]  /*92e0*/  CS2R R6, SRZ ;  /* 0x0000000000067805 */ /* 0x000fca000001ff00 */
[----:B------:R-:W0:Y:S02]  /*92f0*/  F2F.F64.F32 R4, R4 ;  /* 0x0000000400047310 */ /* 0x000e240000201800 */
[----:B0-----:R4:W-:Y:S01]  /*9300*/  STG.E.128 desc[UR36][R2.64], R4 ;  /* 0x0000000402007986 */ /* 0x0019e2000c101d24 */
[----:B------:R-:W-:Y:S05]  /*9310*/  BRA `(.L_x_6039) ;  /* 0x0000000000f07947 */ /* 0x000fea0003800000 */
.L_x_6058:
[----:B------:R-:W-:-:S09]  /*9320*/  UISETP.NE.AND UP0, UPT, UR4, 0xf, UPT ;  /* 0x0000000f0400788c */ /* 0x000fd2000bf05270 */
[----:B------:R-:W-:Y:S05]  /*9330*/  BRA.U !UP0, `(.L_x_6060) ;  /* 0x0000000108e07547 */ /* 0x000fea000b800000 */
[----:B------:R-:W-:-:S09]  /*9340*/  UISETP.NE.AND UP0, UPT, UR4, 0x17, UPT ;  /* 0x000000170400788c */ /* 0x000fd2000bf05270 */
[----:B------:R-:W-:Y:S05]  /*9350*/  BRA.U !UP0, `(.L_x_6061) ;  /* 0x00000001088c7547 */ /* 0x000fea000b800000 */
[----:B------:R-:W-:-:S09]  /*9360*/  UISETP.NE.AND UP0, UPT, UR4, 0x18, UPT ;  /* 0x000000180400788c */ /* 0x000fd2000bf05270 */
[----:B------:R-:W-:Y:S05]  /*9370*/  BRA.U !UP0, `(.L_x_6062) ;  /* 0x0000000108447547 */ /* 0x000fea000b800000 */
.L_x_6038:
        /* <DEDUP_REMOVED lines=16> */
.L_x_6063:
[----:B------:R-:W-:Y:S05]  /*9480*/  BRA `(.L_x_6039) ;  /* 0x0000000000947947 */ /* 0x000fea0003800000 */
.L_x_6062:
        /* <DEDUP_REMOVED lines=12> */
.L_x_6065:
[----:B------:R-:W-:Y:S05]  /*9550*/  BSYNC.RECONVERGENT B0 ;  /* 0x0000000000007941 */ /* 0x000fea0003800200 */
.L_x_6064:
[----:B------:R-:W-:-:S05]  /*9560*/  LOP3.LUT R5, R0, 0x80, R7, 0xf8, !PT ;  /* 0x0000008000057812 */ /* 0x000fca00078ef807 */
[----:B------:R2:W-:Y:S01]  /*9570*/  STG.E.U8 desc[UR36][R2.64], R5 ;  /* 0x0000000502007986 */ /* 0x0005e2000c101124 */
[----:B------:R-:W-:Y:S05]  /*9580*/  BRA `(.L_x_6039) ;  /* 0x0000000000547947 */ /* 0x000fea0003800000 */
.L_x_6061:
        /* <DEDUP_REMOVED lines=11> */
.L_x_6067:
[----:B------:R-:W-:Y:S01]  /*9640*/  IMAD.MOV.U32 R0, RZ, RZ, 0x7f ;  /* 0x0000007fff007424 */ /* 0x000fe200078e00ff */
[----:B------:R-:W-:-:S04]  /*9650*/  ISETP.GT.U32.AND P0, PT, R6, 0x7f800000, PT ;  /* 0x7f8000000600780c */ /* 0x000fc80003f04070 */
[----:B------:R-:W-:-:S09]  /*9660*/  SEL R0, R0, 0x7c, P0 ;  /* 0x0000007c00007807 */ /* 0x000fd20000000000 */
.L_x_6068:
[----:B------:R-:W-:Y:S05]  /*9670*/  BSYNC.RECONVERGENT B0 ;  /* 0x0000000000007941 */ /* 0x000fea0003800200 */
.L_x_6066:
[----:B------:R-:W-:-:S04]  /*9680*/  SHF.R.U32.HI R5, RZ, 0x18, R4 ;  /* 0x00000018ff057819 */ /* 0x000fc80000011604 */
[----:B------:R-:W-:-:S05]  /*9690*/  LOP3.LUT R5, R0, 0x80, R5, 0xf8, !PT ;  /* 0x0000008000057812 */ /* 0x000fca00078ef805 */
[----:B------:R1:W-:Y:S01]  /*96a0*/  STG.E.U8 desc[UR36][R2.64], R5 ;  /* 0x0000000502007986 */ /* 0x0003e2000c101124 */
[----:B------:R-:W-:Y:S05]  /*96b0*/  BRA `(.L_x_6039) ;  /* 0x0000000000087947 */ /* 0x000fea0003800000 */
.L_x_6060:
[----:B------:R-:W-:-:S05]  /*96c0*/  F2FP.BF16.F32.PACK_AB R4, RZ, R4 ;  /* 0x00000004ff04723e */ /* 0x000fca00000010ff */
[----:B------:R0:W-:Y:S02]  /*96d0*/  STG.E.U16 desc[UR36][R2.64], R4 ;  /* 0x0000000402007986 */ /* 0x0001e4000c101524 */
.L_x_6039:
[----:B------:R-:W-:-:S07]  /*96e0*/  IADD3 R17, PT, PT, R17, 0x80, RZ ;  /* 0x0000008011117810 */ /* 0x000fce0007ffe0ff */
.L_x_5996:
[----:B------:R-:W-:Y:S05]  /*96f0*/  BSYNC.RECONVERGENT B7 ;  /* 0x0000000000077941 */ /* 0x000fea0003800200 */
.L_x_5995:
[----:B------:R-:W5:Y:S02]  /*9700*/  LDCU UR4, c[0x0][0x380] ;  /* 0x00007000ff0477ac */ /* 0x000f640008000800 */
[----:B-----5:R-:W-:-:S13]  /*9710*/  ISETP.GE.AND P0, PT, R17, UR4, PT ;  /* 0x0000000411007c0c */ /* 0x020fda000bf06270 */
[----:B------:R-:W-:Y:S05]  /*9720*/  @P0 EXIT ;  /* 0x000000000000094d */ /* 0x000fea0003800000 */
        /* <DEDUP_REMOVED lines=303> */
.L_x_6069:
[----:B------:R-:W0:Y:S01]  /*aa20*/  LDCU.128 UR8, c[0x0][0x580] ;  /* 0x0000b000ff0877ac */ /* 0x000e220008000c00 */
[----:B------:R-:W-:Y:S01]  /*aa30*/  BSSY.RECONVERGENT B6, `(.L_x_6070) ;  /* 0x000010d000067945 */ /* 0x000fe20003800200 */
[----:B------:R-:W-:-:S04]  /*aa40*/  UPRMT UR4, UR42, 0x9910, URZ ;  /* 0x000099102a047896 */ /* 0x000fc800080000ff */
[----:B------:R-:W-:Y:S01]  /*aa50*/  UISETP.GT.AND UP0, UPT, UR4, 0x9, UPT ;  /* 0x000000090400788c */ /* 0x000fe2000bf04270 */
[----:B0-----:R-:W-:Y:S02]  /*aa60*/  IADD3 R16, P0, PT, R16, UR8, RZ ;  /* 0x0000000810107c10 */ /* 0x001fe4000ff1e0ff */
[----:B-12---:R-:W-:-:S03]  /*aa70*/  IADD3 R2, P1, PT, R0, UR10, RZ ;  /* 0x0000000a00027c10 */ /* 0x006fc6000ff3e0ff */
        /* <DEDUP_REMOVED lines=14> */
.L_x_6074:
[----:B------:R-:W2:Y:S02]  /*ab60*/  LDG.E.U8 R0, desc[UR36][R2.64] ;  /* 0x0000002402007981 */ /* 0x000ea4000c1e1100 */
[----:B--2---:R-:W-:Y:S01]  /*ab70*/  I2FP.F32.U32 R0, R0 ;  /* 0x0000000000007245 */ /* 0x004fe20000201000 */
[----:B------:R-:W-:Y:S06]  /*ab80*/  BRA `(.L_x_6076) ;  /* 0x0000000c00587947 */ /* 0x000fec0003800000 */
.L_x_6073:
        /* <DEDUP_REMOVED lines=9> */
.L_x_6078:
[----:B------:R-:W2:Y:S02]  /*ac20*/  LDG.E R0, desc[UR36][R2.64] ;  /* 0x0000002402007981 */ /* 0x000ea4000c1e1900 */
[----:B--2---:R-:W-:Y:S01]  /*ac30*/  I2FP.F32.S32 R0, R0 ;  /* 0x0000000000007245 */ /* 0x004fe20000201400 */
[----:B------:R-:W-:Y:S06]  /*ac40*/  BRA `(.L_x_6076) ;  /* 0x0000000c00287947 */ /* 0x000fec0003800000 */
.L_x_6077:
[----:B------:R-:W2:Y:S02]  /*ac50*/  LDG.E.U16 R0, desc[UR36][R2.64] ;  /* 0x0000002402007981 */ /* 0x000ea4000c1e1500 */
[----:B--2---:R-:W4:Y:S01]  /*ac60*/  I2F.S16 R0, R0 ;  /* 0x0000000000007306 */ /* 0x004f220000101400 */
[----:B------:R-:W-:Y:S05]  /*ac70*/  BRA `(.L_x_6076) ;  /* 0x0000000c001c7947 */ /* 0x000fea0003800000 */
.L_x_6072:
        /* <DEDUP_REMOVED lines=8> */
.L_x_6080:
[----:B------:R-:W2:Y:S02]  /*ad00*/  LDG.E.U16 R0, desc[UR36][R2.64] ;  /* 0x0000002402007981 */ /* 0x000ea4000c1e1500 */
[----:B--2---:R-:W-:Y:S01]  /*ad10*/  HADD2.F32 R0, -RZ, R0.H0_H0 ;  /* 0x20000000ff007230 */ /* 0x004fe20000004100 */
[----:B------:R-:W-:Y:S06]  /*ad20*/  BRA `(.L_x_6076) ;  /* 0x0000000800f07947 */ /* 0x000fec0003800000 */
.L_x_6079:
        /* <DEDUP_REMOVED lines=8> */
.L_x_6082:
[----:B------:R-:W2:Y:S02]  /*adb0*/  LDG.E.U16 R0, desc[UR36][R2.64] ;  /* 0x0000002402007981 */ /* 0x000ea4000c1e1500 */
[----:B--2---:R-:W-:Y:S01]  /*adc0*/  HADD2.F32 R0, -RZ, R0.H0_H0 ;  /* 0x20000000ff007230 */ /* 0x004fe20000004100 */
[----:B------:R-:W-:Y:S06]  /*add0*/  BRA `(.L_x_6076) ;  /* 0x0000000800c47947 */ /* 0x000fec0003800000 */
.L_x_6081:
        /* <DEDUP_REMOVED lines=11> */
.L_x_6071:
        /* <DEDUP_REMOVED lines=12> */
.L_x_6085:
        /* <DEDUP_REMOVED lines=11> */
.L_x_6084:
        /* <DEDUP_REMOVED lines=25> */
.L_x_6087:
        /* <DEDUP_REMOVED lines=12> */
.L_x_6086:
[----:B------:R-:W2:Y:S02]  /*b250*/  LDG.E.U16 R0, desc[UR36][R2.64] ;  /* 0x0000002402007981 */ /* 0x000ea4000c1e1500 */
[----:B--2---:R-:W-:Y:S01]  /*b260*/  SHF.L.U32 R0, R0, 0x10, RZ ;  /* 0x0000001000007819 */ /* 0x004fe200000006ff */
[----:B------:R-:W-:Y:S06]  /*b270*/  BRA `(.L_x_6076) ;  /* 0x00000004009c7947 */ /* 0x000fec0003800000 */
.L_x_6083:
        /* <DEDUP_REMOVED lines=12> */
.L_x_6090:
        /* <DEDUP_REMOVED lines=20> */
.L_x_6094:
[----:B------:R-:W-:Y:S05]  /*b480*/  BSYNC.RECONVERGENT B1 ;  /* 0x0000000000017941 */ /* 0x000fea0003800200 */
.L_x_6093:
[----:B------:R-:W-:Y:S01]  /*b490*/  IMAD.SHL.U32 R0, R0, 0x100000, RZ ;  /* 0x0010000000007824 */ /* 0x000fe200078e00ff */
[----:B------:R-:W-:-:S04]  /*b4a0*/  LEA R2, R2, 0x3b800000, 0x17 ;  /* 0x3b80000002027811 */ /* 0x000fc800078eb8ff */
[----:B------:R-:W-:-:S07]  /*b4b0*/  LOP3.LUT R0, R2, R0, R7, 0xfe, !PT ;  /* 0x0000000002007212 */ /* 0x000fce00078efe07 */
.L_x_6092:
[----:B------:R-:W-:Y:S05]  /*b4c0*/  BSYNC.RECONVERGENT B0 ;  /* 0x0000000000007941 */ /* 0x000fea0003800200 */
.L_x_6091:
[----:B------:R-:W-:Y:S05]  /*b4d0*/  BRA `(.L_x_6076) ;  /* 0x0000000400047947 */ /* 0x000fea0003800000 */
.L_x_6089:
        /* <DEDUP_REMOVED lines=20> */
.L_x_6098:
[----:B------:R-:W-:Y:S05]  /*b620*/  BSYNC.RECONVERGENT B1 ;  /* 0x0000000000017941 */ /* 0x000fea0003800200 */
.L_x_6097:
[----:B------:R-:W-:Y:S01]  /*b630*/  IMAD.SHL.U32 R0, R0, 0x200000, RZ ;  /* 0x0020000000007824 */ /* 0x000fe200078e00ff */
[----:B------:R-:W-:-:S04]  /*b640*/  LEA R2, R2, 0x37800000, 0x17 ;  /* 0x3780000002027811 */ /* 0x000fc800078eb8ff */
[----:B------:R-:W-:-:S07]  /*b650*/  LOP3.LUT R0, R2, R0, R7, 0xfe, !PT ;  /* 0x0000000002007212 */ /* 0x000fce00078efe07 */
.L_x_6096:
[----:B------:R-:W-:Y:S05]  /*b660*/  BSYNC.RECONVERGENT B0 ;  /* 0x0000000000007941 */ /* 0x000fea0003800200 */
.L_x_6095:
[----:B------:R-:W-:Y:S05]  /*b670*/  BRA `(.L_x_6076) ;  /* 0x00000000009c7947 */ /* 0x000fea0003800000 */
.L_x_6088:
        /* <DEDUP_REMOVED lines=14> */
.L_x_6102:
[----:B------:R-:W-:Y:S05]  /*b760*/  BSYNC.RECONVERGENT B0 ;  /* 0x0000000000007941 */ /* 0x000fea0003800200 */
.L_x_6101:
[----:B------:R-:W-:Y:S05]  /*b770*/  BRA `(.L_x_6076) ;  /* 0x00000000005c7947 */ /* 0x000fea0003800000 */
.L_x_6075:
        /* <DEDUP_REMOVED lines=16> */
.L_x_6103:
[----:B------:R-:W-:Y:S01]  /*b880*/  MOV R0, RZ ;  /* 0x000000ff00007202 */ /* 0x000fe20000000f00 */
[----:B------:R-:W-:Y:S06]  /*b890*/  BRA `(.L_x_6104) ;  /* 0x0000000000247947 */ /* 0x000fec0003800000 */
.L_x_6100:
[----:B------:R-:W2:Y:S02]  /*b8a0*/  LDG.E.64 R2, desc[UR36][R2.64] ;  /* 0x0000002402027981 */ /* 0x000ea4000c1e1b00 */
[----:B--2---:R0:W1:Y:S02]  /*b8b0*/  I2F.U64 R0, R2 ;  /* 0x0000000200007312 */ /* 0x0040640000301000 */
[----:B01----:R-:W-:Y:S05]  /*b8c0*/  BRA `(.L_x_6076) ;  /* 0x0000000000087947 */ /* 0x003fea0003800000 */
.L_x_6099:
[----:B------:R-:W2:Y:S02]  /*b8d0*/  LDG.E R0, desc[UR36][R2.64] ;  /* 0x0000002402007981 */ /* 0x000ea4000c1e1900 */
[----:B--2---:R-:W-:-:S07]  /*b8e0*/  I2FP.F32.U32 R0, R0 ;  /* 0x0000000000007245 */ /* 0x004fce0000201000 */
.L_x_6076:
[----:B---345:R-:W-:-:S13]  /*b8f0*/  FSETP.GT.FTZ.AND P0, PT, R0, RZ, PT ;  /* 0x000000ff0000720b */ /* 0x038fda0003f14000 */
[----:B01----:R-:W2:Y:S02]  /*b900*/  @P0 LDC R3, c[0x0][0x594] ;  /* 0x00016500ff030b82 */ /* 0x003ea40000000800 */
[----:B--2---:R-:W-:Y:S01]  /*b910*/  @P0 FMUL.FTZ R2, R0, R3 ;  /* 0x0000000300020220 */ /* 0x004fe20000410000 */
[----:B------:R-:W-:Y:S06]  /*b920*/  @P0 BRA `(.L_x_6105) ;  /* 0x0000000000740947 */ /* 0x000fec0003800000 */
.L_x_6104:
        /* <DEDUP_REMOVED lines=29> */
.L_x_6105:
[----:B------:R-:W-:Y:S05]  /*bb00*/  BSYNC.RECONVERGENT B6 ;  /* 0x0000000000067941 */ /* 0x000fea0003800200 */
.L_x_6070:
[----:B------:R-:W-:-:S04]  /*bb10*/  UPRMT UR4, UR41, 0x9910, URZ ;  /* 0x0000991029047896 */ /* 0x000fc800080000ff */
        /* <DEDUP_REMOVED lines=13> */
.L_x_6109:
[----:B------:R-:W0:Y:S02]  /*bbf0*/  F2I.S64.TRUNC R2, R2 ;  /* 0x0000000200027311 */ /* 0x000e24000020d900 */
[----:B0-----:R-:W-:-:S05]  /*bc00*/  MOV R5, R2 ;  /* 0x0000000200057202 */ /* 0x001fca0000000f00 */
[----:B------:R-:W-:Y:S01]  /*bc10*/  STG.E.U8 desc[UR36][R16.64], R5 ;  /* 0x0000000510007986 */ /* 0x000fe2000c101124 */
[----:B------:R-:W-:Y:S05]  /*bc20*/  EXIT ;  /* 0x000000000000794d */ /* 0x000fea0003800000 */
.L_x_6108:
        /* <DEDUP_REMOVED lines=9> */
.L_x_6112:
[----:B------:R-:W0:Y:S02]  /*bcc0*/  F2I.FTZ.TRUNC.NTZ R3, R2 ;  /* 0x0000000200037305 */ /* 0x000e24000021f100 */
[----:B0-----:R-:W-:Y:S01]  /*bcd0*/  STG.E desc[UR36][R16.64], R3 ;  /* 0x0000000310007986 */ /* 0x001fe2000c101924 */
[----:B------:R-:W-:Y:S05]  /*bce0*/  EXIT ;  /* 0x000000000000794d */ /* 0x000fea0003800000 */
.L_x_6111:
[----:B------:R-:W0:Y:S02]  /*bcf0*/  F2I.FTZ.TRUNC.NTZ R3, R2 ;  /* 0x0000000200037305 */ /* 0x000e24000021f100 */
[----:B0-----:R-:W-:Y:S01]  /*bd00*/  STG.E.U16 desc[UR36][R16.64], R3 ;  /* 0x0000000310007986 */ /* 0x001fe2000c101524 */
[----:B------:R-:W-:Y:S05]  /*bd10*/  EXIT ;  /* 0x000000000000794d */ /* 0x000fea0003800000 */
.L_x_6107:
        /* <DEDUP_REMOVED lines=8> */
.L_x_6114:
[----:B------:R-:W-:-:S05]  /*bda0*/  F2FP.F16.F32.PACK_AB R2, RZ, R2 ;  /* 0x00000002ff02723e */ /* 0x000fca00000000ff */
[----:B------:R-:W-:Y:S01]  /*bdb0*/  STG.E.U16 desc[UR36][R16.64], R2 ;  /* 0x0000000210007986 */ /* 0x000fe2000c101524 */
[----:B------:R-:W-:Y:S05]  /*bdc0*/  EXIT ;  /* 0x000000000000794d */ /* 0x000fea0003800000 */
.L_x_6113:
        /* <DEDUP_REMOVED lines=9> */
.L_x_6116:
[----:B------:R-:W-:-:S04]  /*be60*/  F2FP.F16.F32.PACK_AB R3, RZ, R2 ;  /* 0x00000002ff03723e */ /* 0x000fc800000000ff */
[----:B------:R-:W-:-:S05]  /*be70*/  PRMT R3, R3, 0x5410, RZ ;  /* 0x0000541003037816 */ /* 0x000fca00000000ff */
[----:B------:R-:W-:Y:S01]  /*be80*/  STG.E desc[UR36][R16.64], R3 ;  /* 0x0000000310007986 */ /* 0x000fe2000c101924 */
[----:B------:R-:W-:Y:S05]  /*be90*/  EXIT ;  /* 0x000000000000794d */ /* 0x000fea0003800000 */
.L_x_6115:
[----:B------:R-:W-:-:S06]  /*bea0*/  FMUL.FTZ R2, R2, 1 ;  /* 0x3f80000002027820 */ /* 0x000fcc0000410000 */
[----:B------:R-:W0:Y:S02]  /*beb0*/  F2F.F64.F32 R2, R2 ;  /* 0x0000000200027310 */ /* 0x000e240000201800 */
[----:B0-----:R-:W-:Y:S01]  /*bec0*/  STG.E.64 desc[UR36][R16.64], R2 ;  /* 0x0000000210007986 */ /* 0x001fe2000c101b24 */
[----:B------:R-:W-:Y:S05]  /*bed0*/  EXIT ;  /* 0x000000000000794d */ /* 0x000fea0003800000 */
.L_x_6106:
        /* <DEDUP_REMOVED lines=13> */
.L_x_6120:
        /* <DEDUP_REMOVED lines=16> */
.L_x_6123:
[----:B------:R-:W-:-:S04]  /*c0b0*/  SHF.R.U32.HI R2, RZ, 0x18, R2 ;  /* 0x00000018ff027819 */ /* 0x000fc80000011602 */
[----:B------:R-:W-:-:S04]  /*c0c0*/  LOP3.LUT R2, R3, 0x80, R2, 0xf8, !PT ;  /* 0x0000008003027812 */ /* 0x000fc800078ef802 */
[----:B------:R-:W-:-:S07]  /*c0d0*/  PRMT R8, R2, 0x7610, R8 ;  /* 0x0000761002087816 */ /* 0x000fce0000000008 */
.L_x_6122:
[----:B------:R-:W-:Y:S05]  /*c0e0*/  BSYNC.RECONVERGENT B0 ;  /* 0x0000000000007941 */ /* 0x000fea0003800200 */
.L_x_6121:
[----:B------:R-:W-:Y:S01]  /*c0f0*/  STG.E.U8 desc[UR36][R16.64], R8 ;  /* 0x0000000810007986 */ /* 0x000fe2000c101124 */
[----:B------:R-:W-:Y:S05]  /*c100*/  EXIT ;  /* 0x000000000000794d */ /* 0x000fea0003800000 */
.L_x_6119:
        /* <DEDUP_REMOVED lines=16> */
.L_x_6126:
[----:B------:R-:W-:-:S04]  /*c210*/  SHF.R.U32.HI R2, RZ, 0x18, R2 ;  /* 0x00000018ff027819 */ /* 0x000fc80000011602 */
[----:B------:R-:W-:-:S04]  /*c220*/  LOP3.LUT R3, R3, 0x80, R2, 0xf8, !PT ;  /* 0x0000008003037812 */ /* 0x000fc800078ef802 */
[----:B------:R-:W-:-:S07]  /*c230*/  PRMT R8, R3, 0x7610, R8 ;  /* 0x0000761003087816 */ /* 0x000fce0000000008 */
.L_x_6125:
[----:B------:R-:W-:Y:S05]  /*c240*/  BSYNC.RECONVERGENT B0 ;  /* 0x0000000000007941 */ /* 0x000fea0003800200 */
.L_x_6124:
[----:B------:R-:W-:Y:S01]  /*c250*/  STG.E.U8 desc[UR36][R16.64], R8 ;  /* 0x0000000810007986 */ /* 0x000fe2000c101124 */
[----:B------:R-:W-:Y:S05]  /*c260*/  EXIT ;  /* 0x000000000000794d */ /* 0x000fea0003800000 */
.L_x_6118:
        /* <DEDUP_REMOVED lines=21> */
.L_x_6128:
[----:B------:R-:W0:Y:S02]  /*c3c0*/  F2I.U64.TRUNC R2, R2 ;  /* 0x0000000200027311 */ /* 0x000e24000020d800 */
[----:B0-----:R-:W-:Y:S01]  /*c3d0*/  STG.E.64 desc[UR36][R16.64], R2 ;  /* 0x0000000210007986 */ /* 0x001fe2000c101b24 */
[----:B------:R-:W-:Y:S05]  /*c3e0*/  EXIT ;  /* 0x000000000000794d */ /* 0x000fea0003800000 */
.L_x_6127:
[----:B------:R-:W0:Y:S02]  /*c3f0*/  F2I.FTZ.U32.TRUNC.NTZ R3, R2 ;  /* 0x0000000200037305 */ /* 0x000e24000021f000 */
[----:B0-----:R-:W-:Y:S01]  /*c400*/  STG.E desc[UR36][R16.64], R3 ;  /* 0x0000000310007986 */ /* 0x001fe2000c101924 */
[----:B------:R-:W-:Y:S05]  /*c410*/  EXIT ;  /* 0x000000000000794d */ /* 0x000fea0003800000 */
.L_x_6117:
        /* <DEDUP_REMOVED lines=10> */
.L_x_6130:
[----:B------:R-:W-:Y:S01]  /*c4c0*/  FMUL.FTZ R4, R2, 1 ;  /* 0x3f80000002047820 */ /* 0x000fe20000410000 */
[----:B------:R-:W-:-:S05]  /*c4d0*/  CS2R R6, SRZ ;  /* 0x0000000000067805 */ /* 0x000fca000001ff00 */
[----:B------:R-:W0:Y:S02]  /*c4e0*/  F2F.F64.F32 R4, R4 ;  /* 0x0000000400047310 */ /* 0x000e240000201800 */
[----:B0-----:R-:W-:Y:S01]  /*c4f0*/  STG.E.128 desc[UR36][R16.64], R4 ;  /* 0x0000000410007986 */ /* 0x001fe2000c101d24 */
[----:B------:R-:W-:Y:S05]  /*c500*/  EXIT ;  /* 0x000000000000794d */ /* 0x000fea0003800000 */
.L_x_6129:
[----:B------:R-:W-:-:S09]  /*c510*/  UISETP.NE.AND UP0, UPT, UR4, 0xf, UPT ;  /* 0x0000000f0400788c */ /* 0x000fd2000bf05270 */
[----:B------:R-:W-:Y:S05]  /*c520*/  BRA.U !UP0, `(.L_x_6131) ;  /* 0x0000000108e07547 */ /* 0x000fea000b800000 */
[----:B------:R-:W-:-:S09]  /*c530*/  UISETP.NE.AND UP0, UPT, UR4, 0x17, UPT ;  /* 0x000000170400788c */ /* 0x000fd2000bf05270 */
[----:B------:R-:W-:Y:S05]  /*c540*/  BRA.U !UP0, `(.L_x_6132) ;  /* 0x00000001088c7547 */ /* 0x000fea000b800000 */
[----:B------:R-:W-:-:S09]  /*c550*/  UISETP.NE.AND UP0, UPT, UR4, 0x18, UPT ;  /* 0x000000180400788c */ /* 0x000fd2000bf05270 */
[----:B------:R-:W-:Y:S05]  /*c560*/  BRA.U !UP0, `(.L_x_6133) ;  /* 0x0000000108447547 */ /* 0x000fea000b800000 */
.L_x_6110:
        /* <DEDUP_REMOVED lines=16> */
.L_x_6134:
[----:B------:R-:W-:Y:S05]  /*c670*/  EXIT ;  /* 0x000000000000794d */ /* 0x000fea0003800000 */
.L_x_6133:
        /* <DEDUP_REMOVED lines=12> */
.L_x_6136:
[----:B------:R-:W-:Y:S05]  /*c740*/  BSYNC.RECONVERGENT B0 ;  /* 0x0000000000007941 */ /* 0x000fea0003800200 */
.L_x_6135:
[----:B------:R-:W-:-:S05]  /*c750*/  LOP3.LUT R3, R0, 0x80, R5, 0xf8, !PT ;  /* 0x0000008000037812 */ /* 0x000fca00078ef805 */
[----:B------:R-:W-:Y:S01]  /*c760*/  STG.E.U8 desc[UR36][R16.64], R3 ;  /* 0x0000000310007986 */ /* 0x000fe2000c101124 */
[----:B------:R-:W-:Y:S05]  /*c770*/  EXIT ;  /* 0x000000000000794d */ /* 0x000fea0003800000 */
.L_x_6132:
        /* <DEDUP_REMOVED lines=11> */
.L_x_6138:
[----:B------:R-:W-:Y:S01]  /*c830*/  HFMA2 R0, -RZ, RZ, 0, 7.569789886474609375e-06 ;  /* 0x0000007fff007431 */ /* 0x000fe200000001ff */
[----:B------:R-:W-:-:S04]  /*c840*/  ISETP.GT.U32.AND P0, PT, R4, 0x7f800000, PT ;  /* 0x7f8000000400780c */ /* 0x000fc80003f04070 */
[----:B------:R-:W-:-:S09]  /*c850*/  SEL R0, R0, 0x7c, P0 ;  /* 0x0000007c00007807 */ /* 0x000fd20000000000 */
.L_x_6139:
[----:B------:R-:W-:Y:S05]  /*c860*/  BSYNC.RECONVERGENT B0 ;  /* 0x0000000000007941 */ /* 0x000fea0003800200 */
.L_x_6137:
[----:B------:R-:W-:-:S04]  /*c870*/  SHF.R.U32.HI R3, RZ, 0x18, R2 ;  /* 0x00000018ff037819 */ /* 0x000fc80000011602 */
[----:B------:R-:W-:-:S05]  /*c880*/  LOP3.LUT R3, R0, 0x80, R3, 0xf8, !PT ;  /* 0x0000008000037812 */ /* 0x000fca00078ef803 */
[----:B------:R-:W-:Y:S01]  /*c890*/  STG.E.U8 desc[UR36][R16.64], R3 ;  /* 0x0000000310007986 */ /* 0x000fe2000c101124 */
[----:B------:R-:W-:Y:S05]  /*c8a0*/  EXIT ;  /* 0x000000000000794d */ /* 0x000fea0003800000 */
.L_x_6131:
[----:B------:R-:W-:-:S05]  /*c8b0*/  F2FP.BF16.F32.PACK_AB R2, RZ, R2 ;  /* 0x00000002ff02723e */ /* 0x000fca00000010ff */
[----:B------:R-:W-:Y:S01]  /*c8c0*/  STG.E.U16 desc[UR36][R16.64], R2 ;  /* 0x0000000210007986 */ /* 0x000fe2000c101524 */
[----:B------:R-:W-:Y:S05]  /*c8d0*/  EXIT ;  /* 0x000000000000794d */ /* 0x000fea0003800000 */
.L_x_6140:
        /* <DEDUP_REMOVED lines=10> */
.L_x_7379:


//--------------------- .text._ZN2at6native27unrolled_elementwise_kernelIZZZNS0_60_GLOBAL__N__171e0b9f_22_ActivationEluKernel_cu_1520ed90_290010elu_kernelERNS_18TensorIteratorBaseERKN3c106ScalarES8_S8_ENKUlvE_clEvENKUlvE0_clEvEUlfE_St5arrayIPcLm2EELi4E23TrivialOffsetCalculatorILi1EjESG_NS0_6memory12LoadWithCastILi1EEENSH_13StoreWithCastILi1EEEEEviT_T0_T2_T3_T4_T5_ --------------------------
	.section	.text._ZN2at6native27unrolled_elementwise_kernelIZZZNS0_60_GLOBAL__N__171e0b9f_22_ActivationEluKernel_cu_1520ed90_290010elu_kernelERNS_18TensorIteratorBaseERKN3c106ScalarES8_S8_ENKUlvE_clEvENKUlvE0_clEvEUlfE_St5arrayIPcLm2EELi4E23TrivialOffsetCalculatorILi1EjESG_NS0_6memory12LoadWithCastILi1EEENSH_13StoreWithCastILi1EEEEEviT_T0_T2_T3_T4_T5_,"ax",@progbits
	.align	128
        .global         _ZN2at6native27unrolled_elementwise_kernelIZZZNS0_60_GLOBAL__N__171e0b9f_22_ActivationEluKernel_cu_1520ed90_290010elu_kernelERNS_18TensorIteratorBaseERKN3c106ScalarES8_S8_ENKUlvE_clEvENKUlvE0_clEvEUlfE_St5arrayIPcLm2EELi4E23TrivialOffsetCalculatorILi1EjESG_NS0_6memory12LoadWithCastILi1EEENSH_13StoreWithCastILi1EEEEEviT_T0_T2_T3_T4_T5_
        .type           _ZN2at6native27unrolled_elementwise_kernelIZZZNS0_60_GLOBAL__N__171e0b9f_22_ActivationEluKernel_cu_1520ed90_290010elu_kernelERNS_18TensorIteratorBaseERKN3c106ScalarES8_S8_ENKUlvE_clEvENKUlvE0_clEvEUlfE_St5arrayIPcLm2EELi4E23TrivialOffsetCalculatorILi1EjESG_NS0_6memory12LoadWithCastILi1EEENSH_13StoreWithCastILi1EEEEEviT_T0_T2_T3_T4_T5_,@function
        .size           _ZN2at6native27unrolled_elementwise_kernelIZZZNS0_60_GLOBAL__N__171e0b9f_22_ActivationEluKernel_cu_1520ed90_290010elu_kernelERNS_18TensorIteratorBaseERKN3c106ScalarES8_S8_ENKUlvE_clEvENKUlvE0_clEvEUlfE_St5arrayIPcLm2EELi4E23TrivialOffsetCalculatorILi1EjESG_NS0_6memory12LoadWithCastILi1EEENSH_13StoreWithCastILi1EEEEEviT_T0_T2_T3_T4_T5_,(.L_x_7380 - _ZN2at6native27unrolled_elementwise_kernelIZZZNS0_60_GLOBAL__N__171e0b9f_22_ActivationEluKernel_cu_1520ed90_290010elu_kernelERNS_18TensorIteratorBaseERKN3c106ScalarES8_S8_ENKUlvE_clEvENKUlvE0_clEvEUlfE_St5arrayIPcLm2EELi4E23TrivialOffsetCalculatorILi1EjESG_NS0_6memory12LoadWithCastILi1EEENSH_13StoreWithCastILi1EEEEEviT_T0_T2_T3_T4_T5_)
        .other          _ZN2at6native27unrolled_elementwise_kernelIZZZNS0_60_GLOBAL__N__171e0b9f_22_ActivationEluKernel_cu_1520ed90_290010elu_kernelERNS_18TensorIteratorBaseERKN3c106ScalarES8_S8_ENKUlvE_clEvENKUlvE0_clEvEUlfE_St5arrayIPcLm2EELi4E23TrivialOffsetCalculatorILi1EjESG_NS0_6memory12LoadWithCastILi1EEENSH_13StoreWithCastILi1EEEEEviT_T0_T2_T3_T4_T5_,@"STO_CUDA_ENTRY STV_DEFAULT"
_ZN2at6native27unrolled_elementwise_kernelIZZZNS0_60_GLOBAL__N__171e0b9f_22_ActivationEluKernel_cu_1520ed90_290010elu_kernelERNS_18TensorIteratorBaseERKN3c106ScalarES8_S8_ENKUlvE_clEvENKUlvE0_clEvEUlfE_St5arrayIPcLm2EELi4E23TrivialOffsetCalculatorILi1EjESG_NS0_6memory12LoadWithCastILi1EEENSH_13StoreWithCastILi1EEEEEviT_T0_T2_T3_T4_T5_:
.text._ZN2at6native27unrolled_elementwise_kernelIZZZNS0_60_GLOBAL__N__171e0b9f_22_ActivationEluKernel_cu_1520ed90_290010elu_kernelERNS_18TensorIteratorBaseERKN3c106ScalarES8_S8_ENKUlvE_clEvENKUlvE0_clEvEUlfE_St5arrayIPcLm2EELi4E23TrivialOffsetCalculatorILi1EjESG_NS0_6memory12LoadWithCastILi1EEENSH_13StoreWithCastILi1EEEEEviT_T0_T2_T3_T4_T5_:
        /* <DEDUP_REMOVED lines=33> */
.L_x_6147:
[----:B------:R-:W2:Y:S02]  /*0210*/  LDG.E.U8 R4, desc[UR36][R4.64] ;  /* 0x0000002404047981 */ /* 0x000ea4000c1e1100 */
[----:B--2---:R-:W-:Y:S01]  /*0220*/  I2FP.F32.U32 R16, R4 ;  /* 0x0000000400107245 */ /* 0x004fe20000201000 */
[----:B------:R-:W-:Y:S06]  /*0230*/  BRA `(.L_x_6149) ;  /* 0x0000000c00487947 */ /* 0x000fec0003800000 */
.L_x_6146:
        /* <DEDUP_REMOVED lines=9> */
.L_x_6151:
[----:B------:R-:W2:Y:S02]  /*02d0*/  LDG.E R4, desc[UR36][R4.64] ;  /* 0x0000002404047981 */ /* 0x000ea4000c1e1900 */
[----:B--2---:R-:W-:Y:S01]  /*02e0*/  I2FP.F32.S32 R16, R4 ;  /* 0x0000000400107245 */ /* 0x004fe20000201400 */
[----:B------:R-:W-:Y:S06]  /*02f0*/  BRA `(.L_x_6149) ;  /* 0x0000000c00187947 */ /* 0x000fec0003800000 */
.L_x_6150:
[----:B------:R-:W2:Y:S02]  /*0300*/  LDG.E.U16 R4, desc[UR36][R4.64] ;  /* 0x0000002404047981 */ /* 0x000ea4000c1e1500 */
[----:B--2---:R0:W1:Y:S01]  /*0310*/  I2F.S16 R16, R4 ;  /* 0x0000000400107306 */ /* 0x0040620000101400 */
[----:B------:R-:W-:Y:S05]  /*0320*/  BRA `(.L_x_6149) ;  /* 0x0000000c000c7947 */ /* 0x000fea0003800000 */
.L_x_6145:
        /* <DEDUP_REMOVED lines=8> */
.L_x_6153:
[----:B------:R-:W2:Y:S02]  /*03b0*/  LDG.E.U16 R4, desc[UR36][R4.64] ;  /* 0x0000002404047981 */ /* 0x000ea4000c1e1500 */
[----:B--2---:R-:W-:Y:S01]  /*03c0*/  HADD2.F32 R16, -RZ, R4.H0_H0 ;  /* 0x20000004ff107230 */ /* 0x004fe20000004100 */
[----:B------:R-:W-:Y:S06]  /*03d0*/  BRA `(.L_x_6149) ;  /* 0x0000000800e07947 */ /* 0x000fec0003800000 */
.L_x_6152:
        /* <DEDUP_REMOVED lines=8> */
.L_x_6155:
[----:B------:R-:W2:Y:S02]  /*0460*/  LDG.E.U16 R4, desc[UR36][R4.64] ;  /* 0x0000002404047981 */ /* 0x000ea4000c1e1500 */
[----:B--2---:R-:W-:Y:S01]  /*0470*/  HADD2.F32 R16, -RZ, R4.H0_H0 ;  /* 0x20000004ff107230 */ /* 0x004fe20000004100 */
[----:B------:R-:W-:Y:S06]  /*0480*/  BRA `(.L_x_6149) ;  /* 0x0000000800b47947 */ /* 0x000fec0003800000 */
.L_x_6154:
        /* <DEDUP_REMOVED lines=11> */
.L_x_6144:
        /* <DEDUP_REMOVED lines=12> */
.L_x_6158:
        /* <DEDUP_REMOVED lines=11> */
.L_x_6157:
        /* <DEDUP_REMOVED lines=25> */
.L_x_6160:
        /* <DEDUP_REMOVED lines=13> */
.L_x_6159:
[----:B------:R-:W2:Y:S02]  /*0910*/  LDG.E.U16 R4, desc[UR36][R4.64] ;  /* 0x0000002404047981 */ /* 0x000ea4000c1e1500 */
[----:B--2---:R-:W-:Y:S01]  /*0920*/  IMAD.U32 R16, R4, 0x10000, RZ ;  /* 0x0001000004107824 */ /* 0x004fe200078e00ff */
[----:B------:R-:W-:Y:S06]  /*0930*/  BRA `(.L_x_6149) ;  /* 0x0000000400887947 */ /* 0x000fec0003800000 */
.L_x_6156:
        /* <DEDUP_REMOVED lines=11> */
.L_x_6163:
        /* <DEDUP_REMOVED lines=20> */
.L_x_6165:
[----:B------:R-:W-:Y:S05]  /*0b30*/  BSYNC.RECONVERGENT B0 ;  /* 0x0000000000007941 */ /* 0x000fea0003800200 */
.L_x_6164:
[----:B------:R-:W-:Y:S01]  /*0b40*/  IMAD.SHL.U32 R0, R0, 0x100000, RZ ;  /* 0x0010000000007824 */ /* 0x000fe200078e00ff */
[----:B------:R-:W-:-:S04]  /*0b50*/  LEA R3, R3, 0x3b800000, 0x17 ;  /* 0x3b80000003037811 */ /* 0x000fc800078eb8ff */
[----:B------:R-:W-:Y:S01]  /*0b60*/  LOP3.LUT R16, R3, R0, R7, 0xfe, !PT ;  /* 0x0000000003107212 */ /* 0x000fe200078efe07 */
[----:B------:R-:W-:Y:S06]  /*0b70*/  BRA `(.L_x_6149) ;  /* 0x0000000000f87947 */ /* 0x000fec0003800000 */
.L_x_6162:
        /* <DEDUP_REMOVED lines=20> */
.L_x_6167:
[----:B------:R-:W-:Y:S05]  /*0cc0*/  BSYNC.RECONVERGENT B0 ;  /* 0x0000000000007941 */ /* 0x000fea0003800200 */
.L_x_6166:
[----:B------:R-:W-:Y:S01]  /*0cd0*/  IMAD.SHL.U32 R0, R0, 0x200000, RZ ;  /* 0x0020000000007824 */ /* 0x000fe200078e00ff */
[----:B------:R-:W-:-:S04]  /*0ce0*/  LEA R3, R3, 0x37800000, 0x17 ;  /* 0x3780000003037811 */ /* 0x000fc800078eb8ff */
[----:B------:R-:W-:Y:S01]  /*0cf0*/  LOP3.LUT R16, R3, R0, R7, 0xfe, !PT ;  /* 0x0000000003107212 */ /* 0x000fe200078efe07 */
[----:B------:R-:W-:Y:S06]  /*0d00*/  BRA `(.L_x_6149) ;  /* 0x0000000000947947 */ /* 0x000fec0003800000 */
.L_x_6161:
[----:B------:R-:W-:-:S09]  /*0d10*/  UISETP.NE.AND UP0, UPT, UR4, 0x1c, UPT ;  /* 0x0000001c0400788c */ /* 0x000fd2000bf05270 */
[----:B------:R-:W-:Y:S05]  /*0d20*/  BRA.U !UP0, `(.L_x_6168) ;  /* 0x0000000108847547 */ /* 0x000fea000b800000 */
[----:B------:R-:W-:-:S09]  /*0d30*/  UISETP.NE.AND UP0, UPT, UR4, 0x1d, UPT ;  /* 0x0000001d0400788c */ /* 0x000fd2000bf05270 */
[----:B------:R-:W-:Y:S05]  /*0d40*/  BRA.U !UP0, `(.L_x_6169) ;  /* 0x0000000108707547 */ /* 0x000fea000b800000 */
[----:B------:R-:W-:-:S09]  /*0d50*/  UISETP.NE.AND UP0, UPT, UR4, 0x2c, UPT ;  /* 0x0000002c0400788c */ /* 0x000fd2000bf05270 */
[----:B------:R-:W-:Y:S05]  /*0d60*/  BRA.U !UP0, `(.L_x_6170) ;  /* 0x0000000108487547 */ /* 0x000fea000b800000 */
.L_x_6148:
        /* <DEDUP_REMOVED lines=16> */
.L_x_6171:
[----:B------:R-:W-:Y:S01]  /*0e70*/  IMAD.MOV.U32 R16, RZ, RZ, RZ ;  /* 0x000000ffff107224 */ /* 0x000fe200078e00ff */
[----:B------:R-:W-:Y:S06]  /*0e80*/  BRA `(.L_x_6149) ;  /* 0x0000000000347947 */ /* 0x000fec0003800000 */
.L_x_6170:
        /* <DEDUP_REMOVED lines=8> */
.L_x_6169:
[----:B------:R-:W2:Y:S02]  /*0f10*/  LDG.E.64 R4, desc[UR36][R4.64] ;  /* 0x0000002404047981 */ /* 0x000ea4000c1e1b00 */
[----:B--2---:R0:W1:Y:S02]  /*0f20*/  I2F.U64 R16, R4 ;  /* 0x0000000400107312 */ /* 0x0040640000301000 */
[----:B01----:R-:W-:Y:S05]  /*0f30*/  BRA `(.L_x_6149) ;  /* 0x0000000000087947 */ /* 0x003fea0003800000 */
.L_x_6168:
[----:B------:R-:W2:Y:S02]  /*0f40*/  LDG.E R4, desc[UR36][R4.64] ;  /* 0x0000002404047981 */ /* 0x000ea4000c1e1900 */
[----:B--2---:R-:W-:-:S07]  /*0f50*/  I2FP.F32.U32 R16, R4 ;  /* 0x0000000400107245 */ /* 0x004fce0000201000 */
.L_x_6149:
[----:B------:R-:W-:Y:S05]  /*0f60*/  BSYNC.RECONVERGENT B6 ;  /* 0x0000000000067941 */ /* 0x000fea0003800200 */
.L_x_6143:
[----:B------:R-:W-:-:S07]  /*0f70*/  VIADD R26, R25, 0x80 ;  /* 0x00000080191a7836 */ /* 0x000fce0000000000 */
.L_x_6142:
[----:B------:R-:W-:Y:S05]  /*0f80*/  BSYNC.RECONVERGENT B7 ;  /* 0x0000000000077941 */ /* 0x000fea0003800200 */
.L_x_6141:
[----:B------:R-:W-:Y:S01]  /*0f90*/  ISETP.GE.AND P0, PT, R26, R17, PT ;  /* 0x000000111a00720c */ /* 0x000fe20003f06270 */
[----:B------:R-:W-:Y:S01]  /*0fa0*/  BSSY.RECONVERGENT B7, `(.L_x_6172) ;  /* 0x00000ef000077945 */ /* 0x000fe20003800200 */
[----:B------:R-:W-:-:S11]  /*0fb0*/  IMAD.MOV.U32 R18, RZ, RZ, RZ ;  /* 0x000000ffff127224 */ /* 0x000fd600078e00ff */
        /* <DEDUP_REMOVED lines=22> */
.L_x_6178:
[----:B------:R-:W2:Y:S02]  /*1120*/  LDG.E.U8 R4, desc[UR36][R4.64] ;  /* 0x0000002404047981 */ /* 0x000ea4000c1e1100 */
[----:B--2---:R-:W-:Y:S01]  /*1130*/  I2FP.F32.U32 R18, R4 ;  /* 0x0000000400127245 */ /* 0x004fe20000201000 */
[----:B------:R-:W-:Y:S06]  /*1140*/  BRA `(.L_x_6180) ;  /* 0x0000000c00487947 */ /* 0x000fec0003800000 */
.L_x_6177:
        /* <DEDUP_REMOVED lines=9> */
.L_x_6182:
[----:B------:R-:W2:Y:S02]  /*11e0*/  LDG.E R4, desc[UR36][R4.64] ;  /* 0x0000002404047981 */ /* 0x000ea4000c1e1900 */
[----:B--2---:R-:W-:Y:S01]  /*11f0*/  I2FP.F32.S32 R18, R4 ;  /* 0x0000000400127245 */ /* 0x004fe20000201400 */
[----:B------:R-:W-:Y:S06]  /*1200*/  BRA `(.L_x_6180) ;  /* 0x0000000c00187947 */ /* 0x000fec0003800000 */
.L_x_6181:
[----:B------:R-:W2:Y:S02]  /*1210*/  LDG.E.U16 R4, desc[UR36][R4.64] ;  /* 0x0000002404047981 */ /* 0x000ea4000c1e1500 */
[----:B--2---:R0:W2:Y:S01]  /*1220*/  I2F.S16 R18, R4 ;  /* 0x0000000400127306 */ /* 0x0040a20000101400 */
[----:B------:R-:W-:Y:S05]  /*1230*/  BRA `(.L_x_6180) ;  /* 0x0000000c000c7947 */ /* 0x000fea0003800000 */
.L_x_6176:
        /* <DEDUP_REMOVED lines=8> */
.L_x_6184:
[----:B------:R-:W2:Y:S02]  /*12c0*/  LDG.E.U16 R4, desc[UR36][R4.64] ;  /* 0x0000002404047981 */ /* 0x000ea4000c1e1500 */
[----:B--2---:R-:W-:Y:S01]  /*12d0*/  HADD2.F32 R18, -RZ, R4.H0_H0 ;  /* 0x20000004ff127230 */ /* 0x004fe20000004100 */
[----:B------:R-:W-:Y:S06]  /*12e0*/  BRA `(.L_x_6180) ;  /* 0x0000000800e07947 */ /* 0x000fec0003800000 */
.L_x_6183:
        /* <DEDUP_REMOVED lines=8> */
.L_x_6186:
[----:B------:R-:W2:Y:S02]  /*1370*/  LDG.E.U16 R4, desc[UR36][R4.64] ;  /* 0x0000002404047981 */ /* 0x000ea4000c1e1500 */
[----:B--2---:R-:W-:Y:S01]  /*1380*/  HADD2.F32 R18, -RZ, R4.H0_H0 ;  /* 0x20000004ff127230 */ /* 0x004fe20000004100 */
[----:B------:R-:W-:Y:S06]  /*1390*/  BRA `(.L_x_6180) ;  /* 0x0000000800b47947 */ /* 0x000fec0003800000 */
.L_x_6185:
        /* <DEDUP_REMOVED lines=11> */
.L_x_6175:
        /* <DEDUP_REMOVED lines=12> */
.L_x_6189:
        /* <DEDUP_REMOVED lines=11> */
.L_x_6188:
        /* <DEDUP_REMOVED lines=25> */
.L_x_6191:
        /* <DEDUP_REMOVED lines=13> */
.L_x_6190:
[----:B------:R-:W2:Y:S02]  /*1820*/  LDG.E.U16 R4, desc[UR36][R4.64] ;  /* 0x0000002404047981 */ /* 0x000ea4000c1e1500 */
[----:B--2---:R-:W-:Y:S01]  /*1830*/  IMAD.U32 R18, R4, 0x10000, RZ ;  /* 0x0001000004127824 */ /* 0x004fe200078e00ff */
[----:B------:R-:W-:Y:S06]  /*1840*/  BRA `(.L_x_6180) ;  /* 0x0000000400887947 */ /* 0x000fec0003800000 */
.L_x_6187:
        /* <DEDUP_REMOVED lines=11> */
.L_x_6194:
        /* <DEDUP_REMOVED lines=20> */
.L_x_6196:
[----:B------:R-:W-:Y:S05]  /*1a40*/  BSYNC.RECONVERGENT B0 ;  /* 0x0000000000007941 */ /* 0x000fea0003800200 */
.L_x_6195:
[----:B------:R-:W-:Y:S01]  /*1a50*/  IMAD.SHL.U32 R0, R0, 0x100000, RZ ;  /* 0x0010000000007824 */ /* 0x000fe200078e00ff */
[----:B------:R-:W-:-:S04]  /*1a60*/  LEA R3, R3, 0x3b800000, 0x17 ;  /* 0x3b80000003037811 */ /* 0x000fc800078eb8ff */
[----:B------:R-:W-:Y:S01]  /*1a70*/  LOP3.LUT R18, R3, R0, R7, 0xfe, !PT ;  /* 0x0000000003127212 */ /* 0x000fe200078efe07 */
[----:B------:R-:W-:Y:S06]  /*1a80*/  BRA `(.L_x_6180) ;  /* 0x0000000000f87947 */ /* 0x000fec0003800000 */
.L_x_6193:
        /* <DEDUP_REMOVED lines=20> */
.L_x_6198:
[----:B------:R-:W-:Y:S05]  /*1bd0*/  BSYNC.RECONVERGENT B0 ;  /* 0x0000000000007941 */ /* 0x000fea0003800200 */
.L_x_6197:
[----:B------:R-:W-:Y:S01]  /*1be0*/  IMAD.SHL.U32 R0, R0, 0x200000, RZ ;  /* 0x0020000000007824 */ /* 0x000fe200078e00ff */
[----:B------:R-:W-:-:S04]  /*1bf0*/  LEA R3, R3, 0x37800000, 0x17 ;  /* 0x3780000003037811 */ /* 0x000fc800078eb8ff */
[----:B------:R-:W-:Y:S01]  /*1c00*/  LOP3.LUT R18, R3, R0, R7, 0xfe, !PT ;  /* 0x0000000003127212 */ /* 0x000fe200078efe07 */
[----:B------:R-:W-:Y:S06]  /*1c10*/  BRA `(.L_x_6180) ;  /* 0x0000000000947947 */ /* 0x000fec0003800000 */
.L_x_6192:
        /* <DEDUP_REMOVED lines=14> */
.L_x_6179:
        /* <DEDUP_REMOVED lines=16> */
.L_x_6201:
[----:B------:R-:W-:Y:S01]  /*1e00*/  IMAD.MOV.U32 R18, RZ, RZ, RZ ;  /* 0x000000ffff127224 */ /* 0x000fe200078e00ff */
[----:B------:R-:W-:Y:S06]  /*1e10*/  BRA `(.L_x_6180) ;  /* 0x0000000000147947 */ /* 0x000fec0003800000 */
.L_x_6200:
[----:B------:R-:W2:Y:S02]  /*1e20*/  LDG.E.64 R18, desc[UR36][R4.64] ;  /* 0x0000002404127981 */ /* 0x000ea4000c1e1b00 */
[----:B--2---:R0:W2:Y:S02]  /*1e30*/  I2F.U64 R18, R18 ;  /* 0x0000001200127312 */ /* 0x0040a40000301000 */
[----:B0-2---:R-:W-:Y:S05]  /*1e40*/  BRA `(.L_x_6180) ;  /* 0x0000000000087947 */ /* 0x005fea0003800000 */
.L_x_6199:
[----:B------:R-:W2:Y:S02]  /*1e50*/  LDG.E R4, desc[UR36][R4.64] ;  /* 0x0000002404047981 */ /* 0x000ea4000c1e1900 */
[----:B--2---:R-:W-:-:S07]  /*1e60*/  I2FP.F32.U32 R18, R4 ;  /* 0x0000000400127245 */ /* 0x004fce0000201000 */
.L_x_6180:
[----:B------:R-:W-:Y:S05]  /*1e70*/  BSYNC.RECONVERGENT B6 ;  /* 0x0000000000067941 */ /* 0x000fea0003800200 */
.L_x_6174:
[----:B------:R-:W-:-:S07]  /*1e80*/  VIADD R26, R26, 0x80 ;  /* 0x000000801a1a7836 */ /* 0x000fce0000000000 */
.L_x_6173:
[----:B------:R-:W-:Y:S05]  /*1e90*/  BSYNC.RECONVERGENT B7 ;  /* 0x0000000000077941 */ /* 0x000fea0003800200 */
.L_x_6172:
        /* <DEDUP_REMOVED lines=25> */
.L_x_6208:
[----:B------:R-:W2:Y:S02]  /*2030*/  LDG.E.U8 R4, desc[UR36][R4.64] ;  /* 0x0000002404047981 */ /* 0x000ea4000c1e1100 */
[----:B--2---:R-:W-:Y:S01]  /*2040*/  I2FP.F32.U32 R22, R4 ;  /* 0x0000000400167245 */ /* 0x004fe20000201000 */
[----:B------:R-:W-:Y:S06]  /*2050*/  BRA `(.L_x_6210) ;  /* 0x0000000c00487947 */ /* 0x000fec0003800000 */
.L_x_6207:
        /* <DEDUP_REMOVED lines=9> */
.L_x_6212:
[----:B------:R-:W2:Y:S02]  /*20f0*/  LDG.E R4, desc[UR36][R4.64] ;  /* 0x0000002404047981 */ /* 0x000ea4000c1e1900 */
[----:B--2---:R-:W-:Y:S01]  /*2100*/  I2FP.F32.S32 R22, R4 ;  /* 0x0000000400167245 */ /* 0x004fe20000201400 */
[----:B------:R-:W-:Y:S06]  /*2110*/  BRA `(.L_x_6210) ;  /* 0x0000000c00187947 */ /* 0x000fec0003800000 */
.L_x_6211:
[----:B------:R-:W2:Y:S02]  /*2120*/  LDG.E.U16 R4, desc[UR36][R4.64] ;  /* 0x0000002404047981 */ /* 0x000ea4000c1e1500 */
[----:B--2---:R0:W2:Y:S01]  /*2130*/  I2F.S16 R22, R4 ;  /* 0x0000000400167306 */ /* 0x0040a20000101400 */
[----:B------:R-:W-:Y:S05]  /*2140*/  BRA `(.L_x_6210) ;  /* 0x0000000c000c7947 */ /* 0x000fea0003800000 */
.L_x_6206:
        /* <DEDUP_REMOVED lines=8> */
.L_x_6214:
[----:B------:R-:W2:Y:S02]  /*21d0*/  LDG.E.U16 R4, desc[UR36][R4.64] ;  /* 0x0000002404047981 */ /* 0x000ea4000c1e1500 */
[----:B--2---:R-:W-:Y:S01]  /*21e0*/  HADD2.F32 R22, -RZ, R4.H0_H0 ;  /* 0x20000004ff167230 */ /* 0x004fe20000004100 */
[----:B------:R-:W-:Y:S06]  /*21f0*/  BRA `(.L_x_6210) ;  /* 0x0000000800e07947 */ /* 0x000fec0003800000 */
.L_x_6213:
        /* <DEDUP_REMOVED lines=8> */
.L_x_6216:
[----:B------:R-:W2:Y:S02]  /*2280*/  LDG.E.U16 R4, desc[UR36][R4.64] ;  /* 0x0000002404047981 */ /* 0x000ea4000c1e1500 */
[----:B--2---:R-:W-:Y:S01]  /*2290*/  HADD2.F32 R22, -RZ, R4.H0_H0 ;  /* 0x20000004ff167230 */ /* 0x004fe20000004100 */
[----:B------:R-:W-:Y:S06]  /*22a0*/  BRA `(.L_x_6210) ;  /* 0x0000000800b47947 */ /* 0x000fec0003800000 */
.L_x_6215:
        /* <DEDUP_REMOVED lines=11> */
.L_x_6205:
        /* <DEDUP_REMOVED lines=12> */
.L_x_6219:
        /* <DEDUP_REMOVED lines=11> */
.L_x_6218:
        /* <DEDUP_REMOVED lines=25> */
.L_x_6221:
        /* <DEDUP_REMOVED lines=13> */
.L_x_6220:
[----:B------:R-:W2:Y:S02]  /*2730*/  LDG.E.U16 R4, desc[UR36][R4.64] ;  /* 0x0000002404047981 */ /* 0x000ea4000c1e1500 */
[----:B--2---:R-:W-:Y:S01]  /*2740*/  IMAD.U32 R22, R4, 0x10000, RZ ;  /* 0x0001000004167824 */ /* 0x004fe200078e00ff */
[----:B------:R-:W-:Y:S06]  /*2750*/  BRA `(.L_x_6210) ;  /* 0x0000000400887947 */ /* 0x000fec0003800000 */
.L_x_6217:
        /* <DEDUP_REMOVED lines=11> */
.L_x_6224:
        /* <DEDUP_REMOVED lines=20> */
.L_x_6226:
[----:B------:R-:W-:Y:S05]  /*2950*/  BSYNC.RECONVERGENT B0 ;  /* 0x0000000000007941 */ /* 0x000fea0003800200 */
.L_x_6225:
[----:B------:R-:W-:Y:S01]  /*2960*/  IMAD.SHL.U32 R0, R0, 0x100000, RZ ;  /* 0x0010000000007824 */ /* 0x000fe200078e00ff */
[----:B------:R-:W-:-:S04]  /*2970*/  LEA R3, R3, 0x3b800000, 0x17 ;  /* 0x3b80000003037811 */ /* 0x000fc800078eb8ff */
[----:B------:R-:W-:Y:S01]  /*2980*/  LOP3.LUT R22, R3, R0, R7, 0xfe, !PT ;  /* 0x0000000003167212 */ /* 0x000fe200078efe07 */
[----:B------:R-:W-:Y:S06]  /*2990*/  BRA `(.L_x_6210) ;  /* 0x0000000000f87947 */ /* 0x000fec0003800000 */
.L_x_6223:
        /* <DEDUP_REMOVED lines=20> */
.L_x_6228:
[----:B------:R-:W-:Y:S05]  /*2ae0*/  BSYNC.RECONVERGENT B0 ;  /* 0x0000000000007941 */ /* 0x000fea0003800200 */
.L_x_6227:
[----:B------:R-:W-:Y:S01]  /*2af0*/  IMAD.SHL.U32 R0, R0, 0x200000, RZ ;  /* 0x0020000000007824 */ /* 0x000fe200078e00ff */
[----:B------:R-:W-:-:S04]  /*2b00*/  LEA R3, R3, 0x37800000, 0x17 ;  /* 0x3780000003037811 */ /* 0x000fc800078eb8ff */
[----:B------:R-:W-:Y:S01]  /*2b10*/  LOP3.LUT R22, R3, R0, R7, 0xfe, !PT ;  /* 0x0000000003167212 */ /* 0x000fe200078efe07 */
[----:B------:R-:W-:Y:S06]  /*2b20*/  BRA `(.L_x_6210) ;  /* 0x0000000000947947 */ /* 0x000fec0003800000 */
.L_x_6222:
        /* <DEDUP_REMOVED lines=14> */
.L_x_6209:
        /* <DEDUP_REMOVED lines=16> */
.L_x_6231:
[----:B------:R-:W-:Y:S01]  /*2d10*/  IMAD.MOV.U32 R22, RZ, RZ, RZ ;  /* 0x000000ffff167224 */ /* 0x000fe200078e00ff */
[----:B------:R-:W-:Y:S06]  /*2d20*/  BRA `(.L_x_6210) ;  /* 0x0000000000147947 */ /* 0x000fec0003800000 */
.L_x_6230:
[----:B------:R-:W2:Y:S02]  /*2d30*/  LDG.E.64 R22, desc[UR36][R4.64] ;  /* 0x0000002404167981 */ /* 0x000ea4000c1e1b00 */
[----:B--2---:R0:W2:Y:S02]  /*2d40*/  I2F.U64 R22, R22 ;  /* 0x0000001600167312 */ /* 0x0040a40000301000 */
[----:B0-2---:R-:W-:Y:S05]  /*2d50*/  BRA `(.L_x_6210) ;  /* 0x0000000000087947 */ /* 0x005fea0003800000 */
.L_x_6229:
[----:B------:R-:W2:Y:S02]  /*2d60*/  LDG.E R4, desc[UR36][R4.64] ;  /* 0x0000002404047981 */ /* 0x000ea4000c1e1900 */
[----:B--2---:R-:W-:-:S07]  /*2d70*/  I2FP.F32.U32 R22, R4 ;  /* 0x0000000400167245 */ /* 0x004fce0000201000 */
.L_x_6210:
[----:B------:R-:W-:Y:S05]  /*2d80*/  BSYNC.RECONVERGENT B6 ;  /* 0x0000000000067941 */ /* 0x000fea0003800200 */
.L_x_6204:
[----:B------:R-:W-:-:S07]  /*2d90*/  VIADD R26, R26, 0x80 ;  /* 0x000000801a1a7836 */ /* 0x000fce0000000000 */
.L_x_6203:
[----:B------:R-:W-:Y:S05]  /*2da0*/  BSYNC.RECONVERGENT B7 ;  /* 0x0000000000077941 */ /* 0x000fea0003800200 */
.L_x_6202:
[----:B------:R-:W-:Y:S01]  /*2db0*/  ISETP.GE.AND P0, PT, R26, R17, PT ;  /* 0x000000111a00720c */ /* 0x000fe20003f06270 */
[----:B------:R-:W-:Y:S01]  /*2dc0*/  BSSY.RECONVERGENT B6, `(.L_x_6232) ;  /* 0x00000e9000067945 */ /* 0x000fe20003800200 */
[----:B------:R-:W-:-:S11]  /*2dd0*/  IMAD.MOV.U32 R24, RZ, RZ, RZ ;  /* 0x000000ffff187224 */ /* 0x000fd600078e00ff */
[----:B------:R-:W-:Y:S05]  /*2de0*/  @P0 BRA `(.L_x_6233) ;  /* 0x0000000c00980947 */ /* 0x000fea0003800000 */
[----:B0-2-4-:R-:W0:Y:S01]  /*2df0*/  LDC.64 R4, c[0x0][0x3a8] ;  /* 0x0000ea00ff047b82 */ /* 0x015e220000000a00 */
        /* <DEDUP_REMOVED lines=19> */
.L_x_6237:
[----:B------:R-:W2:Y:S02]  /*2f30*/  LDG.E.U8 R4, desc[UR36][R4.64] ;  /* 0x0000002404047981 */ /* 0x000ea4000c1e1100 */
[----:B--2---:R-:W-:Y:S01]  /*2f40*/  I2FP.F32.U32 R24, R4 ;  /* 0x0000000400187245 */ /* 0x004fe20000201000 */
[----:B------:R-:W-:Y:S06]  /*2f50*/  BRA `(.L_x_6233) ;  /* 0x0000000c003c7947 */ /* 0x000fec0003800000 */
.L_x_6236:
        /* <DEDUP_REMOVED lines=9> */
.L_x_6240:
[----:B------:R-:W2:Y:S02]  /*2ff0*/  LDG.E R4, desc[UR36][R4.64] ;  /* 0x0000002404047981 */ /* 0x000ea4000c1e1900 */
[----:B--2---:R-:W-:Y:S01]  /*3000*/  I2FP.F32.S32 R24, R4 ;  /* 0x0000000400187245 */ /* 0x004fe20000201400 */
[----:B------:R-:W-:Y:S06]  /*3010*/  BRA `(.L_x_6233) ;  /* 0x0000000c000c7947 */ /* 0x000fec0003800000 */
.L_x_6239:
[----:B------:R-:W2:Y:S02]  /*3020*/  LDG.E.U16 R4, desc[UR36][R4.64] ;  /* 0x0000002404047981 */ /* 0x000ea4000c1e1500 */
[----:B--2---:R0:W2:Y:S01]  /*3030*/  I2F.S16 R24, R4 ;  /* 0x0000000400187306 */ /* 0x0040a20000101400 */
[----:B------:R-:W-:Y:S05]  /*3040*/  BRA `(.L_x_6233) ;  /* 0x0000000c00007947 */ /* 0x000fea0003800000 */
.L_x_6235:
        /* <DEDUP_REMOVED lines=8> */
.L_x_6242:
[----:B------:R-:W2:Y:S02]  /*30d0*/  LDG.E.U16 R4, desc[UR36][R4.64] ;  /* 0x0000002404047981 */ /* 0x000ea4000c1e1500 */
[----:B--2---:R-:W-:Y:S01]  /*30e0*/  HADD2.F32 R24, -RZ, R4.H0_H0 ;  /* 0x20000004ff187230 */ /* 0x004fe20000004100 */
[----:B------:R-:W-:Y:S06]  /*30f0*/  BRA `(.L_x_6233) ;  /* 0x0000000800d47947 */ /* 0x000fec0003800000 */
.L_x_6241:
        /* <DEDUP_REMOVED lines=8> */
.L_x_6244:
[----:B------:R-:W2:Y:S02]  /*3180*/  LDG.E.U16 R4, desc[UR36][R4.64] ;  /* 0x0000002404047981 */ /* 0x000ea4000c1e1500 */
[----:B--2---:R-:W-:Y:S01]  /*3190*/  HADD2.F32 R24, -RZ, R4.H0_H0 ;  /* 0x20000004ff187230 */ /* 0x004fe20000004100 */
[----:B------:R-:W-:Y:S06]  /*31a0*/  BRA `(.L_x_6233) ;  /* 0x0000000800a87947 */ /* 0x000fec0003800000 */
.L_x_6243:
        /* <DEDUP_REMOVED lines=11> */
.L_x_6234:
        /* <DEDUP_REMOVED lines=12> */
.L_x_6247:
        /* <DEDUP_REMOVED lines=11> */
.L_x_6246:
        /* <DEDUP_REMOVED lines=25> */
.L_x_6249:
        /* <DEDUP_REMOVED lines=13> */
.L_x_6248:
[----:B------:R-:W2:Y:S02]  /*3630*/  LDG.E.U16 R4, desc[UR36][R4.64] ;  /* 0x0000002404047981 */ /* 0x000ea4000c1e1500 */
[----:B--2---:R-:W-:Y:S01]  /*3640*/  IMAD.U32 R24, R4, 0x10000, RZ ;  /* 0x0001000004187824 */ /* 0x004fe200078e00ff */
[----:B------:R-:W-:Y:S06]  /*3650*/  BRA `(.L_x_6233) ;  /* 0x00000004007c7947 */ /* 0x000fec0003800000 */
.L_x_6245:
        /* <DEDUP_REMOVED lines=11> */
.L_x_6252:
[----:B------:R-:W2:Y:S02]  /*3710*/  LDG.E.U8 R4, desc[UR36][R4.64] ;  /* 0x0000002404047981 */ /* 0x000ea4000c1e1100 */
        /* <DEDUP_REMOVED lines=18> */
.L_x_6254:
[----:B------:R-:W-:Y:S05]  /*3840*/  BSYNC.RECONVERGENT B0 ;  /* 0x0000000000007941 */ /* 0x000fea0003800200 */
.L_x_6253:
[----:B------:R-:W-:Y:S01]  /*3850*/  IMAD.SHL.U32 R0, R0, 0x100000, RZ ;  /* 0x0010000000007824 */ /* 0x000fe200078e00ff */
[----:B------:R-:W-:-:S04]  /*3860*/  LEA R3, R3, 0x3b800000, 0x17 ;  /* 0x3b80000003037811 */ /* 0x000fc800078eb8ff */
[----:B------:R-:W-:Y:S01]  /*3870*/  LOP3.LUT R24, R3, R0, R7, 0xfe, !PT ;  /* 0x0000000003187212 */ /* 0x000fe200078efe07 */
[----:B------:R-:W-:Y:S06]  /*3880*/  BRA `(.L_x_6233) ;  /* 0x0000000000f07947 */ /* 0x000fec0003800000 */
.L_x_6251:
        /* <DEDUP_REMOVED lines=19> */
.L_x_6256:
[----:B------:R-:W-:Y:S05]  /*39c0*/  BSYNC.RECONVERGENT B0 ;  /* 0x0000000000007941 */ /* 0x000fea0003800200 */
.L_x_6255:
[----:B------:R-:W-:Y:S01]  /*39d0*/  IMAD.SHL.U32 R0, R0, 0x200000, RZ ;  /* 0x0020000000007824 */ /* 0x000fe200078e00ff */
[----:B------:R-:W-:-:S04]  /*39e0*/  LEA R3, R3, 0x37800000, 0x17 ;  /* 0x3780000003037811 */ /* 0x000fc800078eb8ff */
[----:B------:R-:W-:Y:S01]  /*39f0*/  LOP3.LUT R24, R3, R0, R7, 0xfe, !PT ;  /* 0x0000000003187212 */ /* 0x000fe200078efe07 */
[----:B------:R-:W-:Y:S06]  /*3a00*/  BRA `(.L_x_6233) ;  /* 0x0000000000907947 */ /* 0x000fec0003800000 */
.L_x_6250:
        /* <DEDUP_REMOVED lines=14> */
.L_x_6238:
        /* <DEDUP_REMOVED lines=16> */
.L_x_6259:
[----:B------:R-:W-:Y:S05]  /*3bf0*/  BRA `(.L_x_6233) ;  /* 0x0000000000147947 */ /* 0x000fea0003800000 */
.L_x_6258:
[----:B------:R-:W2:Y:S02]  /*3c00*/  LDG.E.64 R4, desc[UR36][R4.64] ;  /* 0x0000002404047981 */ /* 0x000ea4000c1e1b00 */
[----:B--2---:R0:W2:Y:S02]  /*3c10*/  I2F.U64 R24, R4 ;  /* 0x0000000400187312 */ /* 0x0040a40000301000 */
[----:B0-2---:R-:W-:Y:S05]  /*3c20*/  BRA `(.L_x_6233) ;  /* 0x0000000000087947 */ /* 0x005fea0003800000 */
.L_x_6257:
[----:B------:R-:W2:Y:S02]  /*3c30*/  LDG.E R4, desc[UR36][R4.64] ;  /* 0x0000002404047981 */ /* 0x000ea4000c1e1900 */
[----:B--2---:R-:W-:-:S07]  /*3c40*/  I2FP.F32.U32 R24, R4 ;  /* 0x0000000400187245 */ /* 0x004fce0000201000 */
.L_x_6233:
[----:B------:R-:W-:Y:S05]  /*3c50*/  BSYNC.RECONVERGENT B6 ;  /* 0x0000000000067941 */ /* 0x000fea0003800200 */
.L_x_6232:
[CC--:B------:R-:W-:Y:S01]  /*3c60*/  ISETP.GE.AND P0, PT, R25.reuse, R17.reuse, PT ;  /* 0x000000111900720c */ /* 0x0c0fe20003f06270 */
[----:B------:R-:W-:Y:S01]  /*3c70*/  VIADD R26, R25, 0x80 ;  /* 0x00000080191a7836 */ /* 0x000fe20000000000 */
[----:B------:R-:W-:Y:S04]  /*3c80*/  BSSY.RECONVERGENT B0, `(.L_x_6260) ;  /* 0x0000024000007945 */ /* 0x000fe80003800200 */
[----:B------:R-:W-:-:S07]  /*3c90*/  ISETP.GE.AND P1, PT, R26, R17, PT ;  /* 0x000000111a00720c */ /* 0x000fce0003f26270 */
[----:B------:R-:W-:Y:S06]  /*3ca0*/  @P0 BRA `(.L_x_6261) ;  /* 0x0000000000840947 */ /* 0x000fec0003800000 */
[----:B-1-3-5:R-:W-:-:S13]  /*3cb0*/  FSETP.GT.FTZ.AND P2, PT, R16, RZ, PT ;  /* 0x000000ff1000720b */ /* 0x02afda0003f54000 */
[----:B------:R-:W0:Y:S02]  /*3cc0*/  @P2 LDC R3, c[0x0][0x38c] ;  /* 0x0000e300ff032b82 */ /* 0x000e240000000800 */
[----:B0-2-4-:R-:W-:Y:S01]  /*3cd0*/  @P2 FMUL.FTZ R4, R16, R3 ;  /* 0x0000000310042220 */ /* 0x015fe20000410000 */
        /* <DEDUP_REMOVED lines=30> */
.L_x_6261:
[----:B------:R-:W-:Y:S05]  /*3ec0*/  BSYNC.RECONVERGENT B0 ;  /* 0x0000000000007941 */ /* 0x000fea0003800200 */
.L_x_6260:
[----:B------:R-:W-:Y:S04]  /*3ed0*/  BSSY.RECONVERGENT B0, `(.L_x_6262) ;  /* 0x0000024000007945 */ /* 0x000fe80003800200 */
[----:B------:R-:W-:Y:S05]  /*3ee0*/  @P1 BRA `(.L_x_6263) ;  /* 0x0000000000881947 */ /* 0x000fea0003800000 */
[----:B0-2--5:R-:W-:-:S13]  /*3ef0*/  FSETP.GT.FTZ.AND P1, PT, R18, RZ, PT ;  /* 0x000000ff1200720b */ /* 0x025fda0003f34000 */
[----:B------:R-:W-:Y:S05]  /*3f00*/  @P1 BRA `(.L_x_6264) ;  /* 0x0000000000781947 */ /* 0x000fea0003800000 */
[----:B------:R-:W0:Y:S01]  /*3f10*/  LDCU UR4, c[0x0][0x390] ;  /* 0x00007200ff0477ac */ /* 0x000e220008000800 */
[----:B----4-:R-:W-:Y:S02]  /*3f20*/  IMAD.MOV.U32 R5, RZ, RZ, 0x3ab5ebe6 ;  /* 0x3ab5ebe6ff057424 */ /* 0x010fe400078e00ff */
[----:B0-----:R-:W-:Y:S01]  /*3f30*/  FMUL.FTZ R18, R18, UR4 ;  /* 0x0000000412127c20 */ /* 0x001fe20008410000 */
[----:B------:R-:W0:Y:S03]  /*3f40*/  LDCU UR4, c[0x0][0x388] ;  /* 0x00007100ff0477ac */ /* 0x000e260008000800 */
[C---:B------:R-:W-:Y:S01]  /*3f50*/  FMUL.FTZ R0, R18.reuse, 1.4426950216293334961 ;  /* 0x3fb8aa3b12007820 */ /* 0x040fe20000410000 */
[C---:B------:R-:W-:Y:S02]  /*3f60*/  FSETP.GEU.FTZ.AND P1, PT, |R18|.reuse, 0.40999999642372131348, PT ;  /* 0x3ed1eb851200780b */ /* 0x040fe40003f3e200 */
[----:B------:R-:W-:-:S03]  /*3f70*/  FSETP.NEU.FTZ.AND P3, PT, R18, RZ, PT ;  /* 0x000000ff1200720b */ /* 0x000fc60003f7d000 */
[----:B------:R-:W2:Y:S02]  /*3f80*/  FRND R0, R0 ;  /* 0x0000000000007307 */ /* 0x000ea40000201000 */
[----:B--2---:R-:W-:-:S04]  /*3f90*/  FSEL R3, R0, RZ, P1 ;  /* 0x000000ff00037208 */ /* 0x004fc80000800000 */
[C---:B------:R-:W-:Y:S01]  /*3fa0*/  FSETP.NEU.FTZ.AND P1, PT, R3.reuse, 128, PT ;  /* 0x430000000300780b */ /* 0x040fe20003f3d000 */
[----:B------:R-:W-:-:S04]  /*3fb0*/  FFMA.FTZ R6, R3, -0.693145751953125, R18 ;  /* 0xbf31720003067823 */ /* 0x000fc80000010012 */
[C---:B------:R-:W-:Y:S01]  /*3fc0*/  FFMA.FTZ R6, R3.reuse, -1.428606765330187045e-06, R6 ;  /* 0xb5bfbe8e03067823 */ /* 0x040fe20000010006 */
[----:B------:R-:W-:-:S03]  /*3fd0*/  FSEL R3, R3, 127, P1 ;  /* 0x42fe000003037808 */ /* 0x000fc60000800000 */
[C---:B------:R-:W-:Y:S01]  /*3fe0*/  FFMA.FTZ R5, R6.reuse, R5, 0.0083824126049876213074 ;  /* 0x3c09566306057423 */ /* 0x040fe20000010005 */
[----:B------:R-:W2:Y:S01]  /*3ff0*/  MUFU.EX2 R8, R3 ;  /* 0x0000000300087308 */ /* 0x000ea20000000800 */
[----:B------:R-:W-:Y:S02]  /*4000*/  FSETP.GEU.FTZ.AND P2, PT, R3, -25, PT ;  /* 0xc1c800000300780b */ /* 0x000fe40003f5e000 */
[----:B------:R-:W-:-:S04]  /*4010*/  FFMA.FTZ R5, R6, R5, 0.041667830199003219604 ;  /* 0x3d2aabe306057423 */ /* 0x000fc80000010005 */
[----:B------:R-:W-:-:S04]  /*4020*/  FFMA.FTZ R5, R6, R5, 0.16666397452354431152 ;  /* 0x3e2aa9f606057423 */ /* 0x000fc80000010005 */
[----:B------:R-:W-:Y:S01]  /*4030*/  FFMA.FTZ R5, R6, R5, 0.49999994039535522461 ;  /* 0x3efffffe06057423 */ /* 0x000fe20000010005 */
[----:B--2---:R-:W-:-:S03]  /*4040*/  FADD.FTZ R0, R8, -1 ;  /* 0xbf80000008007421 */ /* 0x004fc60000010000 */
        /* <DEDUP_REMOVED lines=10> */
.L_x_6264:
[----:B------:R-:W0:Y:S02]  /*40f0*/  LDCU UR4, c[0x0][0x38c] ;  /* 0x00007180ff0477ac */ /* 0x000e240008000800 */
[----:B0-----:R-:W-:-:S07]  /*4100*/  FMUL.FTZ R18, R18, UR4 ;  /* 0x0000000412127c20 */ /* 0x001fce0008410000 */
.L_x_6263:
[----:B------:R-:W-:Y:S05]  /*4110*/  BSYNC.RECONVERGENT B0 ;  /* 0x0000000000007941 */ /* 0x000fea0003800200 */
.L_x_6262:
[----:B------:R-:W-:Y:S01]  /*4120*/  VIADD R0, R25, 0x100 ;  /* 0x0000010019007836 */ /* 0x000fe20000000000 */
[----:B------:R-:W-:Y:S04]  /*4130*/  BSSY.RECONVERGENT B0, `(.L_x_6265) ;  /* 0x0000025000007945 */ /* 0x000fe80003800200 */
[----:B------:R-:W-:-:S13]  /*4140*/  ISETP.GE.AND P1, PT, R0, R17, PT ;  /* 0x000000110000720c */ /* 0x000fda0003f26270 */
        /* <DEDUP_REMOVED lines=33> */
.L_x_6267:
[----:B------:R-:W0:Y:S02]  /*4360*/  LDCU UR4, c[0x0][0x38c] ;  /* 0x00007180ff0477ac */ /* 0x000e240008000800 */
[----:B0-----:R-:W-:-:S07]  /*4370*/  FMUL.FTZ R22, R22, UR4 ;  /* 0x0000000416167c20 */ /* 0x001fce0008410000 */
.L_x_6266:
[----:B------:R-:W-:Y:S05]  /*4380*/  BSYNC.RECONVERGENT B0 ;  /* 0x0000000000007941 */ /* 0x000fea0003800200 */
.L_x_6265:
[----:B------:R-:W-:Y:S01]  /*4390*/  VIADD R0, R25, 0x180 ;  /* 0x0000018019007836 */ /* 0x000fe20000000000 */
[----:B------:R-:W-:Y:S04]  /*43a0*/  BSSY.RECONVERGENT B0, `(.L_x_6268) ;  /* 0x0000025000007945 */ /* 0x000fe80003800200 */
[----:B------:R-:W-:-:S13]  /*43b0*/  ISETP.GE.AND P1, PT, R0, R17, PT ;  /* 0x000000110000720c */ /* 0x000fda0003f26270 */
[----:B------:R-:W-:Y:S05]  /*43c0*/  @P1 BRA `(.L_x_6269) ;  /* 0x0000000000881947 */ /* 0x000fea0003800000 */
[----:B--2--5:R-:W-:-:S13]  /*43d0*/  FSETP.GT.FTZ.AND P1, PT, R24, RZ, PT ;  /* 0x000000ff1800720b */ /* 0x024fda0003f34000 */
[----:B------:R-:W-:Y:S05]  /*43e0*/  @P1 BRA `(.L_x_6270) ;  /* 0x0000000000781947 */ /* 0x000fea0003800000 */
[----:B------:R-:W2:Y:S01]  /*43f0*/  LDCU UR4, c[0x0][0x390] ;  /* 0x00007200ff0477ac */ /* 0x000ea20008000800 */
[----:B0---4-:R-:W-:Y:S02]  /*4400*/  IMAD.MOV.U32 R5, RZ, RZ, 0x3ab5ebe6 ;  /* 0x3ab5ebe6ff057424 */ /* 0x011fe400078e00ff */
[----:B--2---:R-:W-:Y:S01]  /*4410*/  FMUL.FTZ R24, R24, UR4 ;  /* 0x0000000418187c20 */ /* 0x004fe20008410000 */
        /* <DEDUP_REMOVED lines=27> */
.L_x_6270:
[----:B------:R-:W2:Y:S02]  /*45d0*/  LDCU UR4, c[0x0][0x38c] ;  /* 0x00007180ff0477ac */ /* 0x000ea40008000800 */
[----:B--2---:R-:W-:-:S07]  /*45e0*/  FMUL.FTZ R24, R24, UR4 ;  /* 0x0000000418187c20 */ /* 0x004fce0008410000 */
.L_x_6269:
[----:B------:R-:W-:Y:S05]  /*45f0*/  BSYNC.RECONVERGENT B0 ;  /* 0x0000000000007941 */ /* 0x000fea0003800200 */
.L_x_6268:
[----:B-1-3-5:R-:W1:Y:S01]  /*4600*/  LDC.U8 R16, c[0x0][0x3bc] ;  /* 0x0000ef00ff107b82 */ /* 0x02ae620000000000 */
[----:B------:R-:W-:Y:S04]  /*4610*/  BSSY.RECONVERGENT B6, `(.L_x_6271) ;  /* 0x00000fc000067945 */ /* 0x000fe80003800200 */
[----:B------:R-:W-:Y:S05]  /*4620*/  @P0 BRA `(.L_x_6272) ;  /* 0x0000000c00e80947 */ /* 0x000fea0003800000 */
[----:B------:R-:W3:Y:S01]  /*4630*/  LDCU UR4, c[0x0][0x3c0] ;  /* 0x00007800ff0477ac */ /* 0x000ee20008000800 */
[----:B------:R-:W5:Y:S01]  /*4640*/  LDC.64 R8, c[0x0][0x3a0] ;  /* 0x0000e800ff087b82 */ /* 0x000f620000000a00 */
[----:B------:R-:W-:Y:S01]  /*4650*/  IMAD R0, R2, 0x200, R25 ;  /* 0x0000020002007824 */ /* 0x000fe200078e0219 */
[----:B012-4-:R-:W-:-:S03]  /*4660*/  PRMT R5, R16, 0x9910, RZ ;  /* 0x0000991010057816 */ /* 0x017fc600000000ff */
[----:B---3--:R-:W-:Y:S02]  /*4670*/  IMAD R3, R0, UR4, RZ ;  /* 0x0000000400037c24 */ /* 0x008fe4000f8e02ff */
[----:B------:R-:W-:-:S05]  /*4680*/  IMAD.MOV.U32 R0, RZ, RZ, R5 ;  /* 0x000000ffff007224 */ /* 0x000fca00078e0005 */
[----:B------:R-:W-:Y:S02]  /*4690*/  ISETP.GT.AND P0, PT, R0, 0x9, PT ;  /* 0x000000090000780c */ /* 0x000fe40003f04270 */
[----:B-----5:R-:W-:-:S05]  /*46a0*/  IADD3 R8, P1, PT, R3, R8, RZ ;  /* 0x0000000803087210 */ /* 0x020fca0007f3e0ff */
        /* <DEDUP_REMOVED lines=10> */
[----:B------:R-:W0:Y:S01]  /*4750*/  F2I.FTZ.TRUNC.NTZ R3, R4 ;  /* 0x0000000400037305 */ /* 0x000e22000021f100 */
[----:B------:R-:W-:Y:S01]  /*4760*/  IMAD.MOV.U32 R25, RZ, RZ, R26 ;  /* 0x000000ffff197224 */ /* 0x000fe200078e001a */
[----:B0-----:R0:W-:Y:S01]  /*4770*/  STG.E.U8 desc[UR36][R8.64], R3 ;  /* 0x0000000308007986 */ /* 0x0011e2000c101124 */
[----:B------:R-:W-:Y:S05]  /*4780*/  BRA `(.L_x_6272) ;  /* 0x0000000c00907947 */ /* 0x000fea0003800000 */
.L_x_6276:
[----:B------:R-:W0:Y:S01]  /*4790*/  F2I.S64.TRUNC R4, R4 ;  /* 0x0000000400047311 */ /* 0x000e22000020d900 */
[----:B------:R-:W-:Y:S02]  /*47a0*/  IMAD.MOV.U32 R25, RZ, RZ, R26 ;  /* 0x000000ffff197224 */ /* 0x000fe400078e001a */
[----:B0-----:R-:W-:-:S05]  /*47b0*/  IMAD.MOV.U32 R3, RZ, RZ, R4 ;  /* 0x000000ffff037224 */ /* 0x001fca00078e0004 */
[----:B------:R0:W-:Y:S01]  /*47c0*/  STG.E.U8 desc[UR36][R8.64], R3 ;  /* 0x0000000308007986 */ /* 0x0001e2000c101124 */
[----:B------:R-:W-:Y:S05]  /*47d0*/  BRA `(.L_x_6272) ;  /* 0x0000000c007c7947 */ /* 0x000fea0003800000 */
.L_x_6275:
[----:B------:R-:W-:-:S13]  /*47e0*/  ISETP.NE.AND P0, PT, R0, 0x2, PT ;  /* 0x000000020000780c */ /* 0x000fda0003f05270 */
[----:B------:R-:W-:Y:S05]  /*47f0*/  @!P0 BRA `(.L_x_6278) ;  /* 0x0000000000308947 */ /* 0x000fea0003800000 */
[----:B------:R-:W-:-:S13]  /*4800*/  ISETP.NE.AND P0, PT, R0, 0x3, PT ;  /* 0x000000030000780c */ /* 0x000fda0003f05270 */
[----:B------:R-:W-:Y:S05]  /*4810*/  @!P0 BRA `(.L_x_6279) ;  /* 0x0000000000188947 */ /* 0x000fea0003800000 */
[----:B------:R-:W-:-:S13]  /*4820*/  ISETP.NE.AND P0, PT, R0, 0x4, PT ;  /* 0x000000040000780c */ /* 0x000fda0003f05270 */
[----:B------:R-:W-:Y:S05]  /*4830*/  @P0 BRA `(.L_x_6277) ;  /* 0x0000000800c00947 */ /* 0x000fea0003800000 */
[----:B------:R-:W0:Y:S01]  /*4840*/  F2I.S64.TRUNC R4, R4 ;  /* 0x0000000400047311 */ /* 0x000e22000020d900 */
[----:B------:R-:W-:Y:S01]  /*4850*/  IMAD.MOV.U32 R25, RZ, RZ, R26 ;  /* 0x000000ffff197224 */ /* 0x000fe200078e001a */
[----:B0-----:R0:W-:Y:S01]  /*4860*/  STG.E.64 desc[UR36][R8.64], R4 ;  /* 0x0000000408007986 */ /* 0x0011e2000c101b24 */
[----:B------:R-:W-:Y:S05]  /*4870*/  BRA `(.L_x_6272) ;  /* 0x0000000c00547947 */ /* 0x000fea0003800000 */
.L_x_6279:
[----:B------:R-:W0:Y:S01]  /*4880*/  F2I.FTZ.TRUNC.NTZ R3, R4 ;  /* 0x0000000400037305 */ /* 0x000e22000021f100 */
[----:B------:R-:W-:Y:S01]  /*4890*/  IMAD.MOV.U32 R25, RZ, RZ, R26 ;  /* 0x000000ffff197224 */ /* 0x000fe200078e001a */
[----:B0-----:R0:W-:Y:S01]  /*48a0*/  STG.E desc[UR36][R8.64], R3 ;  /* 0x0000000308007986 */ /* 0x0011e2000c101924 */
[----:B------:R-:W-:Y:S05]  /*48b0*/  BRA `(.L_x_6272) ;  /* 0x0000000c00447947 */ /* 0x000fea0003800000 */
.L_x_6278:
[----:B------:R-:W0:Y:S01]  /*48c0*/  F2I.FTZ.TRUNC.NTZ R3, R4 ;  /* 0x0000000400037305 */ /* 0x000e22000021f100 */
[----:B------:R-:W-:Y:S01]  /*48d0*/  IMAD.MOV.U32 R25, RZ, RZ, R26 ;  /* 0x000000ffff197224 */ /* 0x000fe200078e001a */
[----:B0-----:R0:W-:Y:S01]  /*48e0*/  STG.E.U16 desc[UR36][R8.64], R3 ;  /* 0x0000000308007986 */ /* 0x0011e2000c101524 */
[----:B------:R-:W-:Y:S05]  /*48f0*/  BRA `(.L_x_6272) ;  /* 0x0000000c00347947 */ /* 0x000fea0003800000 */
.L_x_6274:
[----:B------:R-:W-:-:S13]  /*4900*/  ISETP.GT.AND P0, PT, R0, 0x6, PT ;  /* 0x000000060000780c */ /* 0x000fda0003f04270 */
[----:B------:R-:W-:Y:S05]  /*4910*/  @P0 BRA `(.L_x_6280) ;  /* 0x00000000002c0947 */ /* 0x000fea0003800000 */
[----:B------:R-:W-:-:S13]  /*4920*/  ISETP.NE.AND P0, PT, R0, 0x5, PT ;  /* 0x000000050000780c */ /* 0x000fda0003f05270 */
[----:B------:R-:W-:Y:S05]  /*4930*/  @!P0 BRA `(.L_x_6281) ;  /* 0x0000000000148947 */ /* 0x000fea0003800000 */
[----:B------:R-:W-:-:S13]  /*4940*/  ISETP.NE.AND P0, PT, R0, 0x6, PT ;  /* 0x000000060000780c */ /* 0x000fda0003f05270 */
[----:B------:R-:W-:Y:S05]  /*4950*/  @P0 BRA `(.L_x_6277) ;  /* 0x0000000800780947 */ /* 0x000fea0003800000 */
[----:B------:R0:W-:Y:S01]  /*4960*/  STG.E desc[UR36][R8.64], R4 ;  /* 0x0000000408007986 */ /* 0x0001e2000c101924 */
[----:B------:R-:W-:Y:S01]  /*4970*/  IMAD.MOV.U32 R25, RZ, RZ, R26 ;  /* 0x000000ffff197224 */ /* 0x000fe200078e001a */
[----:B------:R-:W-:Y:S06]  /*4980*/  BRA `(.L_x_6272) ;  /* 0x0000000c00107947 */ /* 0x000fec0003800000 */
.L_x_6281:
[----:B------:R-:W-:Y:S01]  /*4990*/  F2FP.F16.F32.PACK_AB R4, RZ, R4 ;  /* 0x00000004ff04723e */ /* 0x000fe200000000ff */
[----:B------:R-:W-:-:S04]  /*49a0*/  IMAD.MOV.U32 R25, RZ, RZ, R26 ;  /* 0x000000ffff197224 */ /* 0x000fc800078e001a */
[----:B------:R0:W-:Y:S01]  /*49b0*/  STG.E.U16 desc[UR36][R8.64], R4 ;  /* 0x0000000408007986 */ /* 0x0001e2000c101524 */
[----:B------:R-:W-:Y:S05]  /*49c0*/  BRA `(.L_x_6272) ;  /* 0x0000000c00007947 */ /* 0x000fea0003800000 */
.L_x_6280:
[----:B------:R-:W-:-:S13]  /*49d0*/  ISETP.NE.AND P0, PT, R0, 0x7, PT ;  /* 0x000000070000780c */ /* 0x000fda0003f05270 */
[----:B------:R-:W-:Y:S05]  /*49e0*/  @!P0 BRA `(.L_x_6282) ;  /* 0x0000000000348947 */ /* 0x000fea0003800000 */
[----:B------:R-:W-:-:S13]  /*49f0*/  ISETP.NE.AND P0, PT, R0, 0x8, PT ;  /* 0x000000080000780c */ /* 0x000fda0003f05270 */
[----:B------:R-:W-:Y:S05]  /*4a00*/  @!P0 BRA `(.L_x_6283) ;  /* 0x0000000000188947 */ /* 0x000fea0003800000 */
[----:B------:R-:W-:-:S13]  /*4a10*/  ISETP.NE.AND P0, PT, R0, 0x9, PT ;  /* 0x000000090000780c */ /* 0x000fda0003f05270 */
[----:B------:R-:W-:Y:S05]  /*4a20*/  @P0 BRA `(.L_x_6277) ;  /* 0x0000000800440947 */ /* 0x000fea0003800000 */
[----:B------:R-:W-:Y:S02]  /*4a30*/  IMAD.MOV.U32 R5, RZ, RZ, RZ ;  /* 0x000000ffff057224 */ /* 0x000fe400078e00ff */
[----:B------:R-:W-:-:S03]  /*4a40*/  IMAD.MOV.U32 R25, RZ, RZ, R26 ;  /* 0x000000ffff197224 */ /* 0x000fc600078e001a */
[----:B------:R0:W-:Y:S01]  /*4a50*/  STG.E.64 desc[UR36][R8.64], R4 ;  /* 0x0000000408007986 */ /* 0x0001e2000c101b24 */
[----:B------:R-:W-:Y:S05]  /*4a60*/  BRA `(.L_x_6272) ;  /* 0x0000000800d87947 */ /* 0x000fea0003800000 */
.L_x_6283:
[----:B------:R-:W-:Y:S01]  /*4a70*/  F2FP.F16.F32.PACK_AB R3, RZ, R4 ;  /* 0x00000004ff03723e */ /* 0x000fe200000000ff */
[----:B------:R-:W-:-:S03]  /*4a80*/  IMAD.MOV.U32 R25, RZ, RZ, R26 ;  /* 0x000000ffff197224 */ /* 0x000fc600078e001a */
[----:B------:R-:W-:-:S05]  /*4a90*/  PRMT R3, R3, 0x5410, RZ ;  /* 0x0000541003037816 */ /* 0x000fca00000000ff */
[----:B------:R0:W-:Y:S01]  /*4aa0*/  STG.E desc[UR36][R8.64], R3 ;  /* 0x0000000308007986 */ /* 0x0001e2000c101924 */
[----:B------:R-:W-:Y:S05]  /*4ab0*/  BRA `(.L_x_6272) ;  /* 0x0000000800c47947 */ /* 0x000fea0003800000 */
.L_x_6282:
[----:B------:R-:W-:Y:S01]  /*4ac0*/  FMUL.FTZ R4, R4, 1 ;  /* 0x3f80000004047820 */ /* 0x000fe20000410000 */
[----:B------:R-:W-:-:S05]  /*4ad0*/  IMAD.MOV.U32 R25, RZ, RZ, R26 ;  /* 0x000000ffff197224 */ /* 0x000fca00078e001a */
[----:B------:R-:W0:Y:S02]  /*4ae0*/  F2F.F64.F32 R4, R4 ;  /* 0x0000000400047310 */ /* 0x000e240000201800 */
[----:B0-----:R0:W-:Y:S01]  /*4af0*/  STG.E.64 desc[UR36][R8.64], R4 ;  /* 0x0000000408007986 */ /* 0x0011e2000c101b24 */
[----:B------:R-:W-:Y:S05]  /*4b00*/  BRA `(.L_x_6272) ;  /* 0x0000000800b07947 */ /* 0x000fea0003800000 */
.L_x_6273:
        /* <DEDUP_REMOVED lines=8> */
[----:B------:R-:W-:Y:S01]  /*4b90*/  FSETP.NEU.FTZ.AND P0, PT, R4, RZ, PT ;  /* 0x000000ff0400720b */ /* 0x000fe20003f1d000 */
[----:B------:R-:W-:-:S03]  /*4ba0*/  IMAD.MOV.U32 R25, RZ, RZ, R26 ;  /* 0x000000ffff197224 */ /* 0x000fc600078e001a */
[----:B------:R-:W-:-:S05]  /*4bb0*/  SEL R3, RZ, 0x1, !P0 ;  /* 0x00000001ff037807 */ /* 0x000fca0004000000 */
[----:B------:R0:W-:Y:S01]  /*4bc0*/  STG.E.U8 desc[UR36][R8.64], R3 ;  /* 0x0000000308007986 */ /* 0x0001e2000c101124 */
[----:B------:R-:W-:Y:S05]  /*4bd0*/  BRA `(.L_x_6272) ;  /* 0x00000008007c7947 */ /* 0x000fea0003800000 */
.L_x_6286:
[----:B------:R-:W-:Y:S01]  /*4be0*/  FMUL.FTZ R4, R4, 1 ;  /* 0x3f80000004047820 */ /* 0x000fe20000410000 */
[----:B------:R-:W-:Y:S01]  /*4bf0*/  CS2R R6, SRZ ;  /* 0x0000000000067805 */ /* 0x000fe2000001ff00 */
[----:B------:R-:W-:-:S04]  /*4c00*/  IMAD.MOV.U32 R25, RZ, RZ, R26 ;  /* 0x000000ffff197224 */ /* 0x000fc800078e001a */
[----:B------:R-:W0:Y:S02]  /*4c10*/  F2F.F64.F32 R4, R4 ;  /* 0x0000000400047310 */ /* 0x000e240000201800 */
[----:B0-----:R0:W-:Y:S01]  /*4c20*/  STG.E.128 desc[UR36][R8.64], R4 ;  /* 0x0000000408007986 */ /* 0x0011e2000c101d24 */
[----:B------:R-:W-:Y:S05]  /*4c30*/  BRA `(.L_x_6272) ;  /* 0x0000000800647947 */ /* 0x000fea0003800000 */
.L_x_6285:
        /* <DEDUP_REMOVED lines=18> */
.L_x_6290:
[----:B------:R-:W-:Y:S05]  /*4d60*/  BSYNC.RECONVERGENT B0 ;  /* 0x0000000000007941 */ /* 0x000fea0003800200 */
.L_x_6289:
[----:B------:R-:W-:Y:S01]  /*4d70*/  LOP3.LUT R5, R0, 0x80, R5, 0xf8, !PT ;  /* 0x0000008000057812 */ /* 0x000fe200078ef805 */
[----:B------:R-:W-:-:S04]  /*4d80*/  IMAD.MOV.U32 R25, RZ, RZ, R26 ;  /* 0x000000ffff197224 */ /* 0x000fc800078e001a */
[----:B------:R0:W-:Y:S01]  /*4d90*/  STG.E.U8 desc[UR36][R8.64], R5 ;  /* 0x0000000508007986 */ /* 0x0001e2000c101124 */
[----:B------:R-:W-:Y:S05]  /*4da0*/  BRA `(.L_x_6272) ;  /* 0x0000000800087947 */ /* 0x000fea0003800000 */
.L_x_6288:
        /* <DEDUP_REMOVED lines=14> */
.L_x_6292:
[----:B------:R-:W-:Y:S05]  /*4e90*/  BSYNC.RECONVERGENT B0 ;  /* 0x0000000000007941 */ /* 0x000fea0003800200 */
.L_x_6291:
[----:B------:R-:W-:Y:S01]  /*4ea0*/  LOP3.LUT R3, R0, 0x80, R7, 0xf8, !PT ;  /* 0x0000008000037812 */ /* 0x000fe200078ef807 */
[----:B------:R-:W-:-:S04]  /*4eb0*/  IMAD.MOV.U32 R25, RZ, RZ, R26 ;  /* 0x000000ffff197224 */ /* 0x000fc800078e001a */
[----:B------:R0:W-:Y:S01]  /*4ec0*/  STG.E.U8 desc[UR36][R8.64], R3 ;  /* 0x0000000308007986 */ /* 0x0001e2000c101124 */
[----:B------:R-:W-:Y:S05]  /*4ed0*/  BRA `(.L_x_6272) ;  /* 0x0000000400bc7947 */ /* 0x000fea0003800000 */
.L_x_6287:
[----:B------:R-:W-:Y:S01]  /*4ee0*/  F2FP.BF16.F32.PACK_AB R4, RZ, R4 ;  /* 0x00000004ff04723e */ /* 0x000fe200000010ff */
[----:B------:R-:W-:-:S04]  /*4ef0*/  IMAD.MOV.U32 R25, RZ, RZ, R26 ;  /* 0x000000ffff197224 */ /* 0x000fc800078e001a */
[----:B------:R0:W-:Y:S01]  /*4f00*/  STG.E.U16 desc[UR36][R8.64], R4 ;  /* 0x0000000408007986 */ /* 0x0001e2000c101524 */
[----:B------:R-:W-:Y:S05]  /*4f10*/  BRA `(.L_x_6272) ;  /* 0x0000000400ac7947 */ /* 0x000fea0003800000 */
.L_x_6284:
        /* <DEDUP_REMOVED lines=8> */
[----:B------:R-:W0:Y:S01]  /*4fa0*/  F2I.FTZ.U32.TRUNC.NTZ R3, R4 ;  /* 0x0000000400037305 */ /* 0x000e22000021f000 */
[----:B------:R-:W-:Y:S01]  /*4fb0*/  IMAD.MOV.U32 R25, RZ, RZ, R26 ;  /* 0x000000ffff197224 */ /* 0x000fe200078e001a */
[----:B0-----:R0:W-:Y:S01]  /*4fc0*/  STG.E.U16 desc[UR36][R8.64], R3 ;  /* 0x0000000308007986 */ /* 0x0011e2000c101524 */
[----:B------:R-:W-:Y:S05]  /*4fd0*/  BRA `(.L_x_6272) ;  /* 0x00000004007c7947 */ /* 0x000fea0003800000 */
.L_x_6295:
        /* <DEDUP_REMOVED lines=12> */
.L_x_6298:
[----:B------:R-:W-:-:S04]  /*50a0*/  SHF.R.U32.HI R0, RZ, 0x14, R4 ;  /* 0x00000014ff007819 */ /* 0x000fc80000011604 */
[----:B------:R-:W-:-:S04]  /*50b0*/  LOP3.LUT R3, R0, 0x1, RZ, 0xc0, !PT ;  /* 0x0000000100037812 */ /* 0x000fc800078ec0ff */
[----:B------:R-:W-:-:S04]  /*50c0*/  IADD3 R0, PT, PT, R4, 0x487ffff, R3 ;  /* 0x0487ffff04007810 */ /* 0x000fc80007ffe003 */
[----:B------:R-:W-:-:S04]  /*50d0*/  SHF.R.U32.HI R0, RZ, 0x14, R0 ;  /* 0x00000014ff007819 */ /* 0x000fc80000011600 */
[----:B------:R-:W-:-:S07]  /*50e0*/  LOP3.LUT R3, R0, 0xff, RZ, 0xc0, !PT ;  /* 0x000000ff00037812 */ /* 0x000fce00078ec0ff */
.L_x_6299:
[----:B------:R-:W-:-:S04]  /*50f0*/  SHF.R.U32.HI R4, RZ, 0x18, R4 ;  /* 0x00000018ff047819 */ /* 0x000fc80000011604 */
[----:B------:R-:W-:-:S04]  /*5100*/  LOP3.LUT R3, R3, 0x80, R4, 0xf8, !PT ;  /* 0x0000008003037812 */ /* 0x000fc800078ef804 */
[----:B------:R-:W-:-:S07]  /*5110*/  PRMT R0, R3, 0x7610, R0 ;  /* 0x0000761003007816 */ /* 0x000fce0000000000 */
.L_x_6297:
[----:B------:R-:W-:Y:S05]  /*5120*/  BSYNC.RECONVERGENT B0 ;  /* 0x0000000000007941 */ /* 0x000fea0003800200 */
.L_x_6296:
[----:B------:R0:W-:Y:S01]  /*5130*/  STG.E.U8 desc[UR36][R8.64], R0 ;  /* 0x0000000008007986 */ /* 0x0001e2000c101124 */
[----:B------:R-:W-:Y:S01]  /*5140*/  IMAD.MOV.U32 R25, RZ, RZ, R26 ;  /* 0x000000ffff197224 */ /* 0x000fe200078e001a */
[----:B------:R-:W-:Y:S06]  /*5150*/  BRA `(.L_x_6272) ;  /* 0x00000004001c7947 */ /* 0x000fec0003800000 */
.L_x_6294:
        /* <DEDUP_REMOVED lines=12> */
.L_x_6302:
[----:B------:R-:W-:-:S04]  /*5220*/  SHF.R.U32.HI R0, RZ, 0x15, R4 ;  /* 0x00000015ff007819 */ /* 0x000fc80000011604 */
[----:B------:R-:W-:-:S04]  /*5230*/  LOP3.LUT R3, R0, 0x1, RZ, 0xc0, !PT ;  /* 0x0000000100037812 */ /* 0x000fc800078ec0ff */
[----:B------:R-:W-:-:S04]  /*5240*/  IADD3 R0, PT, PT, R4, 0x88fffff, R3 ;  /* 0x088fffff04007810 */ /* 0x000fc80007ffe003 */
[----:B------:R-:W-:-:S04]  /*5250*/  SHF.R.U32.HI R0, RZ, 0x15, R0 ;  /* 0x00000015ff007819 */ /* 0x000fc80000011600 */
[----:B------:R-:W-:-:S07]  /*5260*/  LOP3.LUT R3, R0, 0xff, RZ, 0xc0, !PT ;  /* 0x000000ff00037812 */ /* 0x000fce00078ec0ff */
.L_x_6303:
[----:B------:R-:W-:-:S04]  /*5270*/  SHF.R.U32.HI R4, RZ, 0x18, R4 ;  /* 0x00000018ff047819 */ /* 0x000fc80000011604 */
[----:B------:R-:W-:-:S04]  /*5280*/  LOP3.LUT R3, R3, 0x80, R4, 0xf8, !PT ;  /* 0x0000008003037812 */ /* 0x000fc800078ef804 */
[----:B------:R-:W-:-:S07]  /*5290*/  PRMT R0, R3, 0x7610, R0 ;  /* 0x0000761003007816 */ /* 0x000fce0000000000 */
.L_x_6301:
[----:B------:R-:W-:Y:S05]  /*52a0*/  BSYNC.RECONVERGENT B0 ;  /* 0x0000000000007941 */ /* 0x000fea0003800200 */
.L_x_6300:
[----:B------:R0:W-:Y:S01]  /*52b0*/  STG.E.U8 desc[UR36][R8.64], R0 ;  /* 0x0000000008007986 */ /* 0x0001e2000c101124 */
[----:B------:R-:W-:Y:S01]  /*52c0*/  IMAD.MOV.U32 R25, RZ, RZ, R26 ;  /* 0x000000ffff197224 */ /* 0x000fe200078e001a */
[----:B------:R-:W-:Y:S06]  /*52d0*/  BRA `(.L_x_6272) ;  /* 0x0000000000bc7947 */ /* 0x000fec0003800000 */
.L_x_6293:
[----:B------:R-:W-:-:S13]  /*52e0*/  ISETP.NE.AND P0, PT, R0, 0x1c, PT ;  /* 0x0000001c0000780c */ /* 0x000fda0003f05270 */
[----:B------:R-:W-:Y:S05]  /*52f0*/  @!P0 BRA `(.L_x_6304) ;  /* 0x0000000000a88947 */ /* 0x000fea0003800000 */
[----:B------:R-:W-:-:S13]  /*5300*/  ISETP.NE.AND P0, PT, R0, 0x1d, PT ;  /* 0x0000001d0000780c */ /* 0x000fda0003f05270 */
[----:B------:R-:W-:Y:S05]  /*5310*/  @!P0 BRA `(.L_x_6305) ;  /* 0x0000000000908947 */ /* 0x000fea0003800000 */
[----:B------:R-:W-:-:S13]  /*5320*/  ISETP.NE.AND P0, PT, R0, 0x2c, PT ;  /* 0x0000002c0000780c */ /* 0x000fda0003f05270 */
[----:B------:R-:W-:Y:S05]  /*5330*/  @!P0 BRA `(.L_x_6306) ;  /* 0x0000000000488947 */ /* 0x000fea0003800000 */
.L_x_6277:
        /* <DEDUP_REMOVED lines=16> */
.L_x_6307:
[----:B------:R-:W-:Y:S01]  /*5440*/  IMAD.MOV.U32 R25, RZ, RZ, R26 ;  /* 0x000000ffff197224 */ /* 0x000fe200078e001a */
[----:B------:R-:W-:Y:S06]  /*5450*/  BRA `(.L_x_6272) ;  /* 0x00000000005c7947 */ /* 0x000fec0003800000 */
.L_x_6306:
[----:B------:R-:W-:Y:S01]  /*5460*/  SHF.R.U32.HI R5, RZ, 0x17, R4 ;  /* 0x00000017ff057819 */ /* 0x000fe20000011604 */
[----:B------:R-:W-:-:S03]  /*5470*/  IMAD.MOV.U32 R25, RZ, RZ, R26 ;  /* 0x000000ffff197224 */ /* 0x000fc600078e001a */
        /* <DEDUP_REMOVED lines=14> */
.L_x_6305:
[----:B------:R-:W0:Y:S01]  /*5560*/  F2I.U64.TRUNC R4, R4 ;  /* 0x0000000400047311 */ /* 0x000e22000020d800 */
[----:B------:R-:W-:Y:S01]  /*5570*/  IMAD.MOV.U32 R25, RZ, RZ, R26 ;  /* 0x000000ffff197224 */ /* 0x000fe200078e001a */
[----:B0-----:R0:W-:Y:S01]  /*5580*/  STG.E.64 desc[UR36][R8.64], R4 ;  /* 0x0000000408007986 */ /* 0x0011e2000c101b24 */
[----:B------:R-:W-:Y:S05]  /*5590*/  BRA `(.L_x_6272) ;  /* 0x00000000000c7947 */ /* 0x000fea0003800000 */
.L_x_6304:
[----:B------:R-:W0:Y:S01]  /*55a0*/  F2I.FTZ.U32.TRUNC.NTZ R3, R4 ;  /* 0x0000000400037305 */ /* 0x000e22000021f000 */
[----:B------:R-:W-:Y:S01]  /*55b0*/  IMAD.MOV.U32 R25, RZ, RZ, R26 ;  /* 0x000000ffff197224 */ /* 0x000fe200078e001a */
[----:B0-----:R3:W-:Y:S06]  /*55c0*/  STG.E desc[UR36][R8.64], R3 ;  /* 0x0000000308007986 */ /* 0x0017ec000c101924 */
.L_x_6272:
[----:B------:R-:W-:Y:S05]  /*55d0*/  BSYNC.RECONVERGENT B6 ;  /* 0x0000000000067941 */ /* 0x000fea0003800200 */
.L_x_6271:
[----:B------:R-:W-:Y:S01]  /*55e0*/  ISETP.GE.AND P0, PT, R25, R17, PT ;  /* 0x000000111900720c */ /* 0x000fe20003f06270 */
[----:B------:R-:W-:-:S12]  /*55f0*/  BSSY.RECONVERGENT B6, `(.L_x_6308) ;  /* 0x00001cc000067945 */ /* 0x000fd80003800200 */
[----:B------:R-:W-:Y:S05]  /*5600*/  @P0 BRA `(.L_x_6309) ;  /* 0x0000001c00280947 */ /* 0x000fea0003800000 */
[----:B------:R-:W5:Y:S01]  /*5610*/  LDCU UR4, c[0x0][0x3c0] ;  /* 0x00007800ff0477ac */ /* 0x000f620008000800 */
[----:B0--3--:R-:W0:Y:S01]  /*5620*/  LDC.64 R8, c[0x0][0x3a0] ;  /* 0x0000e800ff087b82 */ /* 0x009e220000000a00 */
[----:B------:R-:W-:Y:S01]  /*5630*/  IMAD R0, R2, 0x200, R25 ;  /* 0x0000020002007824 */ /* 0x000fe200078e0219 */
[----:B-12-4-:R-:W-:-:S03]  /*5640*/  PRMT R4, R16, 0x9910, RZ ;  /* 0x0000991010047816 */ /* 0x016fc600000000ff */
        /* <DEDUP_REMOVED lines=17> */
.L_x_6313:
[----:B------:R-:W0:Y:S02]  /*5760*/  F2I.S64.TRUNC R18, R18 ;  /* 0x0000001200127311 */ /* 0x000e24000020d900 */
[----:B0-----:R-:W-:-:S05]  /*5770*/  IMAD.MOV.U32 R3, RZ, RZ, R18 ;  /* 0x000000ffff037224 */ /* 0x001fca00078e0012 */
[----:B------:R0:W-:Y:S01]  /*5780*/  STG.E.U8 desc[UR36][R8.64], R3 ;  /* 0x0000000308007986 */ /* 0x0001e2000c101124 */
[----:B------:R-:W-:Y:S05]  /*5790*/  BRA `(.L_x_6315) ;  /* 0x0000000c00287947 */ /* 0x000fea0003800000 */
.L_x_6312:
        /* <DEDUP_REMOVED lines=9> */
.L_x_6317:
[----:B------:R-:W0:Y:S02]  /*5830*/  F2I.FTZ.TRUNC.NTZ R3, R18 ;  /* 0x0000001200037305 */ /* 0x000e24000021f100 */
[----:B0-----:R0:W-:Y:S01]  /*5840*/  STG.E desc[UR36][R8.64], R3 ;  /* 0x0000000308007986 */ /* 0x0011e2000c101924 */
[----:B------:R-:W-:Y:S05]  /*5850*/  BRA `(.L_x_6315) ;  /* 0x0000000800f87947 */ /* 0x000fea0003800000 */
.L_x_6316:
[----:B------:R-:W0:Y:S02]  /*5860*/  F2I.FTZ.TRUNC.NTZ R3, R18 ;  /* 0x0000001200037305 */ /* 0x000e24000021f100 */
[----:B0-----:R0:W-:Y:S01]  /*5870*/  STG.E.U16 desc[UR36][R8.64], R3 ;  /* 0x0000000308007986 */ /* 0x0011e2000c101524 */
[----:B------:R-:W-:Y:S05]  /*5880*/  BRA `(.L_x_6315) ;  /* 0x0000000800ec7947 */ /* 0x000fea0003800000 */
.L_x_6311:
        /* <DEDUP_REMOVED lines=8> */
.L_x_6319:
[----:B------:R-:W-:-:S05]  /*5910*/  F2FP.F16.F32.PACK_AB R18, RZ, R18 ;  /* 0x00000012ff12723e */ /* 0x000fca00000000ff */
[----:B------:R0:W-:Y:S01]  /*5920*/  STG.E.U16 desc[UR36][R8.64], R18 ;  /* 0x0000001208007986 */ /* 0x0001e2000c101524 */
[----:B------:R-:W-:Y:S05]  /*5930*/  BRA `(.L_x_6315) ;  /* 0x0000000800c07947 */ /* 0x000fea0003800000 */
.L_x_6318:
        /* <DEDUP_REMOVED lines=9> */
.L_x_6321:
[----:B------:R-:W-:-:S04]  /*59d0*/  F2FP.F16.F32.PACK_AB R3, RZ, R18 ;  /* 0x00000012ff03723e */ /* 0x000fc800000000ff */
[----:B------:R-:W-:-:S05]  /*59e0*/  PRMT R3, R3, 0x5410, RZ ;  /* 0x0000541003037816 */ /* 0x000fca00000000ff */
[----:B------:R0:W-:Y:S01]  /*59f0*/  STG.E desc[UR36][R8.64], R3 ;  /* 0x0000000308007986 */ /* 0x0001e2000c101924 */
[----:B------:R-:W-:Y:S05]  /*5a00*/  BRA `(.L_x_6315) ;  /* 0x00000008008c7947 */ /* 0x000fea0003800000 */
.L_x_6320:
[----:B------:R-:W-:-:S06]  /*5a10*/  FMUL.FTZ R4, R18, 1 ;  /* 0x3f80000012047820 */ /* 0x000fcc0000410000 */
[----:B------:R-:W0:Y:S02]  /*5a20*/  F2F.F64.F32 R4, R4 ;  /* 0x0000000400047310 */ /* 0x000e240000201800 */
[----:B0-----:R0:W-:Y:S01]  /*5a30*/  STG.E.64 desc[UR36][R8.64], R4 ;  /* 0x0000000408007986 */ /* 0x0011e2000c101b24 */
[----:B------:R-:W-:Y:S05]  /*5a40*/  BRA `(.L_x_6315) ;  /* 0x00000008007c7947 */ /* 0x000fea0003800000 */
.L_x_6310:
        /* <DEDUP_REMOVED lines=13> */
.L_x_6325:
        /* <DEDUP_REMOVED lines=16> */
.L_x_6328:
[----:B------:R-:W-:-:S04]  /*5c20*/  SHF.R.U32.HI R18, RZ, 0x18, R18 ;  /* 0x00000018ff127819 */ /* 0x000fc80000011612 */
[----:B------:R-:W-:-:S04]  /*5c30*/  LOP3.LUT R3, R3, 0x80, R18, 0xf8, !PT ;  /* 0x0000008003037812 */ /* 0x000fc800078ef812 */
[----:B------:R-:W-:-:S07]  /*5c40*/  PRMT R4, R3, 0x7610, R4 ;  /* 0x0000761003047816 */ /* 0x000fce0000000004 */
.L_x_6327:
[----:B------:R-:W-:Y:S05]  /*5c50*/  BSYNC.RECONVERGENT B0 ;  /* 0x0000000000007941 */ /* 0x000fea0003800200 */
.L_x_6326:
[----:B------:R0:W-:Y:S01]  /*5c60*/  STG.E.U8 desc[UR36][R8.64], R4 ;  /* 0x0000000408007986 */ /* 0x0001e2000c101124 */
[----:B------:R-:W-:Y:S05]  /*5c70*/  BRA `(.L_x_6315) ;  /* 0x0000000400f07947 */ /* 0x000fea0003800000 */
.L_x_6324:
        /* <DEDUP_REMOVED lines=16> */
.L_x_6331:
[----:B------:R-:W-:-:S04]  /*5d80*/  SHF.R.U32.HI R18, RZ, 0x18, R18 ;  /* 0x00000018ff127819 */ /* 0x000fc80000011612 */
[----:B------:R-:W-:-:S04]  /*5d90*/  LOP3.LUT R3, R3, 0x80, R18, 0xf8, !PT ;  /* 0x0000008003037812 */ /* 0x000fc800078ef812 */
[----:B------:R-:W-:-:S07]  /*5da0*/  PRMT R4, R3, 0x7610, R4 ;  /* 0x0000761003047816 */ /* 0x000fce0000000004 */
.L_x_6330:
[----:B------:R-:W-:Y:S05]  /*5db0*/  BSYNC.RECONVERGENT B0 ;  /* 0x0000000000007941 */ /* 0x000fea0003800200 */
.L_x_6329:
[----:B------:R0:W-:Y:S01]  /*5dc0*/  STG.E.U8 desc[UR36][R8.64], R4 ;  /* 0x0000000408007986 */ /* 0x0001e2000c101124 */
[----:B------:R-:W-:Y:S05]  /*5dd0*/  BRA `(.L_x_6315) ;  /* 0x0000000400987947 */ /* 0x000fea0003800000 */
.L_x_6323:
        /* <DEDUP_REMOVED lines=21> */
.L_x_6333:
[----:B------:R-:W0:Y:S02]  /*5f30*/  F2I.U64.TRUNC R18, R18 ;  /* 0x0000001200127311 */ /* 0x000e24000020d800 */
[----:B0-----:R0:W-:Y:S01]  /*5f40*/  STG.E.64 desc[UR36][R8.64], R18 ;  /* 0x0000001208007986 */ /* 0x0011e2000c101b24 */
[----:B------:R-:W-:Y:S05]  /*5f50*/  BRA `(.L_x_6315) ;  /* 0x0000000400387947 */ /* 0x000fea0003800000 */
.L_x_6332:
[----:B------:R-:W0:Y:S02]  /*5f60*/  F2I.FTZ.U32.TRUNC.NTZ R3, R18 ;  /* 0x0000001200037305 */ /* 0x000e24000021f000 */
[----:B0-----:R0:W-:Y:S01]  /*5f70*/  STG.E desc[UR36][R8.64], R3 ;  /* 0x0000000308007986 */ /* 0x0011e2000c101924 */
[----:B------:R-:W-:Y:S05]  /*5f80*/  BRA `(.L_x_6315) ;  /* 0x00000004002c7947 */ /* 0x000fea0003800000 */
.L_x_6322:
        /* <DEDUP_REMOVED lines=10> */
.L_x_6335:
[----:B------:R-:W-:Y:S01]  /*6030*/  FMUL.FTZ R4, R18, 1 ;  /* 0x3f80000012047820 */ /* 0x000fe20000410000 */
[----:B------:R-:W-:-:S05]  /*6040*/  CS2R R6, SRZ ;  /* 0x0000000000067805 */ /* 0x000fca000001ff00 */
[----:B------:R-:W0:Y:S02]  /*6050*/  F2F.F64.F32 R4, R4 ;  /* 0x0000000400047310 */ /* 0x000e240000201800 */
[----:B0-----:R3:W-:Y:S01]  /*6060*/  STG.E.128 desc[UR36][R8.64], R4 ;  /* 0x0000000408007986 */ /* 0x0017e2000c101d24 */
[----:B------:R-:W-:Y:S05]  /*6070*/  BRA `(.L_x_6315) ;  /* 0x0000000000f07947 */ /* 0x000fea0003800000 */
.L_x_6334:
[----:B------:R-:W-:-:S13]  /*6080*/  ISETP.NE.AND P0, PT, R0, 0xf, PT ;  /* 0x0000000f0000780c */ /* 0x000fda0003f05270 */
[----:B------:R-:W-:Y:S05]  /*6090*/  @!P0 BRA `(.L_x_6336) ;  /* 0x0000000000e08947 */ /* 0x000fea0003800000 */
[----:B------:R-:W-:-:S13]  /*60a0*/  ISETP.NE.AND P0, PT, R0, 0x17, PT ;  /* 0x000000170000780c */ /* 0x000fda0003f05270 */
[----:B------:R-:W-:Y:S05]  /*60b0*/  @!P0 BRA `(.L_x_6337) ;  /* 0x00000000008c8947 */ /* 0x000fea0003800000 */
[----:B------:R-:W-:-:S13]  /*60c0*/  ISETP.NE.AND P0, PT, R0, 0x18, PT ;  /* 0x000000180000780c */ /* 0x000fda0003f05270 */
[----:B------:R-:W-:Y:S05]  /*60d0*/  @!P0 BRA `(.L_x_6338) ;  /* 0x0000000000448947 */ /* 0x000fea0003800000 */
.L_x_6314:
        /* <DEDUP_REMOVED lines=16> */
.L_x_6339:
[----:B------:R-:W-:Y:S05]  /*61e0*/  BRA `(.L_x_6315) ;  /* 0x0000000000947947 */ /* 0x000fea0003800000 */
.L_x_6338:
        /* <DEDUP_REMOVED lines=12> */
.L_x_6341:
[----:B------:R-:W-:Y:S05]  /*62b0*/  BSYNC.RECONVERGENT B0 ;  /* 0x0000000000007941 */ /* 0x000fea0003800200 */
.L_x_6340:
[----:B------:R-:W-:-:S05]  /*62c0*/  LOP3.LUT R3, R0, 0x80, R5, 0xf8, !PT ;  /* 0x0000008000037812 */ /* 0x000fca00078ef805 */
[----:B------:R1:W-:Y:S01]  /*62d0*/  STG.E.U8 desc[UR36][R8.64], R3 ;  /* 0x0000000308007986 */ /* 0x0003e2000c101124 */
[----:B------:R-:W-:Y:S05]  /*62e0*/  BRA `(.L_x_6315) ;  /* 0x0000000000547947 */ /* 0x000fea0003800000 */
.L_x_6337:
        /* <DEDUP_REMOVED lines=11> */
.L_x_6343:
[----:B------:R-:W-:Y:S01]  /*63a0*/  IMAD.MOV.U32 R0, RZ, RZ, 0x7f ;  /* 0x0000007fff007424 */ /* 0x000fe200078e00ff */
[----:B------:R-:W-:-:S04]  /*63b0*/  ISETP.GT.U32.AND P0, PT, R4, 0x7f800000, PT ;  /* 0x7f8000000400780c */ /* 0x000fc80003f04070 */
[----:B------:R-:W-:-:S09]  /*63c0*/  SEL R0, R0, 0x7c, P0 ;  /* 0x0000007c00007807 */ /* 0x000fd20000000000 */
.L_x_6344:
[----:B------:R-:W-:Y:S05]  /*63d0*/  BSYNC.RECONVERGENT B0 ;  /* 0x0000000000007941 */ /* 0x000fea0003800200 */
.L_x_6342:
[----:B------:R-:W-:-:S04]  /*63e0*/  SHF.R.U32.HI R3, RZ, 0x18, R18 ;  /* 0x00000018ff037819 */ /* 0x000fc80000011612 */
[----:B------:R-:W-:-:S05]  /*63f0*/  LOP3.LUT R3, R0, 0x80, R3, 0xf8, !PT ;  /* 0x0000008000037812 */ /* 0x000fca00078ef803 */
[----:B------:R2:W-:Y:S01]  /*6400*/  STG.E.U8 desc[UR36][R8.64], R3 ;  /* 0x0000000308007986 */ /* 0x0005e2000c101124 */
[----:B------:R-:W-:Y:S05]  /*6410*/  BRA `(.L_x_6315) ;  /* 0x0000000000087947 */ /* 0x000fea0003800000 */
.L_x_6336:
[----:B------:R-:W-:-:S05]  /*6420*/  F2FP.BF16.F32.PACK_AB R18, RZ, R18 ;  /* 0x00000012ff12723e */ /* 0x000fca00000010ff */
[----:B------:R0:W-:Y:S02]  /*6430*/  STG.E.U16 desc[UR36][R8.64], R18 ;  /* 0x0000001208007986 */ /* 0x0001e4000c101524 */
.L_x_6315:
        /* <DEDUP_REMOVED lines=24> */
.L_x_6348:
[----:B------:R-:W0:Y:S02]  /*65c0*/  F2I.S64.TRUNC R22, R22 ;  /* 0x0000001600167311 */ /* 0x000e24000020d900 */
[----:B0-----:R-:W-:-:S05]  /*65d0*/  IMAD.MOV.U32 R3, RZ, RZ, R22 ;  /* 0x000000ffff037224 */ /* 0x001fca00078e0016 */
[----:B------:R0:W-:Y:S01]  /*65e0*/  STG.E.U8 desc[UR36][R8.64], R3 ;  /* 0x0000000308007986 */ /* 0x0001e2000c101124 */
[----:B------:R-:W-:Y:S05]  /*65f0*/  BRA `(.L_x_6350) ;  /* 0x0000000c00287947 */ /* 0x000fea0003800000 */
.L_x_6347:
        /* <DEDUP_REMOVED lines=9> */
.L_x_6352:
[----:B------:R-:W0:Y:S02]  /*6690*/  F2I.FTZ.TRUNC.NTZ R3, R22 ;  /* 0x0000001600037305 */ /* 0x000e24000021f100 */
[----:B0-----:R0:W-:Y:S01]  /*66a0*/  STG.E desc[UR36][R8.64], R3 ;  /* 0x0000000308007986 */ /* 0x0011e2000c101924 */
[----:B------:R-:W-:Y:S05]  /*66b0*/  BRA `(.L_x_6350) ;  /* 0x0000000800f87947 */ /* 0x000fea0003800000 */
.L_x_6351:
[----:B------:R-:W0:Y:S02]  /*66c0*/  F2I.FTZ.TRUNC.NTZ R3, R22 ;  /* 0x0000001600037305 */ /* 0x000e24000021f100 */
[----:B0-----:R0:W-:Y:S01]  /*66d0*/  STG.E.U16 desc[UR36][R8.64], R3 ;  /* 0x0000000308007986 */ /* 0x0011e2000c101524 */
[----:B------:R-:W-:Y:S05]  /*66e0*/  BRA `(.L_x_6350) ;  /* 0x0000000800ec7947 */ /* 0x000fea0003800000 */
.L_x_6346:
        /* <DEDUP_REMOVED lines=8> */
.L_x_6354:
[----:B------:R-:W-:-:S05]  /*6770*/  F2FP.F16.F32.PACK_AB R22, RZ, R22 ;  /* 0x00000016ff16723e */ /* 0x000fca00000000ff */
[----:B------:R0:W-:Y:S01]  /*6780*/  STG.E.U16 desc[UR36][R8.64], R22 ;  /* 0x0000001608007986 */ /* 0x0001e2000c101524 */
[----:B------:R-:W-:Y:S05]  /*6790*/  BRA `(.L_x_6350) ;  /* 0x0000000800c07947 */ /* 0x000fea0003800000 */
.L_x_6353:
        /* <DEDUP_REMOVED lines=9> */
.L_x_6356:
[----:B------:R-:W-:-:S04]  /*6830*/  F2FP.F16.F32.PACK_AB R3, RZ, R22 ;  /* 0x00000016ff03723e */ /* 0x000fc800000000ff */
[----:B------:R-:W-:-:S05]  /*6840*/  PRMT R3, R3, 0x5410, RZ ;  /* 0x0000541003037816 */ /* 0x000fca00000000ff */
[----:B------:R0:W-:Y:S01]  /*6850*/  STG.E desc[UR36][R8.64], R3 ;  /* 0x0000000308007986 */ /* 0x0001e2000c101924 */
[----:B------:R-:W-:Y:S05]  /*6860*/  BRA `(.L_x_6350) ;  /* 0x00000008008c7947 */ /* 0x000fea0003800000 */
.L_x_6355:
[----:B------:R-:W-:-:S06]  /*6870*/  FMUL.FTZ R4, R22, 1 ;  /* 0x3f80000016047820 */ /* 0x000fcc0000410000 */
[----:B------:R-:W0:Y:S02]  /*6880*/  F2F.F64.F32 R4, R4 ;  /* 0x0000000400047310 */ /* 0x000e240000201800 */
[----:B0-----:R0:W-:Y:S01]  /*6890*/  STG.E.64 desc[UR36][R8.64], R4 ;  /* 0x0000000408007986 */ /* 0x0011e2000c101b24 */
[----:B------:R-:W-:Y:S05]  /*68a0*/  BRA `(.L_x_6350) ;  /* 0x00000008007c7947 */ /* 0x000fea0003800000 */
.L_x_6345:
        /* <DEDUP_REMOVED lines=13> */
.L_x_6360:
        /* <DEDUP_REMOVED lines=16> */
.L_x_6363:
[----:B------:R-:W-:-:S04]  /*6a80*/  SHF.R.U32.HI R22, RZ, 0x18, R22 ;  /* 0x00000018ff167819 */ /* 0x000fc80000011616 */
[----:B------:R-:W-:-:S04]  /*6a90*/  LOP3.LUT R3, R3, 0x80, R22, 0xf8, !PT ;  /* 0x0000008003037812 */ /* 0x000fc800078ef816 */
[----:B------:R-:W-:-:S07]  /*6aa0*/  PRMT R4, R3, 0x7610, R4 ;  /* 0x0000761003047816 */ /* 0x000fce0000000004 */
.L_x_6362:
[----:B------:R-:W-:Y:S05]  /*6ab0*/  BSYNC.RECONVERGENT B0 ;  /* 0x0000000000007941 */ /* 0x000fea0003800200 */
.L_x_6361:
[----:B------:R0:W-:Y:S01]  /*6ac0*/  STG.E.U8 desc[UR36][R8.64], R4 ;  /* 0x0000000408007986 */ /* 0x0001e2000c101124 */
[----:B------:R-:W-:Y:S05]  /*6ad0*/  BRA `(.L_x_6350) ;  /* 0x0000000400f07947 */ /* 0x000fea0003800000 */
.L_x_6359:
        /* <DEDUP_REMOVED lines=16> */
.L_x_6366:
[----:B------:R-:W-:-:S04]  /*6be0*/  SHF.R.U32.HI R22, RZ, 0x18, R22 ;  /* 0x00000018ff167819 */ /* 0x000fc80000011616 */
[----:B------:R-:W-:-:S04]  /*6bf0*/  LOP3.LUT R3, R3, 0x80, R22, 0xf8, !PT ;  /* 0x0000008003037812 */ /* 0x000fc800078ef816 */
[----:B------:R-:W-:-:S07]  /*6c00*/  PRMT R4, R3, 0x7610, R4 ;  /* 0x0000761003047816 */ /* 0x000fce0000000004 */
.L_x_6365:
[----:B------:R-:W-:Y:S05]  /*6c10*/  BSYNC.RECONVERGENT B0 ;  /* 0x0000000000007941 */ /* 0x000fea0003800200 */
.L_x_6364:
[----:B------:R0:W-:Y:S01]  /*6c20*/  STG.E.U8 desc[UR36][R8.64], R4 ;  /* 0x0000000408007986 */ /* 0x0001e2000c101124 */
[----:B------:R-:W-:Y:S05]  /*6c30*/  BRA `(.L_x_6350) ;  /* 0x0000000400987947 */ /* 0x000fea0003800000 */
.L_x_6358:
        /* <DEDUP_REMOVED lines=21> */
.L_x_6368:
[----:B------:R-:W0:Y:S02]  /*6d90*/  F2I.U64.TRUNC R22, R22 ;  /* 0x0000001600167311 */ /* 0x000e24000020d800 */
[----:B0-----:R0:W-:Y:S01]  /*6da0*/  STG.E.64 desc[UR36][R8.64], R22 ;  /* 0x0000001608007986 */ /* 0x0011e2000c101b24 */
[----:B------:R-:W-:Y:S05]  /*6db0*/  BRA `(.L_x_6350) ;  /* 0x0000000400387947 */ /* 0x000fea0003800000 */
.L_x_6367:
[----:B------:R-:W0:Y:S02]  /*6dc0*/  F2I.FTZ.U32.TRUNC.NTZ R3, R22 ;  /* 0x0000001600037305 */ /* 0x000e24000021f000 */
[----:B0-----:R0:W-:Y:S01]  /*6dd0*/  STG.E desc[UR36][R8.64], R3 ;  /* 0x0000000308007986 */ /* 0x0011e2000c101924 */
[----:B------:R-:W-:Y:S05]  /*6de0*/  BRA `(.L_x_6350) ;  /* 0x00000004002c7947 */ /* 0x000fea0003800000 */
.L_x_6357:
        /* <DEDUP_REMOVED lines=10> */
.L_x_6370:
[----:B------:R-:W-:Y:S01]  /*6e90*/  FMUL.FTZ R4, R22, 1 ;  /* 0x3f80000016047820 */ /* 0x000fe20000410000 */
[----:B------:R-:W-:-:S05]  /*6ea0*/  CS2R R6, SRZ ;  /* 0x0000000000067805 */ /* 0x000fca000001ff00 */
[----:B------:R-:W0:Y:S02]  /*6eb0*/  F2F.F64.F32 R4, R4 ;  /* 0x0000000400047310 */ /* 0x000e240000201800 */
[----:B0-----:R3:W-:Y:S01]  /*6ec0*/  STG.E.128 desc[UR36][R8.64], R4 ;  /* 0x0000000408007986 */ /* 0x0017e2000c101d24 */
[----:B------:R-:W-:Y:S05]  /*6ed0*/  BRA `(.L_x_6350) ;  /* 0x0000000000f07947 */ /* 0x000fea0003800000 */
.L_x_6369:
[----:B------:R-:W-:-:S13]  /*6ee0*/  ISETP.NE.AND P0, PT, R0, 0xf, PT ;  /* 0x0000000f0000780c */ /* 0x000fda0003f05270 */
[----:B------:R-:W-:Y:S05]  /*6ef0*/  @!P0 BRA `(.L_x_6371) ;  /* 0x0000000000e08947 */ /* 0x000fea0003800000 */
[----:B------:R-:W-:-:S13]  /*6f00*/  ISETP.NE.AND P0, PT, R0, 0x17, PT ;  /* 0x000000170000780c */ /* 0x000fda0003f05270 */
[----:B------:R-:W-:Y:S05]  /*6f10*/  @!P0 BRA `(.L_x_6372) ;  /* 0x00000000008c8947 */ /* 0x000fea0003800000 */
[----:B------:R-:W-:-:S13]  /*6f20*/  ISETP.NE.AND P0, PT, R0, 0x18, PT ;  /* 0x000000180000780c */ /* 0x000fda0003f05270 */
[----:B------:R-:W-:Y:S05]  /*6f30*/  @!P0 BRA `(.L_x_6373) ;  /* 0x0000000000448947 */ /* 0x000fea0003800000 */
.L_x_6349:
        /* <DEDUP_REMOVED lines=16> */
.L_x_6374:
[----:B------:R-:W-:Y:S05]  /*7040*/  BRA `(.L_x_6350) ;  /* 0x0000000000947947 */ /* 0x000fea0003800000 */
.L_x_6373:
        /* <DEDUP_REMOVED lines=12> */
.L_x_6376:
[----:B------:R-:W-:Y:S05]  /*7110*/  BSYNC.RECONVERGENT B0 ;  /* 0x0000000000007941 */ /* 0x000fea0003800200 */
.L_x_6375:
[----:B------:R-:W-:-:S05]  /*7120*/  LOP3.LUT R3, R0, 0x80, R5, 0xf8, !PT ;  /* 0x0000008000037812 */ /* 0x000fca00078ef805 */
[----:B------:R2:W-:Y:S01]  /*7130*/  STG.E.U8 desc[UR36][R8.64], R3 ;  /* 0x0000000308007986 */ /* 0x0005e2000c101124 */
[----:B------:R-:W-:Y:S05]  /*7140*/  BRA `(.L_x_6350) ;  /* 0x0000000000547947 */ /* 0x000fea0003800000 */
.L_x_6372:
        /* <DEDUP_REMOVED lines=11> */
.L_x_6378:
[----:B------:R-:W-:Y:S01]  /*7200*/  IMAD.MOV.U32 R0, RZ, RZ, 0x7f ;  /* 0x0000007fff007424 */ /* 0x000fe200078e00ff */
[----:B------:R-:W-:-:S04]  /*7210*/  ISETP.GT.U32.AND P0, PT, R4, 0x7f800000, PT ;  /* 0x7f8000000400780c */ /* 0x000fc80003f04070 */
[----:B------:R-:W-:-:S09]  /*7220*/  SEL R0, R0, 0x7c, P0 ;  /* 0x0000007c00007807 */ /* 0x000fd20000000000 */
.L_x_6379:
[----:B------:R-:W-:Y:S05]  /*7230*/  BSYNC.RECONVERGENT B0 ;  /* 0x0000000000007941 */ /* 0x000fea0003800200 */
.L_x_6377:
[----:B------:R-:W-:-:S04]  /*7240*/  SHF.R.U32.HI R3, RZ, 0x18, R22 ;  /* 0x00000018ff037819 */ /* 0x000fc80000011616 */
[----:B------:R-:W-:-:S05]  /*7250*/  LOP3.LUT R3, R0, 0x80, R3, 0xf8, !PT ;  /* 0x0000008000037812 */ /* 0x000fca00078ef803 */
[----:B------:R1:W-:Y:S01]  /*7260*/  STG.E.U8 desc[UR36][R8.64], R3 ;  /* 0x0000000308007986 */ /* 0x0003e2000c101124 */
[----:B------:R-:W-:Y:S05]  /*7270*/  BRA `(.L_x_6350) ;  /* 0x0000000000087947 */ /* 0x000fea0003800000 */
.L_x_6371:
[----:B------:R-:W-:-:S05]  /*7280*/  F2FP.BF16.F32.PACK_AB R22, RZ, R22 ;  /* 0x00000016ff16723e */ /* 0x000fca00000010ff */
[----:B------:R0:W-:Y:S02]  /*7290*/  STG.E.U16 desc[UR36][R8.64], R22 ;  /* 0x0000001608007986 */ /* 0x0001e4000c101524 */
.L_x_6350:
[----:B------:R-:W-:-:S07]  /*72a0*/  VIADD R25, R25, 0x80 ;  /* 0x0000008019197836 */ /* 0x000fce0000000000 */
.L_x_6309:
[----:B------:R-:W-:Y:S05]  /*72b0*/  BSYNC.RECONVERGENT B6 ;  /* 0x0000000000067941 */ /* 0x000fea0003800200 */
.L_x_6308:
[----:B------:R-:W-:-:S13]  /*72c0*/  ISETP.GE.AND P0, PT, R25, R17, PT ;  /* 0x000000111900720c */ /* 0x000fda0003f06270 */
[----:B------:R-:W-:Y:S05]  /*72d0*/  @P0 EXIT ;  /* 0x000000000000094d */ /* 0x000fea0003800000 */
[----:B0-234-:R-:W0:Y:S01]  /*72e0*/  LDC.64 R4, c[0x0][0x3a0] ;  /* 0x0000e800ff047b82 */ /* 0x01de220000000a00 */
[----:B------:R-:W2:Y:S01]  /*72f0*/  LDCU UR4, c[0x0][0x3c0] ;  /* 0x00007800ff0477ac */ /* 0x000ea20008000800 */
[----:B-1----:R-:W-:Y:S01]  /*7300*/  PRMT R0, R16, 0x9910, RZ ;  /* 0x0000991010007816 */ /* 0x002fe200000000ff */
[----:B------:R-:W-:-:S03]  /*7310*/  IMAD R2, R2, 0x200, R25 ;  /* 0x0000020002027824 */ /* 0x000fc600078e0219 */
[----:B------:R-:W-:Y:S01]  /*7320*/  ISETP.GT.AND P1, PT, R0, 0x9, PT ;  /* 0x000000090000780c */ /* 0x000fe20003f24270 */
[----:B--2---:R-:W-:-:S05]  /*7330*/  IMAD R3, R2, UR4, RZ ;  /* 0x0000000402037c24 */ /* 0x004fca000f8e02ff */
        /* <DEDUP_REMOVED lines=14> */
.L_x_6383:
[----:B------:R-:W0:Y:S02]  /*7420*/  F2I.S64.TRUNC R24, R24 ;  /* 0x0000001800187311 */ /* 0x000e24000020d900 */
[----:B0-----:R-:W-:-:S05]  /*7430*/  IMAD.MOV.U32 R5, RZ, RZ, R24 ;  /* 0x000000ffff057224 */ /* 0x001fca00078e0018 */
[----:B------:R-:W-:Y:S01]  /*7440*/  STG.E.U8 desc[UR36][R2.64], R5 ;  /* 0x0000000502007986 */ /* 0x000fe2000c101124 */
[----:B------:R-:W-:Y:S05]  /*7450*/  EXIT ;  /* 0x000000000000794d */ /* 0x000fea0003800000 */
.L_x_6382:
        /* <DEDUP_REMOVED lines=9> */
.L_x_6386:
[----:B------:R-:W0:Y:S02]  /*74f0*/  F2I.FTZ.TRUNC.NTZ R5, R24 ;  /* 0x0000001800057305 */ /* 0x000e24000021f100 */
[----:B0-----:R-:W-:Y:S01]  /*7500*/  STG.E desc[UR36][R2.64], R5 ;  /* 0x0000000502007986 */ /* 0x001fe2000c101924 */
[----:B------:R-:W-:Y:S05]  /*7510*/  EXIT ;  /* 0x000000000000794d */ /* 0x000fea0003800000 */
.L_x_6385:
[----:B------:R-:W0:Y:S02]  /*7520*/  F2I.FTZ.TRUNC.NTZ R5, R24 ;  /* 0x0000001800057305 */ /* 0x000e24000021f100 */
[----:B0-----:R-:W-:Y:S01]  /*7530*/  STG.E.U16 desc[UR36][R2.64], R5 ;  /* 0x0000000502007986 */ /* 0x001fe2000c101524 */
[----:B------:R-:W-:Y:S05]  /*7540*/  EXIT ;  /* 0x000000000000794d */ /* 0x000fea0003800000 */
.L_x_6381:
        /* <DEDUP_REMOVED lines=8> */
.L_x_6388:
[----:B------:R-:W-:-:S05]  /*75d0*/  F2FP.F16.F32.PACK_AB R24, RZ, R24 ;  /* 0x00000018ff18723e */ /* 0x000fca00000000ff */
[----:B------:R-:W-:Y:S01]  /*75e0*/  STG.E.U16 desc[UR36][R2.64], R24 ;  /* 0x0000001802007986 */ /* 0x000fe2000c101524 */
[----:B------:R-:W-:Y:S05]  /*75f0*/  EXIT ;  /* 0x000000000000794d */ /* 0x000fea0003800000 */
.L_x_6387:
        /* <DEDUP_REMOVED lines=9> */
.L_x_6390:
[----:B------:R-:W-:-:S04]  /*7690*/  F2FP.F16.F32.PACK_AB R5, RZ, R24 ;  /* 0x00000018ff05723e */ /* 0x000fc800000000ff */
[----:B------:R-:W-:-:S05]  /*76a0*/  PRMT R5, R5, 0x5410, RZ ;  /* 0x0000541005057816 */ /* 0x000fca00000000ff */
[----:B------:R-:W-:Y:S01]  /*76b0*/  STG.E desc[UR36][R2.64], R5 ;  /* 0x0000000502007986 */ /* 0x000fe2000c101924 */
[----:B------:R-:W-:Y:S05]  /*76c0*/  EXIT ;  /* 0x000000000000794d */ /* 0x000fea0003800000 */
.L_x_6389:
[----:B------:R-:W-:-:S06]  /*76d0*/  FMUL.FTZ R4, R24, 1 ;  /* 0x3f80000018047820 */ /* 0x000fcc0000410000 */
[----:B------:R-:W0:Y:S02]  /*76e0*/  F2F.F64.F32 R4, R4 ;  /* 0x0000000400047310 */ /* 0x000e240000201800 */
[----:B0-----:R-:W-:Y:S01]  /*76f0*/  STG.E.64 desc[UR36][R2.64], R4 ;  /* 0x0000000402007986 */ /* 0x001fe2000c101b24 */
[----:B------:R-:W-:Y:S05]  /*7700*/  EXIT ;  /* 0x000000000000794d */ /* 0x000fea0003800000 */
.L_x_6380:
        /* <DEDUP_REMOVED lines=13> */
.L_x_6394:
        /* <DEDUP_REMOVED lines=16> */
.L_x_6397:
[----:B------:R-:W-:-:S04]  /*78e0*/  SHF.R.U32.HI R24, RZ, 0x18, R24 ;  /* 0x00000018ff187819 */ /* 0x000fc80000011618 */
[----:B------:R-:W-:-:S04]  /*78f0*/  LOP3.LUT R5, R5, 0x80, R24, 0xf8, !PT ;  /* 0x0000008005057812 */ /* 0x000fc800078ef818 */
[----:B------:R-:W-:-:S07]  /*7900*/  PRMT R0, R5, 0x7610, R0 ;  /* 0x0000761005007816 */ /* 0x000fce0000000000 */
.L_x_6396:
[----:B------:R-:W-:Y:S05]  /*7910*/  BSYNC.RECONVERGENT B0 ;  /* 0x0000000000007941 */ /* 0x000fea0003800200 */
.L_x_6395:
[----:B------:R-:W-:Y:S01]  /*7920*/  STG.E.U8 desc[UR36][R2.64], R0 ;  /* 0x0000000002007986 */ /* 0x000fe2000c101124 */
[----:B------:R-:W-:Y:S05]  /*7930*/  EXIT ;  /* 0x000000000000794d */ /* 0x000fea0003800000 */
.L_x_6393:
        /* <DEDUP_REMOVED lines=16> */
.L_x_6400:
[----:B------:R-:W-:-:S04]  /*7a40*/  SHF.R.U32.HI R24, RZ, 0x18, R24 ;  /* 0x00000018ff187819 */ /* 0x000fc80000011618 */
[----:B------:R-:W-:-:S04]  /*7a50*/  LOP3.LUT R5, R5, 0x80, R24, 0xf8, !PT ;  /* 0x0000008005057812 */ /* 0x000fc800078ef818 */
[----:B------:R-:W-:-:S07]  /*7a60*/  PRMT R0, R5, 0x7610, R0 ;  /* 0x0000761005007816 */ /* 0x000fce0000000000 */
.L_x_6399:
[----:B------:R-:W-:Y:S05]  /*7a70*/  BSYNC.RECONVERGENT B0 ;  /* 0x0000000000007941 */ /* 0x000fea0003800200 */
.L_x_6398:
[----:B------:R-:W-:Y:S01]  /*7a80*/  STG.E.U8 desc[UR36][R2.64], R0 ;  /* 0x0000000002007986 */ /* 0x000fe2000c101124 */
[----:B------:R-:W-:Y:S05]  /*7a90*/  EXIT ;  /* 0x000000000000794d */ /* 0x000fea0003800000 */
.L_x_6392:
        /* <DEDUP_REMOVED lines=21> */
.L_x_6402:
[----:B------:R-:W0:Y:S02]  /*7bf0*/  F2I.U64.TRUNC R24, R24 ;  /* 0x0000001800187311 */ /* 0x000e24000020d800 */
[----:B0-----:R-:W-:Y:S01]  /*7c00*/  STG.E.64 desc[UR36][R2.64], R24 ;  /* 0x0000001802007986 */ /* 0x001fe2000c101b24 */
[----:B------:R-:W-:Y:S05]  /*7c10*/  EXIT ;  /* 0x000000000000794d */ /* 0x000fea0003800000 */
.L_x_6401:
[----:B------:R-:W0:Y:S02]  /*7c20*/  F2I.FTZ.U32.TRUNC.NTZ R5, R24 ;  /* 0x0000001800057305 */ /* 0x000e24000021f000 */
[----:B0-----:R-:W-:Y:S01]  /*7c30*/  STG.E desc[UR36][R2.64], R5 ;  /* 0x0000000502007986 */ /* 0x001fe2000c101924 */
[----:B------:R-:W-:Y:S05]  /*7c40*/  EXIT ;  /* 0x000000000000794d */ /* 0x000fea0003800000 */
.L_x_6391:
        /* <DEDUP_REMOVED lines=10> */
.L_x_6404:
[----:B------:R-:W-:Y:S01]  /*7cf0*/  FMUL.FTZ R4, R24, 1 ;  /* 0x3f80000018047820 */ /* 0x000fe20000410000 */
[----:B------:R-:W-:-:S05]  /*7d00*/  CS2R R6, SRZ ;  /* 0x0000000000067805 */ /* 0x000fca000001ff00 */
[----:B------:R-:W0:Y:S02]  /*7d10*/  F2F.F64.F32 R4, R4 ;  /* 0x0000000400047310 */ /* 0x000e240000201800 */
[----:B0-----:R-:W-:Y:S01]  /*7d20*/  STG.E.128 desc[UR36][R2.64], R4 ;  /* 0x0000000402007986 */ /* 0x001fe2000c101d24 */
[----:B------:R-:W-:Y:S05]  /*7d30*/  EXIT ;  /* 0x000000000000794d */ /* 0x000fea0003800000 */
.L_x_6403:
[----:B------:R-:W-:-:S13]  /*7d40*/  ISETP.NE.AND P0, PT, R0, 0xf, PT ;  /* 0x0000000f0000780c */ /* 0x000fda0003f05270 */
[----:B------:R-:W-:Y:S05]  /*7d50*/  @!P0 BRA `(.L_x_6405) ;  /* 0x0000000000e08947 */ /* 0x000fea0003800000 */
[----:B------:R-:W-:-:S13]  /*7d60*/  ISETP.NE.AND P0, PT, R0, 0x17, PT ;  /* 0x000000170000780c */ /* 0x000fda0003f05270 */
[----:B------:R-:W-:Y:S05]  /*7d70*/  @!P0 BRA `(.L_x_6406) ;  /* 0x00000000008c8947 */ /* 0x000fea0003800000 */
[----:B------:R-:W-:-:S13]  /*7d80*/  ISETP.NE.AND P0, PT, R0, 0x18, PT ;  /* 0x000000180000780c */ /* 0x000fda0003f05270 */
[----:B------:R-:W-:Y:S05]  /*7d90*/  @!P0 BRA `(.L_x_6407) ;  /* 0x0000000000448947 */ /* 0x000fea0003800000 */
.L_x_6384:
        /* <DEDUP_REMOVED lines=16> */
.L_x_6408:
[----:B------:R-:W-:Y:S05]  /*7ea0*/  EXIT ;  /* 0x000000000000794d */ /* 0x000fea0003800000 */
.L_x_6407:
        /* <DEDUP_REMOVED lines=12> */
.L_x_6410:
[----:B------:R-:W-:Y:S05]  /*7f70*/  BSYNC.RECONVERGENT B0 ;  /* 0x0000000000007941 */ /* 0x000fea0003800200 */
.L_x_6409:
[----:B------:R-:W-:-:S05]  /*7f80*/  LOP3.LUT R5, R0, 0x80, R7, 0xf8, !PT ;  /* 0x0000008000057812 */ /* 0x000fca00078ef807 */
[----:B------:R-:W-:Y:S01]  /*7f90*/  STG.E.U8 desc[UR36][R2.64], R5 ;  /* 0x0000000502007986 */ /* 0x000fe2000c101124 */
[----:B------:R-:W-:Y:S05]  /*7fa0*/  EXIT ;  /* 0x000000000000794d */ /* 0x000fea0003800000 */
.L_x_6406:
        /* <DEDUP_REMOVED lines=11> */
.L_x_6412:
[----:B------:R-:W-:Y:S01]  /*8060*/  IMAD.MOV.U32 R0, RZ, RZ, 0x7f ;  /* 0x0000007fff007424 */ /* 0x000fe200078e00ff */
[----:B------:R-:W-:-:S04]  /*8070*/  ISETP.GT.U32.AND P0, PT, R4, 0x7f800000, PT ;  /* 0x7f8000000400780c */ /* 0x000fc80003f04070 */
[----:B------:R-:W-:-:S09]  /*8080*/  SEL R0, R0, 0x7c, P0 ;  /* 0x0000007c00007807 */ /* 0x000fd20000000000 */
.L_x_6413:
[----:B------:R-:W-:Y:S05]  /*8090*/  BSYNC.RECONVERGENT B0 ;  /* 0x0000000000007941 */ /* 0x000fea0003800200 */
.L_x_6411:
[----:B------:R-:W-:-:S04]  /*80a0*/  SHF.R.U32.HI R5, RZ, 0x18, R24 ;  /* 0x00000018ff057819 */ /* 0x000fc80000011618 */
[----:B------:R-:W-:-:S05]  /*80b0*/  LOP3.LUT R5, R0, 0x80, R5, 0xf8, !PT ;  /* 0x0000008000057812 */ /* 0x000fca00078ef805 */
[----:B------:R-:W-:Y:S01]  /*80c0*/  STG.E.U8 desc[UR36][R2.64], R5 ;  /* 0x0000000502007986 */ /* 0x000fe2000c101124 */
[----:B------:R-:W-:Y:S05]  /*80d0*/  EXIT ;  /* 0x000000000000794d */ /* 0x000fea0003800000 */
.L_x_6405:
[----:B------:R-:W-:-:S05]  /*80e0*/  F2FP.BF16.F32.PACK_AB R24, RZ, R24 ;  /* 0x00000018ff18723e */ /* 0x000fca00000010ff */
[----:B------:R-:W-:Y:S01]  /*80f0*/  STG.E.U16 desc[UR36][R2.64], R24 ;  /* 0x0000001802007986 */ /* 0x000fe2000c101524 */
[----:B------:R-:W-:Y:S05]  /*8100*/  EXIT ;  /* 0x000000000000794d */ /* 0x000fea0003800000 */
.L_x_6414:
        /* <DEDUP_REMOVED lines=15> */
.L_x_7380:


//--------------------- .text._ZN2at6native18elementwise_kernelILi128ELi2EZNS0_22gpu_kernel_impl_nocastIZZZNS0_60_GLOBAL__N__171e0b9f_22_ActivationEluKernel_cu_1520ed90_290010elu_kernelERNS_18TensorIteratorBaseERKN3c106ScalarES9_S9_ENKUlvE_clEvENKUlvE0_clEvEUlfE_EEvS5_RKT_EUliE_EEviT1_ --------------------------
	.section	.text._ZN2at6native18elementwise_kernelILi128ELi2EZNS0_22gpu_kernel_impl_nocastIZZZNS0_60_GLOBAL__N__171e0b9f_22_ActivationEluKernel_cu_1520ed90_290010elu_kernelERNS_18TensorIteratorBaseERKN3c106ScalarES9_S9_ENKUlvE_clEvENKUlvE0_clEvEUlfE_EEvS5_RKT_EUliE_EEviT1_,"ax",@progbits
	.align	128
        .global         _ZN2at6native18elementwise_kernelILi128ELi2EZNS0_22gpu_kernel_impl_nocastIZZZNS0_60_GLOBAL__N__171e0b9f_22_ActivationEluKernel_cu_1520ed90_290010elu_kernelERNS_18TensorIteratorBaseERKN3c106ScalarES9_S9_ENKUlvE_clEvENKUlvE0_clEvEUlfE_EEvS5_RKT_EUliE_EEviT1_
        .type           _ZN2at6native18elementwise_kernelILi128ELi2EZNS0_22gpu_kernel_impl_nocastIZZZNS0_60_GLOBAL__N__171e0b9f_22_ActivationEluKernel_cu_1520ed90_290010elu_kernelERNS_18TensorIteratorBaseERKN3c106ScalarES9_S9_ENKUlvE_clEvENKUlvE0_clEvEUlfE_EEvS5_RKT_EUliE_EEviT1_,@function
        .size           _ZN2at6native18elementwise_kernelILi128ELi2EZNS0_22gpu_kernel_impl_nocastIZZZNS0_60_GLOBAL__N__171e0b9f_22_ActivationEluKernel_cu_1520ed90_290010elu_kernelERNS_18TensorIteratorBaseERKN3c106ScalarES9_S9_ENKUlvE_clEvENKUlvE0_clEvEUlfE_EEvS5_RKT_EUliE_EEviT1_,(.L_x_7381 - _ZN2at6native18elementwise_kernelILi128ELi2EZNS0_22gpu_kernel_impl_nocastIZZZNS0_60_GLOBAL__N__171e0b9f_22_ActivationEluKernel_cu_1520ed90_290010elu_kernelERNS_18TensorIteratorBaseERKN3c106ScalarES9_S9_ENKUlvE_clEvENKUlvE0_clEvEUlfE_EEvS5_RKT_EUliE_EEviT1_)
        .other          _ZN2at6native18elementwise_kernelILi128ELi2EZNS0_22gpu_kernel_impl_nocastIZZZNS0_60_GLOBAL__N__171e0b9f_22_ActivationEluKernel_cu_1520ed90_290010elu_kernelERNS_18TensorIteratorBaseERKN3c106ScalarES9_S9_ENKUlvE_clEvENKUlvE0_clEvEUlfE_EEvS5_RKT_EUliE_EEviT1_,@"STO_CUDA_ENTRY STV_DEFAULT"
_ZN2at6native18elementwise_kernelILi128ELi2EZNS0_22gpu_kernel_impl_nocastIZZZNS0_60_GLOBAL__N__171e0b9f_22_ActivationEluKernel_cu_1520ed90_290010elu_kernelERNS_18TensorIteratorBaseERKN3c106ScalarES9_S9_ENKUlvE_clEvENKUlvE0_clEvEUlfE_EEvS5_RKT_EUliE_EEviT1_:
.text._ZN2at6native18elementwise_kernelILi128ELi2EZNS0_22gpu_kernel_impl_nocastIZZZNS0_60_GLOBAL__N__171e0b9f_22_ActivationEluKernel_cu_1520ed90_290010elu_kernelERNS_18TensorIteratorBaseERKN3c106ScalarES9_S9_ENKUlvE_clEvENKUlvE0_clEvEUlfE_EEvS5_RKT_EUliE_EEviT1_:
        /* <DEDUP_REMOVED lines=10> */
[----:B------:R-:W-:Y:S01]  /*00a0*/  BSSY.RECONVERGENT B0, `(.L_x_6416) ;  /* 0x000002a000007945 */ /* 0x000fe20003800200 */
[----:B0-----:R-:W-:-:S13]  /*00b0*/  ISETP.GE.AND P0, PT, R3, UR4, PT ;  /* 0x0000000403007c0c */ /* 0x001fda000bf06270 */
[----:B------:R-:W-:Y:S05]  /*00c0*/  @P0 BRA `(.L_x_6417) ;  /* 0x00000000009c0947 */ /* 0x000fea0003800000 */
[----:B------:R-:W0:Y:S02]  /*00d0*/  LDC.64 R4, c[0x0][0x588] ;  /* 0x00016200ff047b82 */ /* 0x000e240000000a00 */
[----:B0-----:R-:W2:Y:S02]  /*00e0*/  LDG.E R4, desc[UR6][R4.64] ;  /* 0x0000000604047981 */ /* 0x001ea4000c1e1900 */
[----:B--2---:R-:W-:-:S13]  /*00f0*/  FSETP.GT.FTZ.AND P0, PT, R4, RZ, PT ;  /* 0x000000ff0400720b */ /* 0x004fda0003f14000 */
        /* <DEDUP_REMOVED lines=31> */
.L_x_6418:
[----:B------:R-:W0:Y:S02]  /*02f0*/  LDCU UR5, c[0x0][0x594] ;  /* 0x0000b280ff0577ac */ /* 0x000e240008000800 */
[----:B0-----:R-:W-:-:S07]  /*0300*/  FMUL.FTZ R7, R4, UR5 ;  /* 0x0000000504077c20 */ /* 0x001fce0008410000 */
.L_x_6419:
[----:B------:R-:W0:Y:S01]  /*0310*/  LDC.64 R4, c[0x0][0x580] ;  /* 0x00016000ff047b82 */ /* 0x000e220000000a00 */
[----:B------:R-:W-:Y:S01]  /*0320*/  IADD3 R3, PT, PT, R3, 0x80, RZ ;  /* 0x0000008003037810 */ /* 0x000fe20007ffe0ff */
[----:B0-----:R0:W-:Y:S06]  /*0330*/  STG.E desc[UR6][R4.64], R7 ;  /* 0x0000000704007986 */ /* 0x0011ec000c101906 */
.L_x_6417:
[----:B------:R-:W-:Y:S05]  /*0340*/  BSYNC.RECONVERGENT B0 ;  /* 0x0000000000007941 */ /* 0x000fea0003800200 */
.L_x_6416:
[----:B------:R-:W-:-:S13]  /*0350*/  ISETP.GE.AND P0, PT, R3, UR4, PT ;  /* 0x0000000403007c0c */ /* 0x000fda000bf06270 */
[----:B------:R-:W-:Y:S05]  /*0360*/  @P0 EXIT ;  /* 0x000000000000094d */ /* 0x000fea0003800000 */
[----:B------:R-:W1:Y:S02]  /*0370*/  LDC.64 R2, c[0x0][0x588] ;  /* 0x00016200ff027b82 */ /* 0x000e640000000a00 */
[----:B-1----:R-:W2:Y:S02]  /*0380*/  LDG.E R0, desc[UR6][R2.64] ;  /* 0x0000000602007981 */ /* 0x002ea4000c1e1900 */
[----:B--2---:R-:W-:-:S13]  /*0390*/  FSETP.GT.FTZ.AND P0, PT, R0, RZ, PT ;  /* 0x000000ff0000720b */ /* 0x004fda0003f14000 */
[----:B------:R-:W-:Y:S05]  /*03a0*/  @P0 BRA `(.L_x_6420) ;  /* 0x0000000000800947 */ /* 0x000fea0003800000 */
[----:B------:R-:W1:Y:S01]  /*03b0*/  LDCU UR4, c[0x0][0x598] ;  /* 0x0000b300ff0477ac */ /* 0x000e620008000800 */
[----:B0-----:R-:W-:Y:S02]  /*03c0*/  HFMA2 R7, -RZ, RZ, 0.83837890625, -4044 ;  /* 0x3ab5ebe6ff077431 */ /* 0x001fe400000001ff */
[----:B-1----:R-:W-:Y:S01]  /*03d0*/  FMUL.FTZ R0, R0, UR4 ;  /* 0x0000000400007c20 */ /* 0x002fe20008410000 */
[----:B------:R-:W0:Y:S03]  /*03e0*/  LDCU UR4, c[0x0][0x590] ;  /* 0x0000b200ff0477ac */ /* 0x000e260008000800 */
[C---:B------:R-:W-:Y:S01]  /*03f0*/  FMUL.FTZ R2, R0.reuse, 1.4426950216293334961 ;  /* 0x3fb8aa3b00027820 */ /* 0x040fe20000410000 */
[----:B------:R-:W-:-:S05]  /*0400*/  FSETP.GEU.FTZ.AND P0, PT, |R0|, 0.40999999642372131348, PT ;  /* 0x3ed1eb850000780b */ /* 0x000fca0003f1e200 */
[----:B------:R-:W1:Y:S02]  /*0410*/  FRND R2, R2 ;  /* 0x0000000200027307 */ /* 0x000e640000201000 */
[----:B-1----:R-:W-:Y:S02]  /*0420*/  FSEL R3, R2, RZ, P0 ;  /* 0x000000ff02037208 */ /* 0x002fe40000000000 */
[----:B------:R-:W-:Y:S02]  /*0430*/  FSETP.NEU.FTZ.AND P0, PT, R0, RZ, PT ;  /* 0x000000ff0000720b */ /* 0x000fe40003f1d000 */
[C---:B------:R-:W-:Y:S01]  /*0440*/  FSETP.NEU.FTZ.AND P1, PT, R3.reuse, 128, PT ;  /* 0x430000000300780b */ /* 0x040fe20003f3d000 */
[----:B------:R-:W-:-:S03]  /*0450*/  FFMA.FTZ R4, R3, -0.693145751953125, R0 ;  /* 0xbf31720003047823 */ /* 0x000fc60000010000 */
[C---:B------:R-:W-:Y:S01]  /*0460*/  FSEL R5, R3.reuse, 127, P1 ;  /* 0x42fe000003057808 */ /* 0x040fe20000800000 */
[----:B------:R-:W-:-:S03]  /*0470*/  FFMA.FTZ R4, R3, -1.428606765330187045e-06, R4 ;  /* 0xb5bfbe8e03047823 */ /* 0x000fc60000010004 */
[----:B------:R-:W1:Y:S01]  /*0480*/  MUFU.EX2 R6, R5 ;  /* 0x0000000500067308 */ /* 0x000e620000000800 */
[----:B------:R-:W-:Y:S01]  /*0490*/  FFMA.FTZ R7, R4, R7, 0.0083824126049876213074 ;  /* 0x3c09566304077423 */ /* 0x000fe20000010007 */
[----:B------:R-:W-:-:S03]  /*04a0*/  FSETP.GEU.FTZ.AND P2, PT, R5, -25, PT ;  /* 0xc1c800000500780b */ /* 0x000fc60003f5e000 */
[----:B------:R-:W-:-:S04]  /*04b0*/  FFMA.FTZ R7, R4, R7, 0.041667830199003219604 ;  /* 0x3d2aabe304077423 */ /* 0x000fc80000010007 */
[----:B------:R-:W-:-:S04]  /*04c0*/  FFMA.FTZ R7, R4, R7, 0.16666397452354431152 ;  /* 0x3e2aa9f604077423 */ /* 0x000fc80000010007 */
[----:B------:R-:W-:Y:S01]  /*04d0*/  FFMA.FTZ R7, R4, R7, 0.49999994039535522461 ;  /* 0x3efffffe04077423 */ /* 0x000fe20000010007 */
[----:B-1----:R-:W-:-:S03]  /*04e0*/  FADD.FTZ R2, R6, -1 ;  /* 0xbf80000006027421 */ /* 0x002fc60000010000 */
[----:B------:R-:W-:-:S04]  /*04f0*/  FMUL.FTZ R7, R4, R7 ;  /* 0x0000000704077220 */ /* 0x000fc80000410000 */
[----:B------:R-:W-:-:S04]  /*0500*/  FFMA.FTZ R7, R4, R7, R4 ;  /* 0x0000000704077223 */ /* 0x000fc80000010004 */
[----:B------:R-:W-:Y:S02]  /*0510*/  FFMA.FTZ R6, R7, R6, R2 ;  /* 0x0000000607067223 */ /* 0x000fe40000010002 */
[----:B------:R-:W1:Y:S02]  /*0520*/  LDC.64 R2, c[0x0][0x580] ;  /* 0x00016000ff027b82 */ /* 0x000e640000000a00 */
[----:B------:R-:W-:Y:S01]  /*0530*/  @!P1 FADD.FTZ R6, R6, R6 ;  /* 0x0000000606069221 */ /* 0x000fe20000010000 */
[----:B------:R-:W-:-:S04]  /*0540*/  FSETP.GT.FTZ.AND P1, PT, R5, 128, PT ;  /* 0x430000000500780b */ /* 0x000fc80003f34000 */
[----:B------:R-:W-:-:S04]  /*0550*/  FSEL R6, R6, +INF , !P1 ;  /* 0x7f80000006067808 */ /* 0x000fc80004800000 */
[----:B------:R-:W-:Y:S01]  /*0560*/  FSEL R6, R6, -1, P2 ;  /* 0xbf80000006067808 */ /* 0x000fe20001000000 */
[----:B------:R-:W-:-:S04]  /*0570*/  @!P0 FADD.FTZ R6, R0, R0 ;  /* 0x0000000000068221 */ /* 0x000fc80000010000 */
[----:B0-----:R-:W-:-:S05]  /*0580*/  FMUL.FTZ R5, R6, UR4 ;  /* 0x0000000406057c20 */ /* 0x001fca0008410000 */
[----:B-1----:R-:W-:Y:S01]  /*0590*/  STG.E desc[UR6][R2.64], R5 ;  /* 0x0000000502007986 */ /* 0x002fe2000c101906 */
[----:B------:R-:W-:Y:S05]  /*05a0*/  EXIT ;  /* 0x000000000000794d */ /* 0x000fea0003800000 */
.L_x_6420:
[----:B------:R-:W1:Y:S01]  /*05b0*/  LDC.64 R2, c[0x0][0x580] ;  /* 0x00016000ff027b82 */ /* 0x000e620000000a00 */
[----:B------:R-:W0:Y:S02]  /*05c0*/  LDCU UR4, c[0x0][0x594] ;  /* 0x0000b280ff0477ac */ /* 0x000e240008000800 */
[----:B0-----:R-:W-:-:S05]  /*05d0*/  FMUL.FTZ R5, R0, UR4 ;  /* 0x0000000400057c20 */ /* 0x001fca0008410000 */
[----:B-1----:R-:W-:Y:S01]  /*05e0*/  STG.E desc[UR6][R2.64], R5 ;  /* 0x0000000502007986 */ /* 0x002fe2000c101906 */
[----:B------:R-:W-:Y:S05]  /*05f0*/  EXIT ;  /* 0x000000000000794d */ /* 0x000fea0003800000 */
.L_x_6415:
        /* <DEDUP_REMOVED lines=305> */
.L_x_6423:
[----:B------:R-:W0:Y:S02]  /*1910*/  LDCU.64 UR8, c[0x0][0x588] ;  /* 0x0000b100ff0877ac */ /* 0x000e240008000a00 */
[----:B0-----:R-:W-:-:S04]  /*1920*/  IADD3 R6, P0, PT, R4, UR8, RZ ;  /* 0x0000000804067c10 */ /* 0x001fc8000ff1e0ff */
[----:B------:R-:W-:-:S05]  /*1930*/  IADD3.X R7, PT, PT, RZ, UR9, RZ, P0, !PT ;  /* 0x00000009ff077c10 */ /* 0x000fca00087fe4ff */
[----:B------:R-:W2:Y:S01]  /*1940*/  LDG.E R6, desc[UR6][R6.64] ;  /* 0x0000000606067981 */ /* 0x000ea2000c1e1900 */
[----:B------:R-:W-:Y:S01]  /*1950*/  BSSY.RECONVERGENT B1, `(.L_x_6424) ;  /* 0x0000022000017945 */ /* 0x000fe20003800200 */
[----:B--2---:R-:W-:-:S13]  /*1960*/  FSETP.GT.FTZ.AND P0, PT, R6, RZ, PT ;  /* 0x000000ff0600720b */ /* 0x004fda0003f14000 */
        /* <DEDUP_REMOVED lines=32> */
.L_x_6425:
[----:B------:R-:W-:Y:S05]  /*1b70*/  BSYNC.RECONVERGENT B1 ;  /* 0x0000000000017941 */ /* 0x000fea0003800200 */
.L_x_6424:
[----:B------:R-:W0:Y:S01]  /*1b80*/  LDCU.64 UR8, c[0x0][0x580] ;  /* 0x0000b000ff0877ac */ /* 0x000e220008000a00 */
[----:B------:R-:W-:Y:S02]  /*1b90*/  IADD3 R3, PT, PT, R3, 0x80, RZ ;  /* 0x0000008003037810 */ /* 0x000fe40007ffe0ff */
[----:B0-----:R-:W-:-:S04]  /*1ba0*/  IADD3 R4, P0, PT, R5, UR8, RZ ;  /* 0x0000000805047c10 */ /* 0x001fc8000ff1e0ff */
[----:B------:R-:W-:-:S05]  /*1bb0*/  IADD3.X R5, PT, PT, RZ, UR9, RZ, P0, !PT ;  /* 0x00000009ff057c10 */ /* 0x000fca00087fe4ff */
[----:B------:R0:W-:Y:S04]  /*1bc0*/  STG.E desc[UR6][R4.64], R9 ;  /* 0x0000000904007986 */ /* 0x0001e8000c101906 */
.L_x_6422:
[----:B------:R-:W-:Y:S05]  /*1bd0*/  BSYNC.RECONVERGENT B0 ;  /* 0x0000000000007941 */ /* 0x000fea0003800200 */
.L_x_6421:
        /* <DEDUP_REMOVED lines=300> */
.L_x_6426:
[----:B------:R-:W0:Y:S02]  /*2ea0*/  LDCU.128 UR8, c[0x0][0x580] ;  /* 0x0000b000ff0877ac */ /* 0x000e240008000c00 */
[----:B0-----:R-:W-:-:S04]  /*2eb0*/  IADD3 R4, P0, PT, R2, UR10, RZ ;  /* 0x0000000a02047c10 */ /* 0x001fc8000ff1e0ff */
[----:B------:R-:W-:-:S06]  /*2ec0*/  IADD3.X R5, PT, PT, RZ, UR11, RZ, P0, !PT ;  /* 0x0000000bff057c10 */ /* 0x000fcc00087fe4ff */
[----:B------:R-:W2:Y:S01]  /*2ed0*/  LDG.E R5, desc[UR6][R4.64] ;  /* 0x0000000604057981 */ /* 0x000ea2000c1e1900 */
[----:B------:R-:W-:Y:S01]  /*2ee0*/  IADD3 R2, P1, PT, R3, UR8, RZ ;  /* 0x0000000803027c10 */ /* 0x000fe2000ff3e0ff */
[----:B------:R-:W-:Y:S03]  /*2ef0*/  BSSY.RECONVERGENT B0, `(.L_x_6427) ;  /* 0x0000024000007945 */ /* 0x000fe60003800200 */
[----:B------:R-:W-:Y:S02]  /*2f00*/  IADD3.X R3, PT, PT, RZ, UR9, RZ, P1, !PT ;  /* 0x00000009ff037c10 */ /* 0x000fe40008ffe4ff */
[----:B--2---:R-:W-:-:S13]  /*2f10*/  FSETP.GT.FTZ.AND P0, PT, R5, RZ, PT ;  /* 0x000000ff0500720b */ /* 0x004fda0003f14000 */
        /* <DEDUP_REMOVED lines=31> */
.L_x_6428:
[----:B------:R-:W0:Y:S02]  /*3110*/  LDCU UR4, c[0x0][0x594] ;  /* 0x0000b280ff0477ac */ /* 0x000e240008000800 */
[----:B0-----:R-:W-:-:S07]  /*3120*/  FMUL.FTZ R5, R5, UR4 ;  /* 0x0000000405057c20 */ /* 0x001fce0008410000 */
.L_x_6429:
[----:B------:R-:W-:Y:S05]  /*3130*/  BSYNC.RECONVERGENT B0 ;  /* 0x0000000000007941 */ /* 0x000fea0003800200 */
.L_x_6427:
[----:B------:R-:W-:Y:S01]  /*3140*/  STG.E desc[UR6][R2.64], R5 ;  /* 0x0000000502007986 */ /* 0x000fe2000c101906 */
[----:B------:R-:W-:Y:S05]  /*3150*/  EXIT ;  /* 0x000000000000794d */ /* 0x000fea0003800000 */
.L_x_6430:
        /* <DEDUP_REMOVED lines=10> */
.L_x_7381:


//--------------------- .text._ZN2at6native27unrolled_elementwise_kernelIZZZNS0_60_GLOBAL__N__171e0b9f_22_ActivationEluKernel_cu_1520ed90_290010elu_kernelERNS_18TensorIteratorBaseERKN3c106ScalarES8_S8_ENKUlvE_clEvENKUlvE0_clEvEUlfE_St5arrayIPcLm2EELi4E23TrivialOffsetCalculatorILi1EjESG_NS0_6memory15LoadWithoutCastENSH_16StoreWithoutCastEEEviT_T0_T2_T3_T4_T5_ --------------------------
	.section	.text._ZN2at6native27unrolled_elementwise_kernelIZZZNS0_60_GLOBAL__N__171e0b9f_22_ActivationEluKernel_cu_1520ed90_290010elu_kernelERNS_18TensorIteratorBaseERKN3c106ScalarES8_S8_ENKUlvE_clEvENKUlvE0_clEvEUlfE_St5arrayIPcLm2EELi4E23TrivialOffsetCalculatorILi1EjESG_NS0_6memory15LoadWithoutCastENSH_16StoreWithoutCastEEEviT_T0_T2_T3_T4_T5_,"ax",@progbits
	.align	128
        .global         _ZN2at6native27unrolled_elementwise_kernelIZZZNS0_60_GLOBAL__N__171e0b9f_22_ActivationEluKernel_cu_1520ed90_290010elu_kernelERNS_18TensorIteratorBaseERKN3c106ScalarES8_S8_ENKUlvE_clEvENKUlvE0_clEvEUlfE_St5arrayIPcLm2EELi4E23TrivialOffsetCalculatorILi1EjESG_NS0_6memory15LoadWithoutCastENSH_16StoreWithoutCastEEEviT_T0_T2_T3_T4_T5_
        .type           _ZN2at6native27unrolled_elementwise_kernelIZZZNS0_60_GLOBAL__N__171e0b9f_22_ActivationEluKernel_cu_1520ed90_290010elu_kernelERNS_18TensorIteratorBaseERKN3c106ScalarES8_S8_ENKUlvE_clEvENKUlvE0_clEvEUlfE_St5arrayIPcLm2EELi4E23TrivialOffsetCalculatorILi1EjESG_NS0_6memory15LoadWithoutCastENSH_16StoreWithoutCastEEEviT_T0_T2_T3_T4_T5_,@function
        .size           _ZN2at6native27unrolled_elementwise_kernelIZZZNS0_60_GLOBAL__N__171e0b9f_22_ActivationEluKernel_cu_1520ed90_290010elu_kernelERNS_18TensorIteratorBaseERKN3c106ScalarES8_S8_ENKUlvE_clEvENKUlvE0_clEvEUlfE_St5arrayIPcLm2EELi4E23TrivialOffsetCalculatorILi1EjESG_NS0_6memory15LoadWithoutCastENSH_16StoreWithoutCastEEEviT_T0_T2_T3_T4_T5_,(.L_x_7382 - _ZN2at6native27unrolled_elementwise_kernelIZZZNS0_60_GLOBAL__N__171e0b9f_22_ActivationEluKernel_cu_1520ed90_290010elu_kernelERNS_18TensorIteratorBaseERKN3c106ScalarES8_S8_ENKUlvE_clEvENKUlvE0_clEvEUlfE_St5arrayIPcLm2EELi4E23TrivialOffsetCalculatorILi1EjESG_NS0_6memory15LoadWithoutCastENSH_16StoreWithoutCastEEEviT_T0_T2_T3_T4_T5_)
        .other          _ZN2at6native27unrolled_elementwise_kernelIZZZNS0_60_GLOBAL__N__171e0b9f_22_ActivationEluKernel_cu_1520ed90_290010elu_kernelERNS_18TensorIteratorBaseERKN3c106ScalarES8_S8_ENKUlvE_clEvENKUlvE0_clEvEUlfE_St5arrayIPcLm2EELi4E23TrivialOffsetCalculatorILi1EjESG_NS0_6memory15LoadWithoutCastENSH_16StoreWithoutCastEEEviT_T0_T2_T3_T4_T5_,@"STO_CUDA_ENTRY STV_DEFAULT"
_ZN2at6native27unrolled_elementwise_kernelIZZZNS0_60_GLOBAL__N__171e0b9f_22_ActivationEluKernel_cu_1520ed90_290010elu_kernelERNS_18TensorIteratorBaseERKN3c106ScalarES8_S8_ENKUlvE_clEvENKUlvE0_clEvEUlfE_St5arrayIPcLm2EELi4E23TrivialOffsetCalculatorILi1EjESG_NS0_6memory15LoadWithoutCastENSH_16StoreWithoutCastEEEviT_T0_T2_T3_T4_T5_:
.text._ZN2at6native27unrolled_elementwise_kernelIZZZNS0_60_GLOBAL__N__171e0b9f_22_ActivationEluKernel_cu_1520ed90_290010elu_kernelERNS_18TensorIteratorBaseERKN3c106ScalarES8_S8_ENKUlvE_clEvENKUlvE0_clEvEUlfE_St5arrayIPcLm2EELi4E23TrivialOffsetCalculatorILi1EjESG_NS0_6memory15LoadWithoutCastENSH_16StoreWithoutCastEEEviT_T0_T2_T3_T4_T5_:
        /* <DEDUP_REMOVED lines=9> */
[----:B------:R-:W0:Y:S03]  /*0090*/  @!P0 LDC.64 R4, c[0x0][0x3a8] ;  /* 0x0000ea00ff048b82 */ /* 0x000e260000000a00 */
[----:B------:R-:W-:-:S13]  /*00a0*/  ISETP.GE.AND P1, PT, R9, R2, PT ;  /* 0x000000020900720c */ /* 0x000fda0003f26270 */
[----:B------:R-:W-:Y:S01]  /*00b0*/  @!P1 LEA R11, R0, R9, 0x9 ;  /* 0x00000009000b9211 */ /* 0x000fe200078e48ff */
[----:B------:R-:W2:Y:S01]  /*00c0*/  @!P1 LDC.64 R12, c[0x0][0x3a8] ;  /* 0x0000ea00ff0c9b82 */ /* 0x000ea20000000a00 */
[----:B------:R-:W-:-:S04]  /*00d0*/  @!P1 IADD3 R9, PT, PT, R9, 0x80, RZ ;  /* 0x0000008009099810 */ /* 0x000fc80007ffe0ff */
[----:B------:R-:W-:-:S13]  /*00e0*/  ISETP.GE.AND P3, PT, R9, R2, PT ;  /* 0x000000020900720c */ /* 0x000fda0003f66270 */
[----:B------:R-:W-:Y:S01]  /*00f0*/  @!P3 LEA R17, R0, R9, 0x9 ;  /* 0x000000090011b211 */ /* 0x000fe200078e48ff */
[----:B------:R-:W3:Y:S01]  /*0100*/  @!P3 LDC.64 R6, c[0x0][0x3a8] ;  /* 0x0000ea00ff06bb82 */ /* 0x000ee20000000a00 */
[----:B------:R-:W-:-:S04]  /*0110*/  @!P3 IADD3 R9, PT, PT, R9, 0x80, RZ ;  /* 0x000000800909b810 */ /* 0x000fc80007ffe0ff */
[----:B------:R-:W-:Y:S01]  /*0120*/  ISETP.GE.AND P2, PT, R9, R2, PT ;  /* 0x000000020900720c */ /* 0x000fe20003f46270 */
[----:B--2---:R-:W-:-:S12]  /*0130*/  @!P1 IMAD.WIDE.U32 R12, R11, 0x4, R12 ;  /* 0x000000040b0c9825 */ /* 0x004fd800078e000c */
[----:B------:R-:W2:Y:S01]  /*0140*/  @!P2 LDC.64 R14, c[0x0][0x3a8] ;  /* 0x0000ea00ff0eab82 */ /* 0x000ea20000000a00 */
[C---:B------:R-:W-:Y:S01]  /*0150*/  @!P2 LEA R9, R0.reuse, R9, 0x9 ;  /* 0x000000090009a211 */ /* 0x040fe200078e48ff */
[----:B---3--:R-:W-:Y:S01]  /*0160*/  @!P3 IMAD.WIDE.U32 R16, R17, 0x4, R6 ;  /* 0x000000041110b825 */ /* 0x008fe200078e0006 */
[----:B------:R-:W-:Y:S02]  /*0170*/  CS2R R6, SRZ ;  /* 0x0000000000067805 */ /* 0x000fe4000001ff00 */
[----:B------:R-:W-:Y:S01]  /*0180*/  @!P0 LEA R11, R0, R3, 0x9 ;  /* 0x00000003000b8211 */ /* 0x000fe200078e48ff */
[----:B--2---:R-:W-:Y:S01]  /*0190*/  @!P2 IMAD.WIDE.U32 R14, R9, 0x4, R14 ;  /* 0x00000004090ea825 */ /* 0x004fe200078e000e */
[----:B------:R-:W-:Y:S01]  /*01a0*/  CS2R R8, SRZ ;  /* 0x0000000000087805 */ /* 0x000fe2000001ff00 */
[----:B------:R-:W-:Y:S01]  /*01b0*/  BSSY.RECONVERGENT B0, `(.L_x_6431) ;  /* 0x000002b000007945 */ /* 0x000fe20003800200 */
[----:B-1----:R1:W5:Y:S04]  /*01c0*/  @!P1 LDG.E R6, desc[UR4][R12.64] ;  /* 0x000000040c069981 */ /* 0x002368000c1e1900 */
[----:B------:R1:W5:Y:S04]  /*01d0*/  @!P3 LDG.E R8, desc[UR4][R16.64] ;  /* 0x000000041008b981 */ /* 0x000368000c1e1900 */
[----:B------:R1:W5:Y:S01]  /*01e0*/  @!P2 LDG.E R7, desc[UR4][R14.64] ;  /* 0x000000040e07a981 */ /* 0x000362000c1e1900 */
[----:B0-----:R-:W-:-:S05]  /*01f0*/  @!P0 IMAD.WIDE.U32 R10, R11, 0x4, R4 ;  /* 0x000000040b0a8825 */ /* 0x001fca00078e0004 */
[----:B------:R1:W5:Y:S01]  /*0200*/  @!P0 LDG.E R9, desc[UR4][R10.64] ;  /* 0x000000040a098981 */ /* 0x000362000c1e1900 */
[C---:B------:R-:W-:Y:S02]  /*0210*/  ISETP.GE.AND P0, PT, R3.reuse, R2, PT ;  /* 0x000000020300720c */ /* 0x040fe40003f06270 */
[----:B------:R-:W-:-:S04]  /*0220*/  IADD3 R5, PT, PT, R3, 0x80, RZ ;  /* 0x0000008003057810 */ /* 0x000fc80007ffe0ff */
[----:B------:R-:W-:-:S07]  /*0230*/  ISETP.GE.AND P1, PT, R5, R2, PT ;  /* 0x000000020500720c */ /* 0x000fce0003f26270 */
[----:B-1----:R-:W-:Y:S06]  /*0240*/  @P0 BRA `(.L_x_6432) ;  /* 0x0000000000840947 */ /* 0x002fec0003800000 */
[----:B-----5:R-:W-:-:S13]  /*0250*/  FSETP.GT.FTZ.AND P2, PT, R9, RZ, PT ;  /* 0x000000ff0900720b */ /* 0x020fda0003f54000 */
        /* <DEDUP_REMOVED lines=32> */
.L_x_6432:
[----:B------:R-:W-:Y:S05]  /*0460*/  BSYNC.RECONVERGENT B0 ;  /* 0x0000000000007941 */ /* 0x000fea0003800200 */
.L_x_6431:
[----:B------:R-:W-:Y:S04]  /*0470*/  BSSY.RECONVERGENT B0, `(.L_x_6433) ;  /* 0x0000024000007945 */ /* 0x000fe80003800200 */
[----:B------:R-:W-:Y:S05]  /*0480*/  @P1 BRA `(.L_x_6434) ;  /* 0x0000000000881947 */ /* 0x000fea0003800000 */
[----:B-----5:R-:W-:-:S13]  /*0490*/  FSETP.GT.FTZ.AND P1, PT, R6, RZ, PT ;  /* 0x000000ff0600720b */ /* 0x020fda0003f34000 */
        /* <DEDUP_REMOVED lines=31> */
.L_x_6435:
[----:B------:R-:W0:Y:S02]  /*0690*/  LDCU UR6, c[0x0][0x38c] ;  /* 0x00007180ff0677ac */ /* 0x000e240008000800 */
[----:B0-----:R-:W-:-:S07]  /*06a0*/  FMUL.FTZ R6, R6, UR6 ;  /* 0x0000000606067c20 */ /* 0x001fce0008410000 */
.L_x_6434:
[----:B------:R-:W-:Y:S05]  /*06b0*/  BSYNC.RECONVERGENT B0 ;  /* 0x0000000000007941 */ /* 0x000fea0003800200 */
.L_x_6433:
[----:B-----5:R-:W-:Y:S01]  /*06c0*/  IADD3 R9, PT, PT, R3, 0x100, RZ ;  /* 0x0000010003097810 */ /* 0x020fe20007ffe0ff */
[----:B------:R-:W-:Y:S03]  /*06d0*/  BSSY.RECONVERGENT B0, `(.L_x_6436) ;  /* 0x0000025000007945 */ /* 0x000fe60003800200 */
[----:B------:R-:W-:-:S13]  /*06e0*/  ISETP.GE.AND P1, PT, R9, R2, PT ;  /* 0x000000020900720c */ /* 0x000fda0003f26270 */
[----:B------:R-:W-:Y:S05]  /*06f0*/  @P1 BRA `(.L_x_6437) ;  /* 0x0000000000881947 */ /* 0x000fea0003800000 */
        /* <DEDUP_REMOVED lines=32> */
.L_x_6438:
[----:B------:R-:W0:Y:S02]  /*0900*/  LDCU UR6, c[0x0][0x38c] ;  /* 0x00007180ff0677ac */ /* 0x000e240008000800 */
[----:B0-----:R-:W-:-:S07]  /*0910*/  FMUL.FTZ R8, R8, UR6 ;  /* 0x0000000608087c20 */ /* 0x001fce0008410000 */
.L_x_6437:
[----:B------:R-:W-:Y:S05]  /*0920*/  BSYNC.RECONVERGENT B0 ;  /* 0x0000000000007941 */ /* 0x000fea0003800200 */
.L_x_6436:
[----:B------:R-:W-:Y:S01]  /*0930*/  IADD3 R9, PT, PT, R3, 0x180, RZ ;  /* 0x0000018003097810 */ /* 0x000fe20007ffe0ff */
[----:B------:R-:W-:Y:S03]  /*0940*/  BSSY.RECONVERGENT B0, `(.L_x_6439) ;  /* 0x0000025000007945 */ /* 0x000fe60003800200 */
[----:B------:R-:W-:-:S13]  /*0950*/  ISETP.GE.AND P1, PT, R9, R2, PT ;  /* 0x000000020900720c */ /* 0x000fda0003f26270 */
[----:B------:R-:W-:Y:S05]  /*0960*/  @P1 BRA `(.L_x_6440) ;  /* 0x0000000000881947 */ /* 0x000fea0003800000 */
        /* <DEDUP_REMOVED lines=32> */
.L_x_6441:
[----:B------:R-:W0:Y:S02]  /*0b70*/  LDCU UR6, c[0x0][0x38c] ;  /* 0x00007180ff0677ac */ /* 0x000e240008000800 */
[----:B0-----:R-:W-:-:S07]  /*0b80*/  FMUL.FTZ R7, R7, UR6 ;  /* 0x0000000607077c20 */ /* 0x001fce0008410000 */
.L_x_6440:
[----:B------:R-:W-:Y:S05]  /*0b90*/  BSYNC.RECONVERGENT B0 ;  /* 0x0000000000007941 */ /* 0x000fea0003800200 */
.L_x_6439:
[----:B------:R-:W0:Y:S01]  /*0ba0*/  @!P0 LDC.64 R10, c[0x0][0x3a0] ;  /* 0x0000e800ff0a8b82 */ /* 0x000e220000000a00 */
[----:B------:R-:W-:Y:S01]  /*0bb0*/  @!P0 LEA R9, R0, R3, 0x9 ;  /* 0x0000000300098211 */ /* 0x000fe200078e48ff */
[----:B------:R-:W-:Y:S01]  /*0bc0*/  BSSY.RECONVERGENT B0, `(.L_x_6442) ;  /* 0x0000010000007945 */ /* 0x000fe20003800200 */
[----:B------:R-:W-:-:S04]  /*0bd0*/  @!P0 MOV R3, R5 ;  /* 0x0000000500038202 */ /* 0x000fc80000000f00 */
[----:B------:R-:W-:Y:S01]  /*0be0*/  ISETP.GE.AND P1, PT, R3, R2, PT ;  /* 0x000000020300720c */ /* 0x000fe20003f26270 */
[----:B0-----:R-:W-:-:S05]  /*0bf0*/  @!P0 IMAD.WIDE.U32 R10, R9, 0x4, R10 ;  /* 0x00000004090a8825 */ /* 0x001fca00078e000a */
[----:B------:R0:W-:Y:S07]  /*0c00*/  @!P0 STG.E desc[UR4][R10.64], R4 ;  /* 0x000000040a008986 */ /* 0x0001ee000c101904 */
        /* <DEDUP_REMOVED lines=11> */
.L_x_6443:
[----:B------:R-:W-:Y:S05]  /*0cc0*/  BSYNC.RECONVERGENT B0 ;  /* 0x0000000000007941 */ /* 0x000fea0003800200 */
.L_x_6442:
[----:B------:R-:W-:-:S13]  /*0cd0*/  ISETP.GE.AND P0, PT, R3, R2, PT ;  /* 0x000000020300720c */ /* 0x000fda0003f06270 */
[----:B------:R-:W-:Y:S05]  /*0ce0*/  @P0 EXIT ;  /* 0x000000000000094d */ /* 0x000fea0003800000 */
[----:B01----:R-:W0:Y:S01]  /*0cf0*/  LDC.64 R4, c[0x0][0x3a0] ;  /* 0x0000e800ff047b82 */ /* 0x003e220000000a00 */
[----:B------:R-:W-:-:S05]  /*0d00*/  LEA R3, R0, R3, 0x9 ;  /* 0x0000000300037211 */ /* 0x000fca00078e48ff */
[----:B0-----:R-:W-:-:S05]  /*0d10*/  IMAD.WIDE.U32 R2, R3, 0x4, R4 ;  /* 0x0000000403027825 */ /* 0x001fca00078e0004 */
[----:B------:R-:W-:Y:S01]  /*0d20*/  STG.E desc[UR4][R2.64], R7 ;  /* 0x0000000702007986 */ /* 0x000fe2000c101904 */
[----:B------:R-:W-:Y:S05]  /*0d30*/  EXIT ;  /* 0x000000000000794d */ /* 0x000fea0003800000 */
.L_x_6444:
        /* <DEDUP_REMOVED lines=12> */
.L_x_7382:


//--------------------- .text._ZN2at6native29vectorized_elementwise_kernelILi2EZZZNS0_60_GLOBAL__N__171e0b9f_22_ActivationEluKernel_cu_1520ed90_290010elu_kernelERNS_18TensorIteratorBaseERKN3c106ScalarES8_S8_ENKUlvE_clEvENKUlvE0_clEvEUlfE_St5arrayIPcLm2EEEEviT0_T1_ --------------------------
	.section	.text._ZN2at6native29vectorized_elementwise_kernelILi2EZZZNS0_60_GLOBAL__N__171e0b9f_22_ActivationEluKernel_cu_1520ed90_290010elu_kernelERNS_18TensorIteratorBaseERKN3c106ScalarES8_S8_ENKUlvE_clEvENKUlvE0_clEvEUlfE_St5arrayIPcLm2EEEEviT0_T1_,"ax",@progbits
	.align	128
        .global         _ZN2at6native29vectorized_elementwise_kernelILi2EZZZNS0_60_GLOBAL__N__171e0b9f_22_ActivationEluKernel_cu_1520ed90_290010elu_kernelERNS_18TensorIteratorBaseERKN3c106ScalarES8_S8_ENKUlvE_clEvENKUlvE0_clEvEUlfE_St5arrayIPcLm2EEEEviT0_T1_
        .type           _ZN2at6native29vectorized_elementwise_kernelILi2EZZZNS0_60_GLOBAL__N__171e0b9f_22_ActivationEluKernel_cu_1520ed90_290010elu_kernelERNS_18TensorIteratorBaseERKN3c106ScalarES8_S8_ENKUlvE_clEvENKUlvE0_clEvEUlfE_St5arrayIPcLm2EEEEviT0_T1_,@function
        .size           _ZN2at6native29vectorized_elementwise_kernelILi2EZZZNS0_60_GLOBAL__N__171e0b9f_22_ActivationEluKernel_cu_1520ed90_290010elu_kernelERNS_18TensorIteratorBaseERKN3c106ScalarES8_S8_ENKUlvE_clEvENKUlvE0_clEvEUlfE_St5arrayIPcLm2EEEEviT0_T1_,(.L_x_7383 - _ZN2at6native29vectorized_elementwise_kernelILi2EZZZNS0_60_GLOBAL__N__171e0b9f_22_ActivationEluKernel_cu_1520ed90_290010elu_kernelERNS_18TensorIteratorBaseERKN3c106ScalarES8_S8_ENKUlvE_clEvENKUlvE0_clEvEUlfE_St5arrayIPcLm2EEEEviT0_T1_)
        .other          _ZN2at6native29vectorized_elementwise_kernelILi2EZZZNS0_60_GLOBAL__N__171e0b9f_22_ActivationEluKernel_cu_1520ed90_290010elu_kernelERNS_18TensorIteratorBaseERKN3c106ScalarES8_S8_ENKUlvE_clEvENKUlvE0_clEvEUlfE_St5arrayIPcLm2EEEEviT0_T1_,@"STO_CUDA_ENTRY STV_DEFAULT"
_ZN2at6native29vectorized_elementwise_kernelILi2EZZZNS0_60_GLOBAL__N__171e0b9f_22_ActivationEluKernel_cu_1520ed90_290010elu_kernelERNS_18TensorIteratorBaseERKN3c106ScalarES8_S8_ENKUlvE_clEvENKUlvE0_clEvEUlfE_St5arrayIPcLm2EEEEviT0_T1_:
.text._ZN2at6native29vectorized_elementwise_kernelILi2EZZZNS0_60_GLOBAL__N__171e0b9f_22_ActivationEluKernel_cu_1520ed90_290010elu_kernelERNS_18TensorIteratorBaseERKN3c106ScalarES8_S8_ENKUlvE_clEvENKUlvE0_clEvEUlfE_St5arrayIPcLm2EEEEviT0_T1_:
        /* <DEDUP_REMOVED lines=9> */
[----:B------:R-:W-:Y:S01]  /*0090*/  HFMA2 R14, -RZ, RZ, 0, 0 ;  /* 0x00000000ff0e7431 */ /* 0x000fe200000001ff */
[----:B0-----:R-:W-:Y:S02]  /*00a0*/  ISETP.GE.U32.AND P0, PT, R23, R0, PT ;  /* 0x000000001700720c */ /* 0x001fe40003f06070 */
[----:B------:R-:W-:-:S11]  /*00b0*/  MOV R13, R23 ;  /* 0x00000017000d7202 */ /* 0x000fd60000000f00 */
[----:B------:R-:W-:-:S04]  /*00c0*/  @!P0 IADD3 R23, PT, PT, R13, 0x80, RZ ;  /* 0x000000800d178810 */ /* 0x000fc80007ffe0ff */
[----:B------:R-:W-:-:S13]  /*00d0*/  ISETP.GE.U32.AND P6, PT, R23, R0, PT ;  /* 0x000000001700720c */ /* 0x000fda0003fc6070 */
[----:B------:R-:W-:Y:S01]  /*00e0*/  @!P6 IADD3 R3, PT, PT, R12, R23, RZ ;  /* 0x000000170c03e210 */ /* 0x000fe20007ffe0ff */
[----:B------:R-:W0:Y:S01]  /*00f0*/  @!P6 LDC.64 R28, c[0x0][0x3a8] ;  /* 0x0000ea00ff1ceb82 */ /* 0x000e220000000a00 */
[----:B------:R-:W-:-:S04]  /*0100*/  @!P6 IADD3 R23, PT, PT, R23, 0x80, RZ ;  /* 0x000000801717e810 */ /* 0x000fc80007ffe0ff */
[----:B------:R-:W-:-:S13]  /*0110*/  ISETP.GE.U32.AND P5, PT, R23, R0, PT ;  /* 0x000000001700720c */ /* 0x000fda0003fa6070 */
[----:B------:R-:W-:Y:S01]  /*0120*/  @!P5 IADD3 R5, PT, PT, R12, R23, RZ ;  /* 0x000000170c05d210 */ /* 0x000fe20007ffe0ff */
[----:B------:R-:W-:Y:S01]  /*0130*/  HFMA2 R16, -RZ, RZ, 0, 0 ;  /* 0x00000000ff107431 */ /* 0x000fe200000001ff */
[----:B------:R-:W-:Y:S01]  /*0140*/  @!P5 IADD3 R23, PT, PT, R23, 0x80, RZ ;  /* 0x000000801717d810 */ /* 0x000fe20007ffe0ff */
[----:B------:R-:W1:Y:S03]  /*0150*/  @!P5 LDC.64 R18, c[0x0][0x3a8] ;  /* 0x0000ea00ff12db82 */ /* 0x000e660000000a00 */
[----:B------:R-:W-:Y:S01]  /*0160*/  ISETP.GE.U32.AND P4, PT, R23, R0, PT ;  /* 0x000000001700720c */ /* 0x000fe20003f86070 */
[----:B0-----:R-:W-:-:S05]  /*0170*/  @!P6 IMAD.WIDE.U32 R28, R3, 0x4, R28 ;  /* 0x00000004031ce825 */ /* 0x001fca00078e001c */
[----:B------:R-:W5:Y:S07]  /*0180*/  @!P6 LDG.E R14, desc[UR4][R28.64] ;  /* 0x000000041c0ee981 */ /* 0x000f6e000c1e1900 */
[----:B------:R-:W-:Y:S01]  /*0190*/  @!P4 IADD3 R15, PT, PT, R12, R23, RZ ;  /* 0x000000170c0fc210 */ /* 0x000fe20007ffe0ff */
[----:B------:R-:W0:Y:S01]  /*01a0*/  @!P4 LDC.64 R20, c[0x0][0x3a8] ;  /* 0x0000ea00ff14cb82 */ /* 0x000e220000000a00 */
[----:B------:R-:W-:-:S04]  /*01b0*/  @!P4 IADD3 R23, PT, PT, R23, 0x80, RZ ;  /* 0x000000801717c810 */ /* 0x000fc80007ffe0ff */
[----:B------:R-:W-:-:S13]  /*01c0*/  ISETP.GE.U32.AND P3, PT, R23, R0, PT ;  /* 0x000000001700720c */ /* 0x000fda0003f66070 */
        /* <DEDUP_REMOVED lines=9> */
[----:B------:R-:W4:Y:S01]  /*0260*/  @!P1 LDC.64 R6, c[0x0][0x3a8] ;  /* 0x0000ea00ff069b82 */ /* 0x000f220000000a00 */
[----:B------:R-:W-:-:S04]  /*0270*/  @!P1 IADD3 R23, PT, PT, R23, 0x80, RZ ;  /* 0x0000008017179810 */ /* 0x000fc80007ffe0ff */
[----:B------:R-:W-:-:S13]  /*0280*/  ISETP.GE.U32.AND P6, PT, R23, R0, PT ;  /* 0x000000001700720c */ /* 0x000fda0003fc6070 */
[----:B------:R-:W1:Y:S01]  /*0290*/  @!P6 LDC.64 R2, c[0x0][0x3a8] ;  /* 0x0000ea00ff02eb82 */ /* 0x000e620000000a00 */
[----:B--2---:R-:W-:Y:S01]  /*02a0*/  @!P3 IMAD.WIDE.U32 R10, R27, 0x4, R10 ;  /* 0x000000041b0ab825 */ /* 0x004fe200078e000a */
[----:B------:R-:W-:Y:S02]  /*02b0*/  @!P6 IADD3 R27, PT, PT, R12, R23, RZ ;  /* 0x000000170c1be210 */ /* 0x000fe40007ffe0ff */
[----:B------:R-:W-:Y:S01]  /*02c0*/  CS2R R22, SRZ ;  /* 0x0000000000167805 */ /* 0x000fe2000001ff00 */
[----:B----4-:R-:W-:Y:S01]  /*02d0*/  @!P1 IMAD.WIDE.U32 R6, R17, 0x4, R6 ;  /* 0x0000000411069825 */ /* 0x010fe200078e0006 */
[----:B------:R-:W-:-:S04]  /*02e0*/  MOV R17, RZ ;  /* 0x000000ff00117202 */ /* 0x000fc80000000f00 */
[----:B------:R-:W5:Y:S01]  /*02f0*/  @!P3 LDG.E R23, desc[UR4][R10.64] ;  /* 0x000000040a17b981 */ /* 0x000f62000c1e1900 */
[----:B0-----:R-:W-:-:S04]  /*0300*/  @!P4 IMAD.WIDE.U32 R20, R15, 0x4, R20 ;  /* 0x000000040f14c825 */ /* 0x001fc800078e0014 */
[----:B---3--:R-:W-:Y:S01]  /*0310*/  @!P2 IMAD.WIDE.U32 R8, R25, 0x4, R8 ;  /* 0x000000041908a825 */ /* 0x008fe200078e0008 */
[----:B------:R-:W5:Y:S04]  /*0320*/  @!P4 LDG.E R16, desc[UR4][R20.64] ;  /* 0x000000041410c981 */ /* 0x000f68000c1e1900 */
[----:B------:R-:W5:Y:S01]  /*0330*/  @!P2 LDG.E R17, desc[UR4][R8.64] ;  /* 0x000000040811a981 */ /* 0x000f62000c1e1900 */
[----:B-1----:R-:W-:-:S05]  /*0340*/  @!P6 IMAD.WIDE.U32 R2, R27, 0x4, R2 ;  /* 0x000000041b02e825 */ /* 0x002fca00078e0002 */
[----:B------:R-:W5:Y:S01]  /*0350*/  @!P6 LDG.E R22, desc[UR4][R2.64] ;  /* 0x000000040216e981 */ /* 0x000f62000c1e1900 */
[----:B------:R-:W-:Y:S02]  /*0360*/  @!P5 IMAD.WIDE.U32 R18, R5, 0x4, R18 ;  /* 0x000000040512d825 */ /* 0x000fe400078e0012 */
[----:B------:R-:W0:Y:S01]  /*0370*/  @!P0 LDC.64 R4, c[0x0][0x3a8] ;  /* 0x0000ea00ff048b82 */ /* 0x000e220000000a00 */
[----:B------:R-:W-:-:S06]  /*0380*/  MOV R15, RZ ;  /* 0x000000ff000f7202 */ /* 0x000fcc0000000f00 */
[----:B------:R1:W5:Y:S02]  /*0390*/  @!P5 LDG.E R15, desc[UR4][R18.64] ;  /* 0x00000004120fd981 */ /* 0x000364000c1e1900 */
[----:B-1----:R-:W-:-:S05]  /*03a0*/  @!P0 IADD3 R19, PT, PT, R12, R13, RZ ;  /* 0x0000000d0c138210 */ /* 0x002fca0007ffe0ff */
[----:B0-----:R-:W-:Y:S01]  /*03b0*/  @!P0 IMAD.WIDE.U32 R18, R19, 0x4, R4 ;  /* 0x0000000413128825 */ /* 0x001fe200078e0004 */
[----:B------:R-:W-:-:S06]  /*03c0*/  MOV R4, RZ ;  /* 0x000000ff00047202 */ /* 0x000fcc0000000f00 */
[----:B------:R0:W5:Y:S01]  /*03d0*/  @!P0 LDG.E R4, desc[UR4][R18.64] ;  /* 0x0000000412048981 */ /* 0x000162000c1e1900 */
[CC--:B------:R-:W-:Y:S01]  /*03e0*/  ISETP.GE.U32.AND P0, PT, R13.reuse, R0.reuse, PT ;  /* 0x000000000d00720c */ /* 0x0c0fe20003f06070 */
[----:B------:R-:W-:Y:S01]  /*03f0*/  HFMA2 R24, -RZ, RZ, 0, 0 ;  /* 0x00000000ff187431 */ /* 0x000fe200000001ff */
[----:B------:R-:W-:Y:S01]  /*0400*/  IADD3 R5, PT, PT, R13, 0x80, RZ ;  /* 0x000000800d057810 */ /* 0x000fe20007ffe0ff */
[----:B------:R-:W-:Y:S04]  /*0410*/  BSSY.RECONVERGENT B0, `(.L_x_6446) ;  /* 0x0000025000007945 */ /* 0x000fe80003800200 */
[----:B------:R0:W5:Y:S01]  /*0420*/  @!P1 LDG.E R24, desc[UR4][R6.64] ;  /* 0x0000000406189981 */ /* 0x000162000c1e1900 */
[----:B------:R-:W-:-:S05]  /*0430*/  ISETP.GE.U32.AND P1, PT, R5, R0, PT ;  /* 0x000000000500720c */ /* 0x000fca0003f26070 */
[----:B------:R-:W-:Y:S08]  /*0440*/  @P0 BRA `(.L_x_6447) ;  /* 0x0000000000840947 */ /* 0x000ff00003800000 */
[----:B-----5:R-:W-:-:S13]  /*0450*/  FSETP.GT.FTZ.AND P2, PT, R4, RZ, PT ;  /* 0x000000ff0400720b */ /* 0x020fda0003f54000 */
[----:B------:R-:W1:Y:S02]  /*0460*/  @P2 LDC R3, c[0x0][0x38c] ;  /* 0x0000e300ff032b82 */ /* 0x000e640000000800 */
[----:B-1----:R-:W-:Y:S01]  /*0470*/  @P2 FMUL.FTZ R2, R4, R3 ;  /* 0x0000000304022220 */ /* 0x002fe20000410000 */
[----:B------:R-:W-:Y:S06]  /*0480*/  @P2 BRA `(.L_x_6447) ;  /* 0x0000000000742947 */ /* 0x000fec0003800000 */
[----:B------:R-:W1:Y:S01]  /*0490*/  LDCU UR6, c[0x0][0x390] ;  /* 0x00007200ff0677ac */ /* 0x000e620008000800 */
[----:B------:R-:W-:Y:S02]  /*04a0*/  HFMA2 R9, -RZ, RZ, 0.83837890625, -4044 ;  /* 0x3ab5ebe6ff097431 */ /* 0x000fe400000001ff */
[----:B-1----:R-:W-:Y:S01]  /*04b0*/  FMUL.FTZ R2, R4, UR6 ;  /* 0x0000000604027c20 */ /* 0x002fe20008410000 */
[----:B------:R-:W1:Y:S03]  /*04c0*/  LDCU UR6, c[0x0][0x388] ;  /* 0x00007100ff0677ac */ /* 0x000e660008000800 */
[C---:B------:R-:W-:Y:S01]  /*04d0*/  FMUL.FTZ R3, R2.reuse, 1.4426950216293334961 ;  /* 0x3fb8aa3b02037820 */ /* 0x040fe20000410000 */
[C---:B------:R-:W-:Y:S02]  /*04e0*/  FSETP.GEU.FTZ.AND P2, PT, |R2|.reuse, 0.40999999642372131348, PT ;  /* 0x3ed1eb850200780b */ /* 0x040fe40003f5e200 */
[----:B------:R-:W-:-:S03]  /*04f0*/  FSETP.NEU.FTZ.AND P4, PT, R2, RZ, PT ;  /* 0x000000ff0200720b */ /* 0x000fc60003f9d000 */
[----:B------:R-:W0:Y:S02]  /*0500*/  FRND R3, R3 ;  /* 0x0000000300037307 */ /* 0x000e240000201000 */
[----:B0-----:R-:W-:-:S04]  /*0510*/  FSEL R7, R3, RZ, P2 ;  /* 0x000000ff03077208 */ /* 0x001fc80001000000 */
        /* <DEDUP_REMOVED lines=20> */
.L_x_6447:
[----:B------:R-:W-:Y:S05]  /*0660*/  BSYNC.RECONVERGENT B0 ;  /* 0x0000000000007941 */ /* 0x000fea0003800200 */
.L_x_6446:
[----:B------:R-:W-:Y:S04]  /*0670*/  BSSY.RECONVERGENT B0, `(.L_x_6448) ;  /* 0x0000024000007945 */ /* 0x000fe80003800200 */
[----:B------:R-:W-:Y:S05]  /*0680*/  @P1 BRA `(.L_x_6449) ;  /* 0x0000000000881947 */ /* 0x000fea0003800000 */
[----:B-----5:R-:W-:-:S13]  /*0690*/  FSETP.GT.FTZ.AND P1, PT, R14, RZ, PT ;  /* 0x000000ff0e00720b */ /* 0x020fda0003f34000 */
[----:B------:R-:W-:Y:S05]  /*06a0*/  @P1 BRA `(.L_x_6450) ;  /* 0x0000000000781947 */ /* 0x000fea0003800000 */
[----:B------:R-:W1:Y:S01]  /*06b0*/  LDCU UR6, c[0x0][0x390] ;  /* 0x00007200ff0677ac */ /* 0x000e620008000800 */
[----:B------:R-:W-:Y:S01]  /*06c0*/  MOV R9, 0x3ab5ebe6 ;  /* 0x3ab5ebe600097802 */ /* 0x000fe20000000f00 */
        /* <DEDUP_REMOVED lines=28> */
.L_x_6450:
[----:B------:R-:W1:Y:S02]  /*0890*/  LDCU UR6, c[0x0][0x38c] ;  /* 0x00007180ff0677ac */ /* 0x000e640008000800 */
[----:B-1----:R-:W-:-:S07]  /*08a0*/  FMUL.FTZ R14, R14, UR6 ;  /* 0x000000060e0e7c20 */ /* 0x002fce0008410000 */
.L_x_6449:
[----:B------:R-:W-:Y:S05]  /*08b0*/  BSYNC.RECONVERGENT B0 ;  /* 0x0000000000007941 */ /* 0x000fea0003800200 */
.L_x_6448:
[----:B------:R-:W-:Y:S01]  /*08c0*/  IADD3 R3, PT, PT, R13, 0x100, RZ ;  /* 0x000001000d037810 */ /* 0x000fe20007ffe0ff */
[----:B------:R-:W-:Y:S03]  /*08d0*/  BSSY.RECONVERGENT B0, `(.L_x_6451) ;  /* 0x0000025000007945 */ /* 0x000fe60003800200 */
[----:B------:R-:W-:-:S13]  /*08e0*/  ISETP.GE.U32.AND P1, PT, R3, R0, PT ;  /* 0x000000000300720c */ /* 0x000fda0003f26070 */
[----:B------:R-:W-:Y:S05]  /*08f0*/  @P1 BRA `(.L_x_6452) ;  /* 0x0000000000881947 */ /* 0x000fea0003800000 */
[----:B-----5:R-:W-:-:S13]  /*0900*/  FSETP.GT.FTZ.AND P1, PT, R15, RZ, PT ;  /* 0x000000ff0f00720b */ /* 0x020fda0003f34000 */
[----:B------:R-:W-:Y:S05]  /*0910*/  @P1 BRA `(.L_x_6453) ;  /* 0x0000000000781947 */ /* 0x000fea0003800000 */
[----:B------:R-:W1:Y:S01]  /*0920*/  LDCU UR6, c[0x0][0x390] ;  /* 0x00007200ff0677ac */ /* 0x000e620008000800 */
[----:B0-----:R-:W-:Y:S02]  /*0930*/  HFMA2 R6, -RZ, RZ, 0.83837890625, -4044 ;  /* 0x3ab5ebe6ff067431 */ /* 0x001fe400000001ff */
[----:B-1----:R-:W-:Y:S01]  /*0940*/  FMUL.FTZ R15, R15, UR6 ;  /* 0x000000060f0f7c20 */ /* 0x002fe20008410000 */
        /* <DEDUP_REMOVED lines=27> */
.L_x_6453:
[----:B------:R-:W1:Y:S02]  /*0b00*/  LDCU UR6, c[0x0][0x38c] ;  /* 0x00007180ff0677ac */ /* 0x000e640008000800 */
[----:B-1----:R-:W-:-:S07]  /*0b10*/  FMUL.FTZ R15, R15, UR6 ;  /* 0x000000060f0f7c20 */ /* 0x002fce0008410000 */
.L_x_6452:
[----:B------:R-:W-:Y:S05]  /*0b20*/  BSYNC.RECONVERGENT B0 ;  /* 0x0000000000007941 */ /* 0x000fea0003800200 */
.L_x_6451:
[----:B------:R-:W-:Y:S01]  /*0b30*/  IADD3 R3, PT, PT, R13, 0x180, RZ ;  /* 0x000001800d037810 */ /* 0x000fe20007ffe0ff */
[----:B------:R-:W-:Y:S03]  /*0b40*/  BSSY.RECONVERGENT B0, `(.L_x_6454) ;  /* 0x0000025000007945 */ /* 0x000fe60003800200 */
[----:B------:R-:W-:-:S13]  /*0b50*/  ISETP.GE.U32.AND P1, PT, R3, R0, PT ;  /* 0x000000000300720c */ /* 0x000fda0003f26070 */
        /* <DEDUP_REMOVED lines=33> */
.L_x_6456:
[----:B------:R-:W1:Y:S02]  /*0d70*/  LDCU UR6, c[0x0][0x38c] ;  /* 0x00007180ff0677ac */ /* 0x000e640008000800 */
[----:B-1----:R-:W-:-:S07]  /*0d80*/  FMUL.FTZ R16, R16, UR6 ;  /* 0x0000000610107c20 */ /* 0x002fce0008410000 */
.L_x_6455:
[----:B------:R-:W-:Y:S05]  /*0d90*/  BSYNC.RECONVERGENT B0 ;  /* 0x0000000000007941 */ /* 0x000fea0003800200 */
.L_x_6454:
        /* <DEDUP_REMOVED lines=36> */
.L_x_6459:
[----:B------:R-:W1:Y:S02]  /*0fe0*/  LDCU UR6, c[0x0][0x38c] ;  /* 0x00007180ff0677ac */ /* 0x000e640008000800 */
[----:B-1----:R-:W-:-:S07]  /*0ff0*/  FMUL.FTZ R23, R23, UR6 ;  /* 0x0000000617177c20 */ /* 0x002fce0008410000 */
.L_x_6458:
[----:B------:R-:W-:Y:S05]  /*1000*/  BSYNC.RECONVERGENT B0 ;  /* 0x0000000000007941 */ /* 0x000fea0003800200 */
.L_x_6457:
[----:B------:R-:W-:Y:S01]  /*1010*/  IADD3 R3, PT, PT, R13, 0x280, RZ ;  /* 0x000002800d037810 */ /* 0x000fe20007ffe0ff */
[----:B------:R-:W-:Y:S03]  /*1020*/  BSSY.RECONVERGENT B0, `(.L_x_6460) ;  /* 0x0000025000007945 */ /* 0x000fe60003800200 */
[----:B------:R-:W-:-:S13]  /*1030*/  ISETP.GE.U32.AND P1, PT, R3, R0, PT ;  /* 0x000000000300720c */ /* 0x000fda0003f26070 */
[----:B------:R-:W-:Y:S05]  /*1040*/  @P1 BRA `(.L_x_6461) ;  /* 0x0000000000881947 */ /* 0x000fea0003800000 */
[----:B-----5:R-:W-:-:S13]  /*1050*/  FSETP.GT.FTZ.AND P1, PT, R17, RZ, PT ;  /* 0x000000ff1100720b */ /* 0x020fda0003f34000 */
[----:B------:R-:W-:Y:S05]  /*1060*/  @P1 BRA `(.L_x_6462) ;  /* 0x0000000000781947 */ /* 0x000fea0003800000 */
[----:B------:R-:W1:Y:S01]  /*1070*/  LDCU UR6, c[0x0][0x390] ;  /* 0x00007200ff0677ac */ /* 0x000e620008000800 */
[----:B0-----:R-:W-:Y:S01]  /*1080*/  MOV R6, 0x3ab5ebe6 ;  /* 0x3ab5ebe600067802 */ /* 0x001fe20000000f00 */
        /* <DEDUP_REMOVED lines=28> */
.L_x_6462:
[----:B------:R-:W1:Y:S02]  /*1250*/  LDCU UR6, c[0x0][0x38c] ;  /* 0x00007180ff0677ac */ /* 0x000e640008000800 */
[----:B-1----:R-:W-:-:S07]  /*1260*/  FMUL.FTZ R17, R17, UR6 ;  /* 0x0000000611117c20 */ /* 0x002fce0008410000 */
.L_x_6461:
[----:B------:R-:W-:Y:S05]  /*1270*/  BSYNC.RECONVERGENT B0 ;  /* 0x0000000000007941 */ /* 0x000fea0003800200 */
.L_x_6460:
[----:B------:R-:W-:Y:S01]  /*1280*/  IADD3 R3, PT, PT, R13, 0x300, RZ ;  /* 0x000003000d037810 */ /* 0x000fe20007ffe0ff */
[----:B------:R-:W-:Y:S03]  /*1290*/  BSSY.RECONVERGENT B0, `(.L_x_6463) ;  /* 0x0000025000007945 */ /* 0x000fe60003800200 */
[----:B------:R-:W-:-:S13]  /*12a0*/  ISETP.GE.U32.AND P1, PT, R3, R0, PT ;  /* 0x000000000300720c */ /* 0x000fda0003f26070 */
[----:B------:R-:W-:Y:S05]  /*12b0*/  @P1 BRA `(.L_x_6464) ;  /* 0x0000000000881947 */ /* 0x000fea0003800000 */
[----:B-----5:R-:W-:-:S13]  /*12c0*/  FSETP.GT.FTZ.AND P1, PT, R24, RZ, PT ;  /* 0x000000ff1800720b */ /* 0x020fda0003f34000 */
[----:B------:R-:W-:Y:S05]  /*12d0*/  @P1 BRA `(.L_x_6465) ;  /* 0x0000000000781947 */ /* 0x000fea0003800000 */
        /* <DEDUP_REMOVED lines=30> */
.L_x_6465:
[----:B------:R-:W1:Y:S02]  /*14c0*/  LDCU UR6, c[0x0][0x38c] ;  /* 0x00007180ff0677ac */ /* 0x000e640008000800 */
[----:B-1----:R-:W-:-:S07]  /*14d0*/  FMUL.FTZ R24, R24, UR6 ;  /* 0x0000000618187c20 */ /* 0x002fce0008410000 */
.L_x_6464:
[----:B------:R-:W-:Y:S05]  /*14e0*/  BSYNC.RECONVERGENT B0 ;  /* 0x0000000000007941 */ /* 0x000fea0003800200 */
.L_x_6463:
        /* <DEDUP_REMOVED lines=36> */
.L_x_6468:
[----:B------:R-:W1:Y:S02]  /*1730*/  LDCU UR6, c[0x0][0x38c] ;  /* 0x00007180ff0677ac */ /* 0x000e640008000800 */
[----:B-1----:R-:W-:-:S07]  /*1740*/  FMUL.FTZ R22, R22, UR6 ;  /* 0x0000000616167c20 */ /* 0x002fce0008410000 */
.L_x_6467:
[----:B------:R-:W-:Y:S05]  /*1750*/  BSYNC.RECONVERGENT B0 ;  /* 0x0000000000007941 */ /* 0x000fea0003800200 */
.L_x_6466:
[----:B0-----:R-:W0:Y:S01]  /*1760*/  @!P0 LDC.64 R6, c[0x0][0x3a0] ;  /* 0x0000e800ff068b82 */ /* 0x001e220000000a00 */
        /* <DEDUP_REMOVED lines=13> */
[----:B-----5:R0:W-:Y:S07]  /*1840*/  STG.E desc[UR4][R2.64], R14 ;  /* 0x0000000e02007986 */ /* 0x0201ee000c101904 */
[----:B------:R-:W-:Y:S05]  /*1850*/  @P0 BRA `(.L_x_6472) ;  /* 0x0000000000300947 */ /* 0x000fea0003800000 */
[----:B0-----:R-:W0:Y:S01]  /*1860*/  LDC.64 R2, c[0x0][0x3a0] ;  /* 0x0000e800ff027b82 */ /* 0x001e220000000a00 */
[----:B------:R-:W-:Y:S02]  /*1870*/  IADD3 R5, PT, PT, R12, R13, RZ ;  /* 0x0000000d0c057210 */ /* 0x000fe40007ffe0ff */
[----:B------:R-:W-:-:S03]  /*1880*/  IADD3 R13, PT, PT, R13, 0x80, RZ ;  /* 0x000000800d0d7810 */ /* 0x000fc60007ffe0ff */
[----:B0-----:R-:W-:-:S05]  /*1890*/  IMAD.WIDE.U32 R2, R5, 0x4, R2 ;  /* 0x0000000405027825 */ /* 0x001fca00078e0002 */
[----:B------:R0:W-:Y:S02]  /*18a0*/  STG.E desc[UR4][R2.64], R15 ;  /* 0x0000000f02007986 */ /* 0x0001e4000c101904 */
.L_x_6471:
[----:B------:R-:W-:-:S13]  /*18b0*/  ISETP.GE.U32.AND P0, PT, R13, R0, PT ;  /* 0x000000000d00720c */ /* 0x000fda0003f06070 */
[----:B------:R-:W-:Y:S05]  /*18c0*/  @P0 BRA `(.L_x_6473) ;  /* 0x0000000000300947 */ /* 0x000fea0003800000 */
[----:B0-----:R-:W0:Y:S01]  /*18d0*/  LDC.64 R2, c[0x0][0x3a0] ;  /* 0x0000e800ff027b82 */ /* 0x001e220000000a00 */
[----:B------:R-:W-:Y:S02]  /*18e0*/  IADD3 R5, PT, PT, R12, R13, RZ ;  /* 0x0000000d0c057210 */ /* 0x000fe40007ffe0ff */
[----:B------:R-:W-:-:S03]  /*18f0*/  IADD3 R13, PT, PT, R13, 0x80, RZ ;  /* 0x000000800d0d7810 */ /* 0x000fc60007ffe0ff */
[----:B0-----:R-:W-:-:S05]  /*1900*/  IMAD.WIDE.U32 R2, R5, 0x4, R2 ;  /* 0x0000000405027825 */ /* 0x001fca00078e0002 */
[----:B-----5:R1:W-:Y:S02]  /*1910*/  STG.E desc[UR4][R2.64], R16 ;  /* 0x0000001002007986 */ /* 0x0203e4000c101904 */
.L_x_6472:
[----:B------:R-:W-:-:S13]  /*1920*/  ISETP.GE.U32.AND P0, PT, R13, R0, PT ;  /* 0x000000000d00720c */ /* 0x000fda0003f06070 */
[----:B------:R-:W-:Y:S05]  /*1930*/  @P0 BRA `(.L_x_6474) ;  /* 0x0000000000340947 */ /* 0x000fea0003800000 */
[----:B01----:R-:W0:Y:S01]  /*1940*/  LDC.64 R2, c[0x0][0x3a0] ;  /* 0x0000e800ff027b82 */ /* 0x003e220000000a00 */
[----:B------:R-:W-:Y:S02]  /*1950*/  IADD3 R5, PT, PT, R12, R13, RZ ;  /* 0x0000000d0c057210 */ /* 0x000fe40007ffe0ff */
[----:B------:R-:W-:-:S03]  /*1960*/  IADD3 R13, PT, PT, R13, 0x80, RZ ;  /* 0x000000800d0d7810 */ /* 0x000fc60007ffe0ff */
[----:B0-----:R-:W-:-:S05]  /*1970*/  IMAD.WIDE.U32 R2, R5, 0x4, R2 ;  /* 0x0000000405027825 */ /* 0x001fca00078e0002 */
[----:B------:R1:W-:Y:S02]  /*1980*/  STG.E desc[UR4][R2.64], R23 ;  /* 0x0000001702007986 */ /* 0x0003e4000c101904 */
.L_x_6473:
[----:B------:R-:W-:-:S13]  /*1990*/  ISETP.GE.U32.AND P0, PT, R13, R0, PT ;  /* 0x000000000d00720c */ /* 0x000fda0003f06070 */
[----:B------:R-:W-:Y:S05]  /*19a0*/  @P0 BREAK.RELIABLE B1 ;  /* 0x0000000000010942 */ /* 0x000fea0003800100 */
[----:B------:R-:W-:Y:S05]  /*19b0*/  @P0 BRA `(.L_x_6475) ;  /* 0x0000000000300947 */ /* 0x000fea0003800000 */
[----:B01----:R-:W0:Y:S01]  /*19c0*/  LDC.64 R2, c[0x0][0x3a0] ;  /* 0x0000e800ff027b82 */ /* 0x003e220000000a00 */
[----:B------:R-:W-:Y:S02]  /*19d0*/  IADD3 R5, PT, PT, R12, R13, RZ ;  /* 0x0000000d0c057210 */ /* 0x000fe40007ffe0ff */
[----:B------:R-:W-:-:S03]  /*19e0*/  IADD3 R13, PT, PT, R13, 0x80, RZ ;  /* 0x000000800d0d7810 */ /* 0x000fc60007ffe0ff */
[----:B0-----:R-:W-:-:S05]  /*19f0*/  IMAD.WIDE.U32 R2, R5, 0x4, R2 ;  /* 0x0000000405027825 */ /* 0x001fca00078e0002 */
[----:B-----5:R2:W-:Y:S02]  /*1a00*/  STG.E desc[UR4][R2.64], R17 ;  /* 0x0000001102007986 */ /* 0x0205e4000c101904 */
.L_x_6474:
[----:B------:R-:W-:Y:S05]  /*1a10*/  BSYNC.RELIABLE B1 ;  /* 0x0000000000017941 */ /* 0x000fea0003800100 */
.L_x_6470:
[----:B------:R-:W-:-:S13]  /*1a20*/  ISETP.GE.U32.AND P0, PT, R13, R0, PT ;  /* 0x000000000d00720c */ /* 0x000fda0003f06070 */
[----:B012---:R-:W0:Y:S01]  /*1a30*/  @!P0 LDC.64 R2, c[0x0][0x3a0] ;  /* 0x0000e800ff028b82 */ /* 0x007e220000000a00 */
[----:B------:R-:W-:Y:S02]  /*1a40*/  @!P0 IADD3 R5, PT, PT, R12, R13, RZ ;  /* 0x0000000d0c058210 */ /* 0x000fe40007ffe0ff */
[----:B------:R-:W-:-:S03]  /*1a50*/  @!P0 IADD3 R13, PT, PT, R13, 0x80, RZ ;  /* 0x000000800d0d8810 */ /* 0x000fc60007ffe0ff */
[----:B0-----:R-:W-:-:S05]  /*1a60*/  @!P0 IMAD.WIDE.U32 R2, R5, 0x4, R2 ;  /* 0x0000000405028825 */ /* 0x001fca00078e0002 */
[----:B------:R2:W-:Y:S02]  /*1a70*/  @!P0 STG.E desc[UR4][R2.64], R24 ;  /* 0x0000001802008986 */ /* 0x0005e4000c101904 */
.L_x_6475:
[----:B------:R-:W-:Y:S05]  /*1a80*/  BSYNC.RECONVERGENT B0 ;  /* 0x0000000000007941 */ /* 0x000fea0003800200 */
.L_x_6469:
[----:B------:R-:W-:Y:S05]  /*1a90*/  WARPSYNC.ALL ;  /* 0x0000000000007948 */ /* 0x000fea0003800000 */
[----:B------:R-:W-:-:S13]  /*1aa0*/  ISETP.GE.U32.AND P0, PT, R13, R0, PT ;  /* 0x000000000d00720c */ /* 0x000fda0003f06070 */
[----:B------:R-:W-:Y:S05]  /*1ab0*/  @P0 EXIT ;  /* 0x000000000000094d */ /* 0x000fea0003800000 */
[----:B012---:R-:W0:Y:S01]  /*1ac0*/  LDC.64 R2, c[0x0][0x3a0] ;  /* 0x0000e800ff027b82 */ /* 0x007e220000000a00 */
[----:B------:R-:W-:-:S05]  /*1ad0*/  IADD3 R13, PT, PT, R12, R13, RZ ;  /* 0x0000000d0c0d7210 */ /* 0x000fca0007ffe0ff */
[----:B0-----:R-:W-:-:S05]  /*1ae0*/  IMAD.WIDE.U32 R2, R13, 0x4, R2 ;  /* 0x000000040d027825 */ /* 0x001fca00078e0002 */
[----:B-----5:R-:W-:Y:S01]  /*1af0*/  STG.E desc[UR4][R2.64], R22 ;  /* 0x0000001602007986 */ /* 0x020fe2000c101904 */
[----:B------:R-:W-:Y:S05]  /*1b00*/  EXIT ;  /* 0x000000000000794d */ /* 0x000fea0003800000 */
.L_x_6445:
[----:B------:R-:W0:Y:S01]  /*1b10*/  S2R R0, SR_TID.X ;  /* 0x0000000000007919 */ /* 0x000e220000002100 */
[----:B------:R-:W1:Y:S02]  /*1b20*/  LDC.64 R2, c[0x0][0x3a8] ;  /* 0x0000ea00ff027b82 */ /* 0x000e640000000a00 */
[----:B-1----:R-:W-:-:S04]  /*1b30*/  IMAD.WIDE.U32 R2, R12, 0x4, R2 ;  /* 0x000000040c027825 */ /* 0x002fc800078e0002 */
[----:B0-----:R-:W-:-:S05]  /*1b40*/  IMAD.WIDE.U32 R14, R0, 0x8, R2 ;  /* 0x00000008000e7825 */ /* 0x001fca00078e0002 */
[----:B------:R-:W2:Y:S04]  /*1b50*/  LDG.E.64 R6, desc[UR4][R14.64] ;  /* 0x000000040e067981 */ /* 0x000ea8000c1e1b00 */
[----:B------:R0:W5:Y:S04]  /*1b60*/  LDG.E.64 R8, desc[UR4][R14.64+0x400] ;  /* 0x000400040e087981 */ /* 0x000168000c1e1b00 */
[----:B------:R0:W5:Y:S04]  /*1b70*/  LDG.E.64 R2, desc[UR4][R14.64+0x800] ;  /* 0x000800040e027981 */ /* 0x000168000c1e1b00 */
[----:B------:R0:W5:Y:S01]  /*1b80*/  LDG.E.64 R4, desc[UR4][R14.64+0xc00] ;  /* 0x000c00040e047981 */ /* 0x000162000c1e1b00 */
[----:B------:R-:W-:Y:S01]  /*1b90*/  BSSY.RECONVERGENT B0, `(.L_x_6476) ;  /* 0x0000023000007945 */ /* 0x000fe20003800200 */
[----:B--2---:R-:W-:-:S02]  /*1ba0*/  FSETP.GT.FTZ.AND P0, PT, R6, RZ, PT ;  /* 0x000000ff0600720b */ /* 0x004fc40003f14000 */
        /* <DEDUP_REMOVED lines=33> */
.L_x_6477:
[----:B------:R-:W-:Y:S05]  /*1dc0*/  BSYNC.RECONVERGENT B0 ;  /* 0x0000000000007941 */ /* 0x000fea0003800200 */
.L_x_6476:
        /* <DEDUP_REMOVED lines=32> */
.L_x_6479:
[----:B------:R-:W0:Y:S02]  /*1fd0*/  LDCU UR6, c[0x0][0x38c] ;  /* 0x00007180ff0677ac */ /* 0x000e240008000800 */
[----:B0-----:R-:W-:-:S07]  /*1fe0*/  FMUL.FTZ R11, R7, UR6 ;  /* 0x00000006070b7c20 */ /* 0x001fce0008410000 */
.L_x_6480:
[----:B------:R-:W-:Y:S05]  /*1ff0*/  BSYNC.RECONVERGENT B0 ;  /* 0x0000000000007941 */ /* 0x000fea0003800200 */
.L_x_6478:
[----:B-----5:R-:W-:Y:S01]  /*2000*/  FSETP.GT.FTZ.AND P0, PT, R8, RZ, PT ;  /* 0x000000ff0800720b */ /* 0x020fe20003f14000 */
[----:B------:R-:W-:-:S12]  /*2010*/  BSSY.RECONVERGENT B0, `(.L_x_6481) ;  /* 0x0000022000007945 */ /* 0x000fd80003800200 */
        /* <DEDUP_REMOVED lines=31> */
.L_x_6482:
[----:B------:R-:W0:Y:S02]  /*2210*/  LDCU UR6, c[0x0][0x38c] ;  /* 0x00007180ff0677ac */ /* 0x000e240008000800 */
[----:B0-----:R-:W-:-:S07]  /*2220*/  FMUL.FTZ R8, R8, UR6 ;  /* 0x0000000608087c20 */ /* 0x001fce0008410000 */
.L_x_6483:
[----:B------:R-:W-:Y:S05]  /*2230*/  BSYNC.RECONVERGENT B0 ;  /* 0x0000000000007941 */ /* 0x000fea0003800200 */
.L_x_6481:
[----:B------:R-:W-:Y:S01]  /*2240*/  FSETP.GT.FTZ.AND P0, PT, R9, RZ, PT ;  /* 0x000000ff0900720b */ /* 0x000fe20003f14000 */
[----:B------:R-:W-:-:S12]  /*2250*/  BSSY.RECONVERGENT B0, `(.L_x_6484) ;  /* 0x0000022000007945 */ /* 0x000fd80003800200 */
        /* <DEDUP_REMOVED lines=31> */
.L_x_6485:
[----:B------:R-:W0:Y:S02]  /*2450*/  LDCU UR6, c[0x0][0x38c] ;  /* 0x00007180ff0677ac */ /* 0x000e240008000800 */
[----:B0-----:R-:W-:-:S07]  /*2460*/  FMUL.FTZ R9, R9, UR6 ;  /* 0x0000000609097c20 */ /* 0x001fce0008410000 */
.L_x_6486:
[----:B------:R-:W-:Y:S05]  /*2470*/  BSYNC.RECONVERGENT B0 ;  /* 0x0000000000007941 */ /* 0x000fea0003800200 */
.L_x_6484:
[----:B------:R-:W-:Y:S01]  /*2480*/  FSETP.GT.FTZ.AND P0, PT, R2, RZ, PT ;  /* 0x000000ff0200720b */ /* 0x000fe20003f14000 */
        /* <DEDUP_REMOVED lines=32> */
.L_x_6488:
[----:B------:R-:W0:Y:S02]  /*2690*/  LDCU UR6, c[0x0][0x38c] ;  /* 0x00007180ff0677ac */ /* 0x000e240008000800 */
[----:B0-----:R-:W-:-:S07]  /*26a0*/  FMUL.FTZ R2, R2, UR6 ;  /* 0x0000000602027c20 */ /* 0x001fce0008410000 */
.L_x_6489:
[----:B------:R-:W-:Y:S05]  /*26b0*/  BSYNC.RECONVERGENT B0 ;  /* 0x0000000000007941 */ /* 0x000fea0003800200 */
.L_x_6487:
        /* <DEDUP_REMOVED lines=33> */
.L_x_6491:
[----:B------:R-:W0:Y:S02]  /*28d0*/  LDCU UR6, c[0x0][0x38c] ;  /* 0x00007180ff0677ac */ /* 0x000e240008000800 */
[----:B0-----:R-:W-:-:S07]  /*28e0*/  FMUL.FTZ R3, R3, UR6 ;  /* 0x0000000603037c20 */ /* 0x001fce0008410000 */
.L_x_6492:
[----:B------:R-:W-:Y:S05]  /*28f0*/  BSYNC.RECONVERGENT B0 ;  /* 0x0000000000007941 */ /* 0x000fea0003800200 */
.L_x_6490:
        /* <DEDUP_REMOVED lines=33> */
.L_x_6494:
[----:B------:R-:W0:Y:S02]  /*2b10*/  LDCU UR6, c[0x0][0x38c] ;  /* 0x00007180ff0677ac */ /* 0x000e240008000800 */
[----:B0-----:R-:W-:-:S07]  /*2b20*/  FMUL.FTZ R4, R4, UR6 ;  /* 0x0000000604047c20 */ /* 0x001fce0008410000 */
.L_x_6495:
[----:B------:R-:W-:Y:S05]  /*2b30*/  BSYNC.RECONVERGENT B0 ;  /* 0x0000000000007941 */ /* 0x000fea0003800200 */
.L_x_6493:
        /* <DEDUP_REMOVED lines=33> */
.L_x_6497:
[----:B------:R-:W0:Y:S02]  /*2d50*/  LDCU UR6, c[0x0][0x38c] ;  /* 0x00007180ff0677ac */ /* 0x000e240008000800 */
[----:B0-----:R-:W-:-:S07]  /*2d60*/  FMUL.FTZ R5, R5, UR6 ;  /* 0x0000000605057c20 */ /* 0x001fce0008410000 */
.L_x_6498:
[----:B------:R-:W-:Y:S05]  /*2d70*/  BSYNC.RECONVERGENT B0 ;  /* 0x0000000000007941 */ /* 0x000fea0003800200 */
.L_x_6496:
        /* <DEDUP_REMOVED lines=8> */
.L_x_6499:
        /* <DEDUP_REMOVED lines=16> */
.L_x_7383:


//--------------------- .text._ZN2at6native29vectorized_elementwise_kernelILi4EZZZNS0_60_GLOBAL__N__171e0b9f_22_ActivationEluKernel_cu_1520ed90_290010elu_kernelERNS_18TensorIteratorBaseERKN3c106ScalarES8_S8_ENKUlvE_clEvENKUlvE0_clEvEUlfE_St5arrayIPcLm2EEEEviT0_T1_ --------------------------
	.section	.text._ZN2at6native29vectorized_elementwise_kernelILi4EZZZNS0_60_GLOBAL__N__171e0b9f_22_ActivationEluKernel_cu_1520ed90_290010elu_kernelERNS_18TensorIteratorBaseERKN3c106ScalarES8_S8_ENKUlvE_clEvENKUlvE0_clEvEUlfE_St5arrayIPcLm2EEEEviT0_T1_,"ax",@progbits
	.align	128
        .global         _ZN2at6native29vectorized_elementwise_kernelILi4EZZZNS0_60_GLOBAL__N__171e0b9f_22_ActivationEluKernel_cu_1520ed90_290010elu_kernelERNS_18TensorIteratorBaseERKN3c106ScalarES8_S8_ENKUlvE_clEvENKUlvE0_clEvEUlfE_St5arrayIPcLm2EEEEviT0_T1_
        .type           _ZN2at6native29vectorized_elementwise_kernelILi4EZZZNS0_60_GLOBAL__N__171e0b9f_22_ActivationEluKernel_cu_1520ed90_290010elu_kernelERNS_18TensorIteratorBaseERKN3c106ScalarES8_S8_ENKUlvE_clEvENKUlvE0_clEvEUlfE_St5arrayIPcLm2EEEEviT0_T1_,@function
        .size           _ZN2at6native29vectorized_elementwise_kernelILi4EZZZNS0_60_GLOBAL__N__171e0b9f_22_ActivationEluKernel_cu_1520ed90_290010elu_kernelERNS_18TensorIteratorBaseERKN3c106ScalarES8_S8_ENKUlvE_clEvENKUlvE0_clEvEUlfE_St5arrayIPcLm2EEEEviT0_T1_,(.L_x_7384 - _ZN2at6native29vectorized_elementwise_kernelILi4EZZZNS0_60_GLOBAL__N__171e0b9f_22_ActivationEluKernel_cu_1520ed90_290010elu_kernelERNS_18TensorIteratorBaseERKN3c106ScalarES8_S8_ENKUlvE_clEvENKUlvE0_clEvEUlfE_St5arrayIPcLm2EEEEviT0_T1_)
        .other          _ZN2at6native29vectorized_elementwise_kernelILi4EZZZNS0_60_GLOBAL__N__171e0b9f_22_ActivationEluKernel_cu_1520ed90_290010elu_kernelERNS_18TensorIteratorBaseERKN3c106ScalarES8_S8_ENKUlvE_clEvENKUlvE0_clEvEUlfE_St5arrayIPcLm2EEEEviT0_T1_,@"STO_CUDA_ENTRY STV_DEFAULT"
_ZN2at6native29vectorized_elementwise_kernelILi4EZZZNS0_60_GLOBAL__N__171e0b9f_22_ActivationEluKernel_cu_1520ed90_290010elu_kernelERNS_18TensorIteratorBaseERKN3c106ScalarES8_S8_ENKUlvE_clEvENKUlvE0_clEvEUlfE_St5arrayIPcLm2EEEEviT0_T1_:
.text._ZN2at6native29vectorized_elementwise_kernelILi4EZZZNS0_60_GLOBAL__N__171e0b9f_22_ActivationEluKernel_cu_1520ed90_290010elu_kernelERNS_18TensorIteratorBaseERKN3c106ScalarES8_S8_ENKUlvE_clEvENKUlvE0_clEvEUlfE_St5arrayIPcLm2EEEEviT0_T1_:
        /* <DEDUP_REMOVED lines=102> */
.L_x_6502:
[----:B------:R-:W-:Y:S05]  /*0660*/  BSYNC.RECONVERGENT B0 ;  /* 0x0000000000007941 */ /* 0x000fea0003800200 */
.L_x_6501:
        /* <DEDUP_REMOVED lines=34> */
.L_x_6505:
[----:B------:R-:W1:Y:S02]  /*0890*/  LDCU UR6, c[0x0][0x38c] ;  /* 0x00007180ff0677ac */ /* 0x000e640008000800 */
[----:B-1----:R-:W-:-:S07]  /*08a0*/  FMUL.FTZ R14, R14, UR6 ;  /* 0x000000060e0e7c20 */ /* 0x002fce0008410000 */
.L_x_6504:
[----:B------:R-:W-:Y:S05]  /*08b0*/  BSYNC.RECONVERGENT B0 ;  /* 0x0000000000007941 */ /* 0x000fea0003800200 */
.L_x_6503:
        /* <DEDUP_REMOVED lines=36> */
.L_x_6508:
[----:B------:R-:W1:Y:S02]  /*0b00*/  LDCU UR6, c[0x0][0x38c] ;  /* 0x00007180ff0677ac */ /* 0x000e640008000800 */
[----:B-1----:R-:W-:-:S07]  /*0b10*/  FMUL.FTZ R15, R15, UR6 ;  /* 0x000000060f0f7c20 */ /* 0x002fce0008410000 */
.L_x_6507:
[----:B------:R-:W-:Y:S05]  /*0b20*/  BSYNC.RECONVERGENT B0 ;  /* 0x0000000000007941 */ /* 0x000fea0003800200 */
.L_x_6506:
        /* <DEDUP_REMOVED lines=36> */
.L_x_6511:
[----:B------:R-:W1:Y:S02]  /*0d70*/  LDCU UR6, c[0x0][0x38c] ;  /* 0x00007180ff0677ac */ /* 0x000e640008000800 */
[----:B-1----:R-:W-:-:S07]  /*0d80*/  FMUL.FTZ R16, R16, UR6 ;  /* 0x0000000610107c20 */ /* 0x002fce0008410000 */
.L_x_6510:
[----:B------:R-:W-:Y:S05]  /*0d90*/  BSYNC.RECONVERGENT B0 ;  /* 0x0000000000007941 */ /* 0x000fea0003800200 */
.L_x_6509:
        /* <DEDUP_REMOVED lines=36> */
.L_x_6514:
[----:B------:R-:W1:Y:S02]  /*0fe0*/  LDCU UR6, c[0x0][0x38c] ;  /* 0x00007180ff0677ac */ /* 0x000e640008000800 */
[----:B-1----:R-:W-:-:S07]  /*0ff0*/  FMUL.FTZ R23, R23, UR6 ;  /* 0x0000000617177c20 */ /* 0x002fce0008410000 */
.L_x_6513:
[----:B------:R-:W-:Y:S05]  /*1000*/  BSYNC.RECONVERGENT B0 ;  /* 0x0000000000007941 */ /* 0x000fea0003800200 */
.L_x_6512:
        /* <DEDUP_REMOVED lines=36> */
.L_x_6517:
[----:B------:R-:W1:Y:S02]  /*1250*/  LDCU UR6, c[0x0][0x38c] ;  /* 0x00007180ff0677ac */ /* 0x000e640008000800 */
[----:B-1----:R-:W-:-:S07]  /*1260*/  FMUL.FTZ R17, R17, UR6 ;  /* 0x0000000611117c20 */ /* 0x002fce0008410000 */
.L_x_6516:
[----:B------:R-:W-:Y:S05]  /*1270*/  BSYNC.RECONVERGENT B0 ;  /* 0x0000000000007941 */ /* 0x000fea0003800200 */
.L_x_6515:
        /* <DEDUP_REMOVED lines=36> */
.L_x_6520:
[----:B------:R-:W1:Y:S02]  /*14c0*/  LDCU UR6, c[0x0][0x38c] ;  /* 0x00007180ff0677ac */ /* 0x000e640008000800 */
[----:B-1----:R-:W-:-:S07]  /*14d0*/  FMUL.FTZ R24, R24, UR6 ;  /* 0x0000000618187c20 */ /* 0x002fce0008410000 */
.L_x_6519:
[----:B------:R-:W-:Y:S05]  /*14e0*/  BSYNC.RECONVERGENT B0 ;  /* 0x0000000000007941 */ /* 0x000fea0003800200 */
.L_x_6518:
        /* <DEDUP_REMOVED lines=36> */
.L_x_6523:
[----:B------:R-:W1:Y:S02]  /*1730*/  LDCU UR6, c[0x0][0x38c] ;  /* 0x00007180ff0677ac */ /* 0x000e640008000800 */
[----:B-1----:R-:W-:-:S07]  /*1740*/  FMUL.FTZ R22, R22, UR6 ;  /* 0x0000000616167c20 */ /* 0x002fce0008410000 */
.L_x_6522:
[----:B------:R-:W-:Y:S05]  /*1750*/  BSYNC.RECONVERGENT B0 ;  /* 0x0000000000007941 */ /* 0x000fea0003800200 */
.L_x_6521:
        /* <DEDUP_REMOVED lines=21> */
.L_x_6526:
[----:B------:R-:W-:-:S13]  /*18b0*/  ISETP.GE.U32.AND P0, PT, R13, R0, PT ;  /* 0x000000000d00720c */ /* 0x000fda0003f06070 */
[----:B------:R-:W-:Y:S05]  /*18c0*/  @P0 BRA `(.L_x_6528) ;  /* 0x0000000000300947 */ /* 0x000fea0003800000 */
[----:B0-----:R-:W0:Y:S01]  /*18d0*/  LDC.64 R2, c[0x0][0x3a0] ;  /* 0x0000e800ff027b82 */ /* 0x001e220000000a00 */
[----:B------:R-:W-:Y:S02]  /*18e0*/  IADD3 R5, PT, PT, R12, R13, RZ ;  /* 0x0000000d0c057210 */ /* 0x000fe40007ffe0ff */
[----:B------:R-:W-:-:S03]  /*18f0*/  IADD3 R13, PT, PT, R13, 0x80, RZ ;  /* 0x000000800d0d7810 */ /* 0x000fc60007ffe0ff */
[----:B0-----:R-:W-:-:S05]  /*1900*/  IMAD.WIDE.U32 R2, R5, 0x4, R2 ;  /* 0x0000000405027825 */ /* 0x001fca00078e0002 */
[----:B-----5:R1:W-:Y:S02]  /*1910*/  STG.E desc[UR4][R2.64], R16 ;  /* 0x0000001002007986 */ /* 0x0203e4000c101904 */
.L_x_6527:
[----:B------:R-:W-:-:S13]  /*1920*/  ISETP.GE.U32.AND P0, PT, R13, R0, PT ;  /* 0x000000000d00720c */ /* 0x000fda0003f06070 */
[----:B------:R-:W-:Y:S05]  /*1930*/  @P0 BRA `(.L_x_6529) ;  /* 0x0000000000340947 */ /* 0x000fea0003800000 */
[----:B01----:R-:W0:Y:S01]  /*1940*/  LDC.64 R2, c[0x0][0x3a0] ;  /* 0x0000e800ff027b82 */ /* 0x003e220000000a00 */
[----:B------:R-:W-:Y:S02]  /*1950*/  IADD3 R5, PT, PT, R12, R13, RZ ;  /* 0x0000000d0c057210 */ /* 0x000fe40007ffe0ff */
[----:B------:R-:W-:-:S03]  /*1960*/  IADD3 R13, PT, PT, R13, 0x80, RZ ;  /* 0x000000800d0d7810 */ /* 0x000fc60007ffe0ff */
[----:B0-----:R-:W-:-:S05]  /*1970*/  IMAD.WIDE.U32 R2, R5, 0x4, R2 ;  /* 0x0000000405027825 */ /* 0x001fca00078e0002 */
[----:B------:R1:W-:Y:S02]  /*1980*/  STG.E desc[UR4][R2.64], R23 ;  /* 0x0000001702007986 */ /* 0x0003e4000c101904 */
.L_x_6528:
        /* <DEDUP_REMOVED lines=8> */
.L_x_6529:
[----:B------:R-:W-:Y:S05]  /*1a10*/  BSYNC.RELIABLE B1 ;  /* 0x0000000000017941 */ /* 0x000fea0003800100 */
.L_x_6525:
[----:B------:R-:W-:-:S13]  /*1a20*/  ISETP.GE.U32.AND P0, PT, R13, R0, PT ;  /* 0x000000000d00720c */ /* 0x000fda0003f06070 */
[----:B012---:R-:W0:Y:S01]  /*1a30*/  @!P0 LDC.64 R2, c[0x0][0x3a0] ;  /* 0x0000e800ff028b82 */ /* 0x007e220000000a00 */
[----:B------:R-:W-:Y:S02]  /*1a40*/  @!P0 IADD3 R5, PT, PT, R12, R13, RZ ;  /* 0x0000000d0c058210 */ /* 0x000fe40007ffe0ff */
[----:B------:R-:W-:-:S03]  /*1a50*/  @!P0 IADD3 R13, PT, PT, R13, 0x80, RZ ;  /* 0x000000800d0d8810 */ /* 0x000fc60007ffe0ff */
[----:B0-----:R-:W-:-:S05]  /*1a60*/  @!P0 IMAD.WIDE.U32 R2, R5, 0x4, R2 ;  /* 0x0000000405028825 */ /* 0x001fca00078e0002 */
[----:B------:R2:W-:Y:S02]  /*1a70*/  @!P0 STG.E desc[UR4][R2.64], R24 ;  /* 0x0000001802008986 */ /* 0x0005e4000c101904 */
.L_x_6530:
[----:B------:R-:W-:Y:S05]  /*1a80*/  BSYNC.RECONVERGENT B0 ;  /* 0x0000000000007941 */ /* 0x000fea0003800200 */
.L_x_6524:
        /* <DEDUP_REMOVED lines=8> */
.L_x_6500:
[----:B------:R-:W0:Y:S01]  /*1b10*/  S2R R0, SR_TID.X ;  /* 0x0000000000007919 */ /* 0x000e220000002100 */
[----:B------:R-:W1:Y:S02]  /*1b20*/  LDC.64 R2, c[0x0][0x3a8] ;  /* 0x0000ea00ff027b82 */ /* 0x000e640000000a00 */
[----:B-1----:R-:W-:-:S04]  /*1b30*/  IMAD.WIDE.U32 R2, R12, 0x4, R2 ;  /* 0x000000040c027825 */ /* 0x002fc800078e0002 */
[----:B0-----:R-:W-:-:S05]  /*1b40*/  IMAD.WIDE.U32 R2, R0, 0x10, R2 ;  /* 0x0000001000027825 */ /* 0x001fca00078e0002 */
[----:B------:R-:W2:Y:S04]  /*1b50*/  LDG.E.128 R8, desc[UR4][R2.64] ;  /* 0x0000000402087981 */ /* 0x000ea8000c1e1d00 */
[----:B------:R0:W5:Y:S01]  /*1b60*/  LDG.E.128 R16, desc[UR4][R2.64+0x800] ;  /* 0x0008000402107981 */ /* 0x000162000c1e1d00 */
[----:B------:R-:W-:Y:S01]  /*1b70*/  BSSY.RECONVERGENT B0, `(.L_x_6531) ;  /* 0x0000023000007945 */ /* 0x000fe20003800200 */
[----:B--2---:R-:W-:Y:S02]  /*1b80*/  FSETP.GT.FTZ.AND P0, PT, R8, RZ, PT ;  /* 0x000000ff0800720b */ /* 0x004fe40003f14000 */
        /* <DEDUP_REMOVED lines=33> */
.L_x_6532:
[----:B------:R-:W-:Y:S05]  /*1da0*/  BSYNC.RECONVERGENT B0 ;  /* 0x0000000000007941 */ /* 0x000fea0003800200 */
.L_x_6531:
        /* <DEDUP_REMOVED lines=32> */
.L_x_6534:
[----:B------:R-:W0:Y:S02]  /*1fb0*/  LDCU UR6, c[0x0][0x38c] ;  /* 0x00007180ff0677ac */ /* 0x000e240008000800 */
[----:B0-----:R-:W-:-:S07]  /*1fc0*/  FMUL.FTZ R5, R9, UR6 ;  /* 0x0000000609057c20 */ /* 0x001fce0008410000 */
.L_x_6535:
[----:B------:R-:W-:Y:S05]  /*1fd0*/  BSYNC.RECONVERGENT B0 ;  /* 0x0000000000007941 */ /* 0x000fea0003800200 */
.L_x_6533:
        /* <DEDUP_REMOVED lines=33> */
.L_x_6537:
[----:B------:R-:W0:Y:S02]  /*21f0*/  LDCU UR6, c[0x0][0x38c] ;  /* 0x00007180ff0677ac */ /* 0x000e240008000800 */
[----:B0-----:R-:W-:-:S07]  /*2200*/  FMUL.FTZ R6, R10, UR6 ;  /* 0x000000060a067c20 */ /* 0x001fce0008410000 */
.L_x_6538:
[----:B------:R-:W-:Y:S05]  /*2210*/  BSYNC.RECONVERGENT B0 ;  /* 0x0000000000007941 */ /* 0x000fea0003800200 */
.L_x_6536:
        /* <DEDUP_REMOVED lines=33> */
.L_x_6540:
[----:B------:R-:W0:Y:S02]  /*2430*/  LDCU UR6, c[0x0][0x38c] ;  /* 0x00007180ff0677ac */ /* 0x000e240008000800 */
[----:B0-----:R-:W-:-:S07]  /*2440*/  FMUL.FTZ R7, R11, UR6 ;  /* 0x000000060b077c20 */ /* 0x001fce0008410000 */
.L_x_6541:
[----:B------:R-:W-:Y:S05]  /*2450*/  BSYNC.RECONVERGENT B0 ;  /* 0x0000000000007941 */ /* 0x000fea0003800200 */
.L_x_6539:
        /* <DEDUP_REMOVED lines=33> */
.L_x_6543:
[----:B------:R-:W0:Y:S02]  /*2670*/  LDCU UR6, c[0x0][0x38c] ;  /* 0x00007180ff0677ac */ /* 0x000e240008000800 */
[----:B0-----:R-:W-:-:S07]  /*2680*/  FMUL.FTZ R8, R16, UR6 ;  /* 0x0000000610087c20 */ /* 0x001fce0008410000 */
.L_x_6544:
[----:B------:R-:W-:Y:S05]  /*2690*/  BSYNC.RECONVERGENT B0 ;  /* 0x0000000000007941 */ /* 0x000fea0003800200 */
.L_x_6542:
        /* <DEDUP_REMOVED lines=33> */
.L_x_6546:
[----:B------:R-:W0:Y:S02]  /*28b0*/  LDCU UR6, c[0x0][0x38c] ;  /* 0x00007180ff0677ac */ /* 0x000e240008000800 */
[----:B0-----:R-:W-:-:S07]  /*28c0*/  FMUL.FTZ R9, R17, UR6 ;  /* 0x0000000611097c20 */ /* 0x001fce0008410000 */
.L_x_6547:
[----:B------:R-:W-:Y:S05]  /*28d0*/  BSYNC.RECONVERGENT B0 ;  /* 0x0000000000007941 */ /* 0x000fea0003800200 */
.L_x_6545:
        /* <DEDUP_REMOVED lines=33> */
.L_x_6549:
[----:B------:R-:W0:Y:S02]  /*2af0*/  LDCU UR6, c[0x0][0x38c] ;  /* 0x00007180ff0677ac */ /* 0x000e240008000800 */
[----:B0-----:R-:W-:-:S07]  /*2b00*/  FMUL.FTZ R10, R18, UR6 ;  /* 0x00000006120a7c20 */ /* 0x001fce0008410000 */
.L_x_6550:
[----:B------:R-:W-:Y:S05]  /*2b10*/  BSYNC.RECONVERGENT B0 ;  /* 0x0000000000007941 */ /* 0x000fea0003800200 */
.L_x_6548:
        /* <DEDUP_REMOVED lines=33> */
.L_x_6552:
[----:B------:R-:W0:Y:S02]  /*2d30*/  LDCU UR6, c[0x0][0x38c] ;  /* 0x00007180ff0677ac */ /* 0x000e240008000800 */
[----:B0-----:R-:W-:-:S07]  /*2d40*/  FMUL.FTZ R11, R19, UR6 ;  /* 0x00000006130b7c20 */ /* 0x001fce0008410000 */
.L_x_6553:
[----:B------:R-:W-:Y:S05]  /*2d50*/  BSYNC.RECONVERGENT B0 ;  /* 0x0000000000007941 */ /* 0x000fea0003800200 */
.L_x_6551:
[----:B------:R-:W0:Y:S02]  /*2d60*/  LDC.64 R2, c[0x0][0x3a0] ;  /* 0x0000e800ff027b82 */ /* 0x000e240000000a00 */
[----:B0-----:R-:W-:-:S04]  /*2d70*/  IMAD.WIDE.U32 R12, R12, 0x4, R2 ;  /* 0x000000040c0c7825 */ /* 0x001fc800078e0002 */
[----:B------:R-:W-:-:S05]  /*2d80*/  IMAD.WIDE.U32 R12, R0, 0x10, R12 ;  /* 0x00000010000c7825 */ /* 0x000fca00078e000c */
[----:B------:R-:W-:Y:S04]  /*2d90*/  STG.E.128 desc[UR4][R12.64], R4 ;  /* 0x000000040c007986 */ /* 0x000fe8000c101d04 */
[----:B------:R-:W-:Y:S01]  /*2da0*/  STG.E.128 desc[UR4][R12.64+0x800], R8 ;  /* 0x000800080c007986 */ /* 0x000fe2000c101d04 */
[----:B------:R-:W-:Y:S05]  /*2db0*/  EXIT ;  /* 0x000000000000794d */ /* 0x000fea0003800000 */
.L_x_6554:
        /* <DEDUP_REMOVED lines=12> */
.L_x_7384:


//--------------------- .text._ZN2at6native29vectorized_elementwise_kernelILi8EZZZNS0_60_GLOBAL__N__171e0b9f_22_ActivationEluKernel_cu_1520ed90_290010elu_kernelERNS_18TensorIteratorBaseERKN3c106ScalarES8_S8_ENKUlvE_clEvENKUlvE0_clEvEUlfE_St5arrayIPcLm2EEEEviT0_T1_ --------------------------
	.section	.text._ZN2at6native29vectorized_elementwise_kernelILi8EZZZNS0_60_GLOBAL__N__171e0b9f_22_ActivationEluKernel_cu_1520ed90_290010elu_kernelERNS_18TensorIteratorBaseERKN3c106ScalarES8_S8_ENKUlvE_clEvENKUlvE0_clEvEUlfE_St5arrayIPcLm2EEEEviT0_T1_,"ax",@progbits
	.align	128
        .global         _ZN2at6native29vectorized_elementwise_kernelILi8EZZZNS0_60_GLOBAL__N__171e0b9f_22_ActivationEluKernel_cu_1520ed90_290010elu_kernelERNS_18TensorIteratorBaseERKN3c106ScalarES8_S8_ENKUlvE_clEvENKUlvE0_clEvEUlfE_St5arrayIPcLm2EEEEviT0_T1_
        .type           _ZN2at6native29vectorized_elementwise_kernelILi8EZZZNS0_60_GLOBAL__N__171e0b9f_22_ActivationEluKernel_cu_1520ed90_290010elu_kernelERNS_18TensorIteratorBaseERKN3c106ScalarES8_S8_ENKUlvE_clEvENKUlvE0_clEvEUlfE_St5arrayIPcLm2EEEEviT0_T1_,@function
        .size           _ZN2at6native29vectorized_elementwise_kernelILi8EZZZNS0_60_GLOBAL__N__171e0b9f_22_ActivationEluKernel_cu_1520ed90_290010elu_kernelERNS_18TensorIteratorBaseERKN3c106ScalarES8_S8_ENKUlvE_clEvENKUlvE0_clEvEUlfE_St5arrayIPcLm2EEEEviT0_T1_,(.L_x_7385 - _ZN2at6native29vectorized_elementwise_kernelILi8EZZZNS0_60_GLOBAL__N__171e0b9f_22_ActivationEluKernel_cu_1520ed90_290010elu_kernelERNS_18TensorIteratorBaseERKN3c106ScalarES8_S8_ENKUlvE_clEvENKUlvE0_clEvEUlfE_St5arrayIPcLm2EEEEviT0_T1_)
        .other          _ZN2at6native29vectorized_elementwise_kernelILi8EZZZNS0_60_GLOBAL__N__171e0b9f_22_ActivationEluKernel_cu_1520ed90_290010elu_kernelERNS_18TensorIteratorBaseERKN3c106ScalarES8_S8_ENKUlvE_clEvENKUlvE0_clEvEUlfE_St5arrayIPcLm2EEEEviT0_T1_,@"STO_CUDA_ENTRY STV_DEFAULT"
_ZN2at6native29vectorized_elementwise_kernelILi8EZZZNS0_60_GLOBAL__N__171e0b9f_22_ActivationEluKernel_cu_1520ed90_290010elu_kernelERNS_18TensorIteratorBaseERKN3c106ScalarES8_S8_ENKUlvE_clEvENKUlvE0_clEvEUlfE_St5arrayIPcLm2EEEEviT0_T1_:
.text._ZN2at6native29vectorized_elementwise_kernelILi8EZZZNS0_60_GLOBAL__N__171e0b9f_22_ActivationEluKernel_cu_1520ed90_290010elu_kernelERNS_18TensorIteratorBaseERKN3c106ScalarES8_S8_ENKUlvE_clEvENKUlvE0_clEvEUlfE_St5arrayIPcLm2EEEEviT0_T1_:
[----:B------:R-:W-:Y:S01]  /*0000*/  LDC R1, c[0x0][0x37c] ;  /* 0x0000df00ff017b82 */ /* 0x000fe20000000800 */
[----:B------:R-:W-:Y:S05]  /*0010*/  EXIT ;  /* 0x000000000000794d */ /* 0x000fea0003800000 */
.L_x_6555:
        /* <DEDUP_REMOVED lines=14> */
.L_x_7385:


//--------------------- .text._ZN2at6native18elementwise_kernelILi128ELi4EZNS0_15gpu_kernel_implIZZZNS0_60_GLOBAL__N__171e0b9f_22_ActivationEluKernel_cu_1520ed90_290010elu_kernelERNS_18TensorIteratorBaseERKN3c106ScalarES9_S9_ENKUlvE_clEvENKUlvE_clEvEUldE_EEvS5_RKT_EUliE_EEviT1_ --------------------------
	.section	.text._ZN2at6native18elementwise_kernelILi128ELi4EZNS0_15gpu_kernel_implIZZZNS0_60_GLOBAL__N__171e0b9f_22_ActivationEluKernel_cu_1520ed90_290010elu_kernelERNS_18TensorIteratorBaseERKN3c106ScalarES9_S9_ENKUlvE_clEvENKUlvE_clEvEUldE_EEvS5_RKT_EUliE_EEviT1_,"ax",@progbits
	.align	128
        .global         _ZN2at6native18elementwise_kernelILi128ELi4EZNS0_15gpu_kernel_implIZZZNS0_60_GLOBAL__N__171e0b9f_22_ActivationEluKernel_cu_1520ed90_290010elu_kernelERNS_18TensorIteratorBaseERKN3c106ScalarES9_S9_ENKUlvE_clEvENKUlvE_clEvEUldE_EEvS5_RKT_EUliE_EEviT1_
        .type           _ZN2at6native18elementwise_kernelILi128ELi4EZNS0_15gpu_kernel_implIZZZNS0_60_GLOBAL__N__171e0b9f_22_ActivationEluKernel_cu_1520ed90_290010elu_kernelERNS_18TensorIteratorBaseERKN3c106ScalarES9_S9_ENKUlvE_clEvENKUlvE_clEvEUldE_EEvS5_RKT_EUliE_EEviT1_,@function
        .size           _ZN2at6native18elementwise_kernelILi128ELi4EZNS0_15gpu_kernel_implIZZZNS0_60_GLOBAL__N__171e0b9f_22_ActivationEluKernel_cu_1520ed90_290010elu_kernelERNS_18TensorIteratorBaseERKN3c106ScalarES9_S9_ENKUlvE_clEvENKUlvE_clEvEUldE_EEvS5_RKT_EUliE_EEviT1_,(.L_x_7386 - _ZN2at6native18elementwise_kernelILi128ELi4EZNS0_15gpu_kernel_implIZZZNS0_60_GLOBAL__N__171e0b9f_22_ActivationEluKernel_cu_1520ed90_290010elu_kernelERNS_18TensorIteratorBaseERKN3c106ScalarES9_S9_ENKUlvE_clEvENKUlvE_clEvEUldE_EEvS5_RKT_EUliE_EEviT1_)
        .other          _ZN2at6native18elementwise_kernelILi128ELi4EZNS0_15gpu_kernel_implIZZZNS0_60_GLOBAL__N__171e0b9f_22_ActivationEluKernel_cu_1520ed90_290010elu_kernelERNS_18TensorIteratorBaseERKN3c106ScalarES9_S9_ENKUlvE_clEvENKUlvE_clEvEUldE_EEvS5_RKT_EUliE_EEviT1_,@"STO_CUDA_ENTRY STV_DEFAULT"
_ZN2at6native18elementwise_kernelILi128ELi4EZNS0_15gpu_kernel_implIZZZNS0_60_GLOBAL__N__171e0b9f_22_ActivationEluKernel_cu_1520ed90_290010elu_kernelERNS_18TensorIteratorBaseERKN3c106ScalarES9_S9_ENKUlvE_clEvENKUlvE_clEvEUldE_EEvS5_RKT_EUliE_EEviT1_:
.text._ZN2at6native18elementwise_kernelILi128ELi4EZNS0_15gpu_kernel_implIZZZNS0_60_GLOBAL__N__171e0b9f_22_ActivationEluKernel_cu_1520ed90_290010elu_kernelERNS_18TensorIteratorBaseERKN3c106ScalarES9_S9_ENKUlvE_clEvENKUlvE_clEvEUldE_EEvS5_RKT_EUliE_EEviT1_:
        /* <DEDUP_REMOVED lines=319> */
.L_x_6558:
        /* <DEDUP_REMOVED lines=16> */
[----:B--2---:R-:W0:Y:S02]  /*14f0*/  I2F.F64.S16 R2, R2 ;  /* 0x0000000200027312 */ /* 0x004e240000101c00 */
[----:B0-----:R-:W-:Y:S05]  /*1500*/  BRA `(.L_x_6565) ;  /* 0x0000000c00807947 */ /* 0x001fea0003800000 */
.L_x_6563:
[----:B------:R-:W2:Y:S02]  /*1510*/  LDG.E.U8 R2, desc[UR36][R4.64] ;  /* 0x0000002404027981 */ /* 0x000ea4000c1e1100 */
[----:B--2---:R-:W0:Y:S02]  /*1520*/  I2F.F64.U16 R2, R2 ;  /* 0x0000000200027312 */ /* 0x004e240000101800 */
[----:B0-----:R-:W-:Y:S05]  /*1530*/  BRA `(.L_x_6565) ;  /* 0x0000000c00747947 */ /* 0x001fea0003800000 */
.L_x_6562:
        /* <DEDUP_REMOVED lines=9> */
.L_x_6567:
[----:B------:R-:W2:Y:S02]  /*15d0*/  LDG.E R2, desc[UR36][R4.64] ;  /* 0x0000002404027981 */ /* 0x000ea4000c1e1900 */
[----:B--2---:R-:W0:Y:S02]  /*15e0*/  I2F.F64 R2, R2 ;  /* 0x0000000200027312 */ /* 0x004e240000201c00 */
[----:B0-----:R-:W-:Y:S05]  /*15f0*/  BRA `(.L_x_6565) ;  /* 0x0000000c00447947 */ /* 0x001fea0003800000 */
.L_x_6566:
[----:B------:R-:W2:Y:S02]  /*1600*/  LDG.E.U16 R2, desc[UR36][R4.64] ;  /* 0x0000002404027981 */ /* 0x000ea4000c1e1500 */
[----:B--2---:R-:W0:Y:S02]  /*1610*/  I2F.F64.S16 R2, R2 ;  /* 0x0000000200027312 */ /* 0x004e240000101c00 */
[----:B0-----:R-:W-:Y:S05]  /*1620*/  BRA `(.L_x_6565) ;  /* 0x0000000c00387947 */ /* 0x001fea0003800000 */
.L_x_6561:
        /* <DEDUP_REMOVED lines=10> */
.L_x_6569:
[----:B------:R-:W2:Y:S02]  /*16d0*/  LDG.E.U16 R0, desc[UR36][R4.64] ;  /* 0x0000002404007981 */ /* 0x000ea4000c1e1500 */
[----:B--2---:R-:W-:-:S05]  /*16e0*/  HADD2.F32 R0, -RZ, R0.H0_H0 ;  /* 0x20000000ff007230 */ /* 0x004fca0000004100 */
[----:B------:R-:W-:-:S04]  /*16f0*/  FMUL.FTZ R0, R0, 1 ;  /* 0x3f80000000007820 */ /* 0x000fc80000410000 */
[----:B------:R4:W0:Y:S02]  /*1700*/  F2F.F64.F32 R2, R0 ;  /* 0x0000000000027310 */ /* 0x0008240000201800 */
[----:B0---4-:R-:W-:Y:S05]  /*1710*/  BRA `(.L_x_6565) ;  /* 0x0000000800fc7947 */ /* 0x011fea0003800000 */
.L_x_6568:
        /* <DEDUP_REMOVED lines=10> */
.L_x_6571:
[----:B------:R-:W2:Y:S02]  /*17c0*/  LDG.E.U16 R4, desc[UR36][R4.64] ;  /* 0x0000002404047981 */ /* 0x000ea4000c1e1500 */
[----:B--2---:R-:W-:-:S05]  /*17d0*/  HADD2.F32 R0, -RZ, R4.H0_H0 ;  /* 0x20000004ff007230 */ /* 0x004fca0000004100 */
[----:B------:R-:W-:-:S04]  /*17e0*/  FMUL.FTZ R0, R0, 1 ;  /* 0x3f80000000007820 */ /* 0x000fc80000410000 */
[----:B------:R0:W1:Y:S02]  /*17f0*/  F2F.F64.F32 R2, R0 ;  /* 0x0000000000027310 */ /* 0x0000640000201800 */
[----:B01----:R-:W-:Y:S05]  /*1800*/  BRA `(.L_x_6565) ;  /* 0x0000000800c07947 */ /* 0x003fea0003800000 */
.L_x_6570:
[----:B------:R4:W5:Y:S01]  /*1810*/  LDG.E.64 R2, desc[UR36][R4.64] ;  /* 0x0000002404027981 */ /* 0x000962000c1e1b00 */
[----:B------:R-:W-:Y:S05]  /*1820*/  BRA `(.L_x_6565) ;  /* 0x0000000800b87947 */ /* 0x000fea0003800000 */
.L_x_6560:
        /* <DEDUP_REMOVED lines=9> */
[----:B------:R-:W-:Y:S02]  /*18c0*/  MOV R2, RZ ;  /* 0x000000ff00027202 */ /* 0x000fe40000000f00 */
[----:B--2---:R-:W-:-:S04]  /*18d0*/  ISETP.NE.AND P0, PT, R4, RZ, PT ;  /* 0x000000ff0400720c */ /* 0x004fc80003f05270 */
[----:B------:R-:W-:Y:S01]  /*18e0*/  FSEL R3, RZ, 1.875, !P0 ;  /* 0x3ff00000ff037808 */ /* 0x000fe20004000000 */
[----:B------:R-:W-:Y:S08]  /*18f0*/  BRA `(.L_x_6565) ;  /* 0x0000000800847947 */ /* 0x000ff00003800000 */
.L_x_6574:
[----:B------:R3:W5:Y:S01]  /*1900*/  LDG.E.64 R2, desc[UR36][R4.64] ;  /* 0x0000002404027981 */ /* 0x000762000c1e1b00 */
[----:B------:R-:W-:Y:S05]  /*1910*/  BRA `(.L_x_6565) ;  /* 0x00000008007c7947 */ /* 0x000fea0003800000 */
.L_x_6573:
        /* <DEDUP_REMOVED lines=27> */
.L_x_6576:
        /* <DEDUP_REMOVED lines=12> */
[----:B------:R3:W4:Y:S02]  /*1b90*/  F2F.F64.F32 R2, R0 ;  /* 0x0000000000027310 */ /* 0x0007240000201800 */
[----:B---34-:R-:W-:Y:S05]  /*1ba0*/  BRA `(.L_x_6565) ;  /* 0x0000000400d87947 */ /* 0x018fea0003800000 */
.L_x_6575:
[----:B------:R-:W2:Y:S02]  /*1bb0*/  LDG.E.U16 R0, desc[UR36][R4.64] ;  /* 0x0000002404007981 */ /* 0x000ea4000c1e1500 */
[----:B--2---:R-:W-:-:S04]  /*1bc0*/  IMAD.U32 R0, R0, 0x10000, RZ ;  /* 0x0001000000007824 */ /* 0x004fc800078e00ff */
[----:B------:R-:W-:-:S04]  /*1bd0*/  FMUL.FTZ R0, R0, 1 ;  /* 0x3f80000000007820 */ /* 0x000fc80000410000 */
[----:B------:R3:W4:Y:S02]  /*1be0*/  F2F.F64.F32 R2, R0 ;  /* 0x0000000000027310 */ /* 0x0007240000201800 */
[----:B---34-:R-:W-:Y:S05]  /*1bf0*/  BRA `(.L_x_6565) ;  /* 0x0000000400c47947 */ /* 0x018fea0003800000 */
.L_x_6572:
[----:B------:R-:W-:-:S09]  /*1c00*/  UISETP.GT.AND UP0, UPT, UR4, 0x1b, UPT ;  /* 0x0000001b0400788c */ /* 0x000fd2000bf04270 */
[----:B------:R-:W-:Y:S05]  /*1c10*/  BRA.U UP0, `(.L_x_6577) ;  /* 0x0000000500107547 */ /* 0x000fea000b800000 */
[----:B------:R-:W-:Y:S01]  /*1c20*/  UISETP.NE.AND UP0, UPT, UR4, 0x19, UPT ;  /* 0x000000190400788c */ /* 0x000fe2000bf05270 */
[----:B------:R-:W-:-:S08]  /*1c30*/  CS2R R2, SRZ ;  /* 0x0000000000027805 */ /* 0x000fd0000001ff00 */
[----:B------:R-:W-:Y:S05]  /*1c40*/  BRA.U !UP0, `(.L_x_6578) ;  /* 0x0000000108907547 */ /* 0x000fea000b800000 */
[----:B------:R-:W-:-:S09]  /*1c50*/  UISETP.NE.AND UP0, UPT, UR4, 0x1a, UPT ;  /* 0x0000001a0400788c */ /* 0x000fd2000bf05270 */
[----:B------:R-:W-:Y:S05]  /*1c60*/  BRA.U !UP0, `(.L_x_6579) ;  /* 0x0000000108147547 */ /* 0x000fea000b800000 */
[----:B------:R-:W-:-:S09]  /*1c70*/  UISETP.NE.AND UP0, UPT, UR4, 0x1b, UPT ;  /* 0x0000001b0400788c */ /* 0x000fd2000bf05270 */
[----:B------:R-:W-:Y:S05]  /*1c80*/  BRA.U UP0, `(.L_x_6564) ;  /* 0x00000005000c7547 */ /* 0x000fea000b800000 */
[----:B------:R-:W2:Y:S02]  /*1c90*/  LDG.E.U16 R2, desc[UR36][R4.64] ;  /* 0x0000002404027981 */ /* 0x000ea4000c1e1500 */
[----:B--2---:R-:W0:Y:S02]  /*1ca0*/  I2F.F64.U16 R2, R2 ;  /* 0x0000000200027312 */ /* 0x004e240000101800 */
[----:B0-----:R-:W-:Y:S05]  /*1cb0*/  BRA `(.L_x_6565) ;  /* 0x0000000400947947 */ /* 0x001fea0003800000 */
.L_x_6579:
[----:B------:R-:W2:Y:S01]  /*1cc0*/  LDG.E.U8 R4, desc[UR36][R4.64] ;  /* 0x0000002404047981 */ /* 0x000ea2000c1e1100 */
[----:B------:R-:W-:Y:S01]  /*1cd0*/  BSSY.RECONVERGENT B0, `(.L_x_6580) ;  /* 0x000001a000007945 */ /* 0x000fe20003800200 */
        /* <DEDUP_REMOVED lines=19> */
.L_x_6583:
[----:B------:R-:W-:Y:S05]  /*1e10*/  BSYNC.RECONVERGENT B1 ;  /* 0x0000000000017941 */ /* 0x000fea0003800200 */
.L_x_6582:
[----:B------:R-:W-:Y:S02]  /*1e20*/  SHF.L.U32 R0, R0, 0x14, RZ ;  /* 0x0000001400007819 */ /* 0x000fe400000006ff */
[----:B------:R-:W-:-:S04]  /*1e30*/  LEA R2, R2, 0x3b800000, 0x17 ;  /* 0x3b80000002027811 */ /* 0x000fc800078eb8ff */
[----:B------:R-:W-:-:S05]  /*1e40*/  LOP3.LUT R0, R2, R0, R7, 0xfe, !PT ;  /* 0x0000000002007212 */ /* 0x000fca00078efe07 */
[----:B------:R-:W-:-:S04]  /*1e50*/  FMUL.FTZ R0, R0, 1 ;  /* 0x3f80000000007820 */ /* 0x000fc80000410000 */
[----:B------:R0:W1:Y:S03]  /*1e60*/  F2F.F64.F32 R2, R0 ;  /* 0x0000000000027310 */ /* 0x0000660000201800 */
.L_x_6581:
[----:B------:R-:W-:Y:S05]  /*1e70*/  BSYNC.RECONVERGENT B0 ;  /* 0x0000000000007941 */ /* 0x000fea0003800200 */
.L_x_6580:
[----:B------:R-:W-:Y:S05]  /*1e80*/  BRA `(.L_x_6565) ;  /* 0x0000000400207947 */ /* 0x000fea0003800000 */
.L_x_6578:
[----:B------:R-:W2:Y:S01]  /*1e90*/  LDG.E.U8 R4, desc[UR36][R4.64] ;  /* 0x0000002404047981 */ /* 0x000ea2000c1e1100 */
[----:B------:R-:W-:Y:S01]  /*1ea0*/  BSSY.RECONVERGENT B0, `(.L_x_6584) ;  /* 0x000001a000007945 */ /* 0x000fe20003800200 */
        /* <DEDUP_REMOVED lines=19> */
.L_x_6587:
[----:B------:R-:W-:Y:S05]  /*1fe0*/  BSYNC.RECONVERGENT B1 ;  /* 0x0000000000017941 */ /* 0x000fea0003800200 */
.L_x_6586:
[----:B------:R-:W-:Y:S01]  /*1ff0*/  IMAD.SHL.U32 R0, R0, 0x200000, RZ ;  /* 0x0020000000007824 */ /* 0x000fe200078e00ff */
[----:B------:R-:W-:-:S04]  /*2000*/  LEA R2, R2, 0x37800000, 0x17 ;  /* 0x3780000002027811 */ /* 0x000fc800078eb8ff */
[----:B------:R-:W-:-:S05]  /*2010*/  LOP3.LUT R0, R2, R0, R7, 0xfe, !PT ;  /* 0x0000000002007212 */ /* 0x000fca00078efe07 */
[----:B------:R-:W-:-:S04]  /*2020*/  FMUL.FTZ R0, R0, 1 ;  /* 0x3f80000000007820 */ /* 0x000fc80000410000 */
[----:B------:R0:W1:Y:S03]  /*2030*/  F2F.F64.F32 R2, R0 ;  /* 0x0000000000027310 */ /* 0x0000660000201800 */
.L_x_6585:
[----:B------:R-:W-:Y:S05]  /*2040*/  BSYNC.RECONVERGENT B0 ;  /* 0x0000000000007941 */ /* 0x000fea0003800200 */
.L_x_6584:
[----:B------:R-:W-:Y:S05]  /*2050*/  BRA `(.L_x_6565) ;  /* 0x0000000000ac7947 */ /* 0x000fea0003800000 */
.L_x_6577:
[----:B------:R-:W-:-:S09]  /*2060*/  UISETP.NE.AND UP0, UPT, UR4, 0x1c, UPT ;  /* 0x0000001c0400788c */ /* 0x000fd2000bf05270 */
[----:B------:R-:W-:Y:S05]  /*2070*/  BRA.U !UP0, `(.L_x_6588) ;  /* 0x00000001089c7547 */ /* 0x000fea000b800000 */
[----:B------:R-:W-:-:S09]  /*2080*/  UISETP.NE.AND UP0, UPT, UR4, 0x1d, UPT ;  /* 0x0000001d0400788c */ /* 0x000fd2000bf05270 */
[----:B------:R-:W-:Y:S05]  /*2090*/  BRA.U !UP0, `(.L_x_6589) ;  /* 0x0000000108887547 */ /* 0x000fea000b800000 */
[----:B------:R-:W-:-:S09]  /*20a0*/  UISETP.NE.AND UP0, UPT, UR4, 0x2c, UPT ;  /* 0x0000002c0400788c */ /* 0x000fd2000bf05270 */
[----:B------:R-:W-:Y:S05]  /*20b0*/  BRA.U !UP0, `(.L_x_6590) ;  /* 0x0000000108487547 */ /* 0x000fea000b800000 */
.L_x_6564:
        /* <DEDUP_REMOVED lines=16> */
.L_x_6591:
[----:B------:R-:W-:Y:S01]  /*21c0*/  CS2R R2, SRZ ;  /* 0x0000000000027805 */ /* 0x000fe2000001ff00 */
[----:B------:R-:W-:Y:S06]  /*21d0*/  BRA `(.L_x_6592) ;  /* 0x00000000006c7947 */ /* 0x000fec0003800000 */
.L_x_6590:
[----:B------:R-:W2:Y:S01]  /*21e0*/  LDG.E.U8 R0, desc[UR36][R4.64] ;  /* 0x0000002404007981 */ /* 0x000ea2000c1e1100 */
[----:B------:R-:W-:Y:S01]  /*21f0*/  BSSY.RECONVERGENT B0, `(.L_x_6593) ;  /* 0x000000b000007945 */ /* 0x000fe20003800200 */
[----:B------:R-:W-:Y:S01]  /*2200*/  MOV R2, 0x0 ;  /* 0x0000000000027802 */ /* 0x000fe20000000f00 */
        /* <DEDUP_REMOVED lines=8> */
[----:B------:R0:W1:Y:S03]  /*2290*/  @P0 F2F.F64.F32 R2, R0 ;  /* 0x0000000000020310 */ /* 0x0000660000201800 */
.L_x_6594:
[----:B------:R-:W-:Y:S05]  /*22a0*/  BSYNC.RECONVERGENT B0 ;  /* 0x0000000000007941 */ /* 0x000fea0003800200 */
.L_x_6593:
[----:B------:R-:W-:Y:S05]  /*22b0*/  BRA `(.L_x_6565) ;  /* 0x0000000000147947 */ /* 0x000fea0003800000 */
.L_x_6589:
[----:B------:R-:W2:Y:S02]  /*22c0*/  LDG.E.64 R2, desc[UR36][R4.64] ;  /* 0x0000002404027981 */ /* 0x000ea4000c1e1b00 */
[----:B--2---:R-:W3:Y:S02]  /*22d0*/  I2F.F64.U64 R2, R2 ;  /* 0x0000000200027312 */ /* 0x004ee40000301800 */
[----:B---3--:R-:W-:Y:S05]  /*22e0*/  BRA `(.L_x_6565) ;  /* 0x0000000000087947 */ /* 0x008fea0003800000 */
.L_x_6588:
[----:B------:R-:W2:Y:S02]  /*22f0*/  LDG.E R2, desc[UR36][R4.64] ;  /* 0x0000002404027981 */ /* 0x000ea4000c1e1900 */
[----:B--2---:R-:W2:Y:S02]  /*2300*/  I2F.F64.U32 R2, R2 ;  /* 0x0000000200027312 */ /* 0x004ea40000201800 */
.L_x_6565:
[----:B-12--5:R-:W3:Y:S02]  /*2310*/  DSETP.GT.AND P0, PT, R2, RZ, PT ;  /* 0x000000ff0200722a */ /* 0x026ee40003f04000 */
[----:B---34-:R-:W1:-:S15]  /*2320*/  @P0 LDC.64 R4, c[0x0][0x598] ;  /* 0x00016600ff040b82 */ /* 0x018e5e0000000a00 */
[----:B------:R-:W-:-:S15]  /*2330*/  NOP ;  /* 0x0000000000007918 */ /* 0x000fde0000000000 */
[----:B------:R-:W-:-:S15]  /*2340*/  NOP ;  /* 0x0000000000007918 */ /* 0x000fde0000000000 */
[----:B------:R-:W-:-:S15]  /*2350*/  NOP ;  /* 0x0000000000007918 */ /* 0x000fde0000000000 */
[----:B------:R-:W-:-:S02]  /*2360*/  NOP ;  /* 0x0000000000007918 */ /* 0x000fc40000000000 */
[----:B-1----:R1:W2:Y:S02]  /*2370*/  @P0 DMUL R4, R2, R4 ;  /* 0x0000000402040228 */ /* 0x0022a40000000000 */
[----:B-12---:R-:W-:Y:S05]  /*2380*/  @P0 BRA `(.L_x_6595) ;  /* 0x00000008005c0947 */ /* 0x006fea0003800000 */
.L_x_6592:
[----:B------:R-:W1:Y:S01]  /*2390*/  LDCU.64 UR4, c[0x0][0x5a0] ;  /* 0x0000b400ff0477ac */ /* 0x000e620008000a00 */
[----:B------:R-:W-:Y:S01]  /*23a0*/  BSSY.RECONVERGENT B0, `(.L_x_6596) ;  /* 0x0000093000007945 */ /* 0x000fe20003800200 */
[----:B-1----:R-:W1:Y:S02]  /*23b0*/  DMUL R2, R2, UR4 ;  /* 0x0000000402027c28 */ /* 0x002e640008000000 */
[C---:B-1----:R-:W-:Y:S02]  /*23c0*/  FSETP.GEU.FTZ.AND P0, PT, R3.reuse, 4.1931471824645996094, PT ;  /* 0x40862e430300780b */ /* 0x042fe40003f1e000 */
[----:B------:R-:W-:-:S04]  /*23d0*/  FSETP.GT.FTZ.AND P1, PT, R3, -3.1640625, PT ;  /* 0xc04a80000300780b */ /* 0x000fc80003f34000 */
[----:B------:R-:W-:-:S13]  /*23e0*/  PLOP3.LUT P0, PT, P0, P1, PT, 0xf2, 0x2f ;  /* 0x00000000002f781c */ /* 0x000fda0000703e72 */
[----:B------:R-:W-:Y:S05]  /*23f0*/  @P0 BRA `(.L_x_6597) ;  /* 0x0000000800080947 */ /* 0x000fea0003800000 */
[----:B------:R-:W-:Y:S01]  /*2400*/  IMAD.MOV.U32 R4, RZ, RZ, 0x652b82fe ;  /* 0x652b82feff047424 */ /* 0x000fe200078e00ff */
[----:B------:R-:W-:Y:S01]  /*2410*/  MOV R5, 0x3ff71547 ;  /* 0x3ff7154700057802 */ /* 0x000fe20000000f00 */
[----:B0-----:R-:W-:Y:S01]  /*2420*/  IMAD.SHL.U32 R0, R3, 0x2, RZ ;  /* 0x0000000203007824 */ /* 0x001fe200078e00ff */
[----:B------:R-:W-:Y:S01]  /*2430*/  UMOV UR4, 0xfefa39ef ;  /* 0xfefa39ef00047882 */ /* 0x000fe20000000000 */
[----:B------:R-:W-:Y:S01]  /*2440*/  UMOV UR5, 0x3fe62e42 ;  /* 0x3fe62e4200057882 */ /* 0x000fe20000000000 */
[----:B------:R-:W-:Y:S01]  /*2450*/  MOV R10, 0x8ebd13cd ;  /* 0x8ebd13cd000a7802 */ /* 0x000fe20000000f00 */
[----:B------:R-:W-:Y:S01]  /*2460*/  IMAD.MOV.U32 R11, RZ, RZ, 0x3e5af86d ;  /* 0x3e5af86dff0b7424 */ /* 0x000fe200078e00ff */
[----:B------:R-:W0:Y:S01]  /*2470*/  DFMA R4, R2, R4, 6.75539944105574400000e+15 ;  /* 0x433800000204742b */ /* 0x000e220000000004 */
[----:B------:R-:W-:-:S15]  /*2480*/  ISETP.GE.U32.AND P0, PT, R0, 0x7fb3e647, PT ;  /* 0x7fb3e6470000780c */ /* 0x000fde0003f06070 */
[----:B------:R-:W-:-:S15]  /*2490*/  NOP ;  /* 0x0000000000007918 */ /* 0x000fde0000000000 */
[----:B------:R-:W-:-:S15]  /*24a0*/  NOP ;  /* 0x0000000000007918 */ /* 0x000fde0000000000 */
[----:B------:R-:W-:-:S15]  /*24b0*/  NOP ;  /* 0x0000000000007918 */ /* 0x000fde0000000000 */
[----:B------:R-:W-:-:S03]  /*24c0*/  NOP ;  /* 0x0000000000007918 */ /* 0x000fc60000000000 */
[----:B0-----:R0:W1:Y:S02]  /*24d0*/  DADD R6, R4, -6.75539944105574400000e+15 ;  /* 0xc338000004067429 */ /* 0x0010640000000000 */
[----:B0-----:R-:W-:-:S04]  /*24e0*/  SEL R4, R4, RZ, P0 ;  /* 0x000000ff04047207 */ /* 0x001fc80000000000 */
[C---:B------:R-:W-:Y:S02]  /*24f0*/  ISETP.NE.AND P1, PT, R4.reuse, 0x400, PT ;  /* 0x000004000400780c */ /* 0x040fe40003f25270 */
[----:B------:R-:W-:-:S04]  /*2500*/  LEA R4, R4, 0x3ff00000, 0x14 ;  /* 0x3ff0000004047811 */ /* 0x000fc800078ea0ff */
[----:B------:R-:W-:Y:S01]  /*2510*/  SEL R5, R4, 0x7fe00000, P1 ;  /* 0x7fe0000004057807 */ /* 0x000fe20000800000 */
[----:B------:R-:W-:-:S15]  /*2520*/  IMAD.MOV.U32 R4, RZ, RZ, RZ ;  /* 0x000000ffff047224 */ /* 0x000fde00078e00ff */
[----:B------:R-:W-:-:S15]  /*2530*/  NOP ;  /* 0x0000000000007918 */ /* 0x000fde0000000000 */
[----:B------:R-:W-:-:S15]  /*2540*/  NOP ;  /* 0x0000000000007918 */ /* 0x000fde0000000000 */
[----:B------:R-:W-:-:S06]  /*2550*/  NOP ;  /* 0x0000000000007918 */ /* 0x000fcc0000000000 */
[----:B-1----:R-:W0:Y:S01]  /*2560*/  DFMA R8, R6, -UR4, R2 ;  /* 0x8000000406087c2b */ /* 0x002e220008000002 */
[----:B------:R-:W-:Y:S01]  /*2570*/  UMOV UR4, 0x3b39803f ;  /* 0x3b39803f00047882 */ /* 0x000fe20000000000 */
[----:B------:R-:W-:-:S15]  /*2580*/  UMOV UR5, 0x3c7abc9e ;  /* 0x3c7abc9e00057882 */ /* 0x000fde0000000000 */
[----:B------:R-:W-:-:S15]  /*2590*/  NOP ;  /* 0x0000000000007918 */ /* 0x000fde0000000000 */
[----:B------:R-:W-:-:S15]  /*25a0*/  NOP ;  /* 0x0000000000007918 */ /* 0x000fde0000000000 */
[----:B------:R-:W-:-:S15]  /*25b0*/  NOP ;  /* 0x0000000000007918 */ /* 0x000fde0000000000 */
[----:B------:R-:W-:-:S02]  /*25c0*/  NOP ;  /* 0x0000000000007918 */ /* 0x000fc40000000000 */
[----:B0-----:R-:W0:Y:S01]  /*25d0*/  DFMA R8, R6, -UR4, R8 ;  /* 0x8000000406087c2b */ /* 0x001e220008000008 */
[----:B------:R-:W-:Y:S01]  /*25e0*/  UMOV UR4, 0x6acd15b6 ;  /* 0x6acd15b600047882 */ /* 0x000fe20000000000 */
[----:B0-----:R-:W-:Y:S01]  /*25f0*/  FSEL R8, R2, R8, !P0 ;  /* 0x0000000802087208 */ /* 0x001fe20004000000 */
[----:B------:R-:W-:Y:S01]  /*2600*/  UMOV UR5, 0x3e21f407 ;  /* 0x3e21f40700057882 */ /* 0x000fe20000000000 */
[----:B------:R-:W-:Y:S02]  /*2610*/  FSEL R9, R3, R9, !P0 ;  /* 0x0000000903097208 */ /* 0x000fe40004000000 */
[----:B------:R-:W-:-:S15]  /*2620*/  ISETP.NE.AND P0, PT, R0, RZ, PT ;  /* 0x000000ff0000720c */ /* 0x000fde0003f05270 */
[----:B------:R-:W-:-:S15]  /*2630*/  NOP ;  /* 0x0000000000007918 */ /* 0x000fde0000000000 */
[----:B------:R-:W-:-:S15]  /*2640*/  NOP ;  /* 0x0000000000007918 */ /* 0x000fde0000000000 */
[----:B------:R-:W-:-:S13]  /*2650*/  NOP ;  /* 0x0000000000007918 */ /* 0x000fda0000000000 */
[----:B------:R-:W0:Y:S01]  /*2660*/  DFMA R10, R8, UR4, R10 ;  /* 0x00000004080a7c2b */ /* 0x000e22000800000a */
        /* <DEDUP_REMOVED lines=60> */
[----:B0-----:R-:W0:-:S15]  /*2a30*/  DFMA R10, R8, R10, 0.5 ;  /* 0x3fe00000080a742b */ /* 0x001e1e000000000a */
[----:B------:R-:W-:-:S15]  /*2a40*/  NOP ;  /* 0x0000000000007918 */ /* 0x000fde0000000000 */
[----:B------:R-:W-:-:S15]  /*2a50*/  NOP ;  /* 0x0000000000007918 */ /* 0x000fde0000000000 */
[----:B------:R-:W-:-:S15]  /*2a60*/  NOP ;  /* 0x0000000000007918 */ /* 0x000fde0000000000 */
[----:B------:R-:W-:-:S04]  /*2a70*/  NOP ;  /* 0x0000000000007918 */ /* 0x000fc80000000000 */
[----:B0-----:R-:W0:-:S15]  /*2a80*/  DMUL R10, R8, R10 ;  /* 0x0000000a080a7228 */ /* 0x001e1e0000000000 */
[----:B------:R-:W-:-:S15]  /*2a90*/  NOP ;  /* 0x0000000000007918 */ /* 0x000fde0000000000 */
[----:B------:R-:W-:-:S15]  /*2aa0*/  NOP ;  /* 0x0000000000007918 */ /* 0x000fde0000000000 */
[----:B------:R-:W-:-:S15]  /*2ab0*/  NOP ;  /* 0x0000000000007918 */ /* 0x000fde0000000000 */
[----:B------:R-:W-:-:S04]  /*2ac0*/  NOP ;  /* 0x0000000000007918 */ /* 0x000fc80000000000 */
[----:B------:R-:W-:-:S15]  /*2ad0*/  DADD R6, R4, -1 ;  /* 0xbff0000004067429 */ /* 0x000fde0000000000 */
[----:B------:R-:W-:-:S15]  /*2ae0*/  NOP ;  /* 0x0000000000007918 */ /* 0x000fde0000000000 */
[----:B------:R-:W-:-:S15]  /*2af0*/  NOP ;  /* 0x0000000000007918 */ /* 0x000fde0000000000 */
[----:B------:R-:W-:-:S15]  /*2b00*/  NOP ;  /* 0x0000000000007918 */ /* 0x000fde0000000000 */
[----:B------:R-:W-:-:S04]  /*2b10*/  NOP ;  /* 0x0000000000007918 */ /* 0x000fc80000000000 */
[----:B0-----:R-:W0:-:S15]  /*2b20*/  DFMA R10, R8, R10, R8 ;  /* 0x0000000a080a722b */ /* 0x001e1e0000000008 */
        /* <DEDUP_REMOVED lines=9> */
[----:B0-----:R-:W0:Y:S02]  /*2bc0*/  DADD R4, R6, R6 ;  /* 0x0000000006047229 */ /* 0x001e240000000006 */
[----:B0-----:R-:W-:Y:S02]  /*2bd0*/  FSEL R9, R4, R6, !P1 ;  /* 0x0000000604097208 */ /* 0x001fe40004800000 */
[----:B------:R-:W-:Y:S02]  /*2be0*/  FSEL R5, R5, R7, !P1 ;  /* 0x0000000705057208 */ /* 0x000fe40004800000 */
[----:B------:R-:W-:Y:S02]  /*2bf0*/  FSEL R4, R2, R9, !P0 ;  /* 0x0000000902047208 */ /* 0x000fe40004000000 */
[----:B------:R-:W-:Y:S01]  /*2c00*/  FSEL R5, R3, R5, !P0 ;  /* 0x0000000503057208 */ /* 0x000fe20004000000 */
[----:B------:R-:W-:Y:S06]  /*2c10*/  BRA `(.L_x_6598) ;  /* 0x00000000002c7947 */ /* 0x000fec0003800000 */
.L_x_6597:
[----:B------:R-:W-:Y:S01]  /*2c20*/  IMAD.MOV.U32 R5, RZ, RZ, 0x3ff00000 ;  /* 0x3ff00000ff057424 */ /* 0x000fe200078e00ff */
[----:B------:R-:W-:Y:S01]  /*2c30*/  ISETP.GE.AND P1, PT, R3, RZ, PT ;  /* 0x000000ff0300720c */ /* 0x000fe20003f26270 */
[----:B------:R-:W-:Y:S03]  /*2c40*/  DSETP.NAN.AND P0, PT, R2, R2, PT ;  /* 0x000000020200722a */ /* 0x000fe60003f08000 */
[----:B------:R-:W-:-:S15]  /*2c50*/  FSEL R5, -R5, +QNAN , !P1 ;  /* 0x7ff0000005057808 */ /* 0x000fde0004800100 */
[----:B------:R-:W-:-:S15]  /*2c60*/  NOP ;  /* 0x0000000000007918 */ /* 0x000fde0000000000 */
[----:B------:R-:W-:-:S15]  /*2c70*/  NOP ;  /* 0x0000000000007918 */ /* 0x000fde0000000000 */
[----:B------:R-:W-:-:S15]  /*2c80*/  NOP ;  /* 0x0000000000007918 */ /* 0x000fde0000000000 */
[----:B------:R-:W-:-:S01]  /*2c90*/  NOP ;  /* 0x0000000000007918 */ /* 0x000fc20000000000 */
[----:B------:R-:W1:Y:S02]  /*2ca0*/  DADD R2, R2, R2 ;  /* 0x0000000002027229 */ /* 0x000e640000000002 */
[----:B-1----:R-:W-:Y:S02]  /*2cb0*/  FSEL R4, R2, RZ, P0 ;  /* 0x000000ff02047208 */ /* 0x002fe40000000000 */
[----:B------:R-:W-:-:S07]  /*2cc0*/  FSEL R5, R3, R5, P0 ;  /* 0x0000000503057208 */ /* 0x000fce0000000000 */
.L_x_6598:
[----:B------:R-:W-:Y:S05]  /*2cd0*/  BSYNC.RECONVERGENT B0 ;  /* 0x0000000000007941 */ /* 0x000fea0003800200 */
.L_x_6596:
[----:B------:R-:W1:Y:S02]  /*2ce0*/  LDCU.64 UR4, c[0x0][0x590] ;  /* 0x0000b200ff0477ac */ /* 0x000e640008000a00 */
[----:B-1----:R-:W1:Y:S02]  /*2cf0*/  DMUL R4, R4, UR4 ;  /* 0x0000000404047c28 */ /* 0x002e640008000000 */
.L_x_6595:
[----:B------:R-:W-:Y:S05]  /*2d00*/  BSYNC.RECONVERGENT B6 ;  /* 0x0000000000067941 */ /* 0x000fea0003800200 */
.L_x_6559:
[----:B------:R-:W2:Y:S01]  /*2d10*/  LDCU.64 UR6, c[0x0][0x580] ;  /* 0x0000b000ff0677ac */ /* 0x000ea20008000a00 */
[----:B------:R-:W-:-:S04]  /*2d20*/  UPRMT UR4, UR41, 0x9910, URZ ;  /* 0x0000991029047896 */ /* 0x000fc800080000ff */
        /* <DEDUP_REMOVED lines=15> */
.L_x_6602:
[----:B-1----:R-:W1:Y:S02]  /*2e20*/  F2I.S64.F64.TRUNC R4, R4 ;  /* 0x0000000400047311 */ /* 0x002e64000030d900 */
[----:B-1----:R-:W-:-:S05]  /*2e30*/  IMAD.MOV.U32 R7, RZ, RZ, R4 ;  /* 0x000000ffff077224 */ /* 0x002fca00078e0004 */
[----:B------:R1:W-:Y:S01]  /*2e40*/  STG.E.U8 desc[UR36][R2.64], R7 ;  /* 0x0000000702007986 */ /* 0x0003e2000c101124 */
[----:B------:R-:W-:Y:S05]  /*2e50*/  BRA `(.L_x_6604) ;  /* 0x0000001000847947 */ /* 0x000fea0003800000 */
.L_x_6601:
        /* <DEDUP_REMOVED lines=9> */
.L_x_6606:
[----:B-1----:R-:W1:Y:S02]  /*2ef0*/  F2I.F64.TRUNC R5, R4 ;  /* 0x0000000400057311 */ /* 0x002e64000030d100 */
[----:B-1----:R1:W-:Y:S01]  /*2f00*/  STG.E desc[UR36][R2.64], R5 ;  /* 0x0000000502007986 */ /* 0x0023e2000c101924 */
[----:B------:R-:W-:Y:S05]  /*2f10*/  BRA `(.L_x_6604) ;  /* 0x0000001000547947 */ /* 0x000fea0003800000 */
.L_x_6605:
[----:B-1----:R-:W1:Y:S02]  /*2f20*/  F2I.F64.TRUNC R5, R4 ;  /* 0x0000000400057311 */ /* 0x002e64000030d100 */
[----:B-1----:R1:W-:Y:S01]  /*2f30*/  STG.E.U16 desc[UR36][R2.64], R5 ;  /* 0x0000000502007986 */ /* 0x0023e2000c101524 */
[----:B------:R-:W-:Y:S05]  /*2f40*/  BRA `(.L_x_6604) ;  /* 0x0000001000487947 */ /* 0x000fea0003800000 */
.L_x_6600:
        /* <DEDUP_REMOVED lines=17> */
.L_x_6608:
[----:B------:R-:W-:Y:S01]  /*3060*/  UMOV UR4, 0xf0000000 ;  /* 0xf000000000047882 */ /* 0x000fe20000000000 */
[----:B------:R-:W-:Y:S01]  /*3070*/  UMOV UR5, 0x380fffff ;  /* 0x380fffff00057882 */ /* 0x000fe20000000000 */
[----:B01----:R-:W0:-:S15]  /*3080*/  F2F.F32.F64 R0, R4 ;  /* 0x0000000400007310 */ /* 0x003e1e0000301000 */
        /* <DEDUP_REMOVED lines=9> */
.L_x_6607:
        /* <DEDUP_REMOVED lines=18> */
.L_x_6610:
        /* <DEDUP_REMOVED lines=13> */
.L_x_6609:
[----:B-1----:R1:W-:Y:S01]  /*3310*/  STG.E.64 desc[UR36][R2.64], R4 ;  /* 0x0000000402007986 */ /* 0x0023e2000c101b24 */
[----:B------:R-:W-:Y:S05]  /*3320*/  BRA `(.L_x_6604) ;  /* 0x0000000c00507947 */ /* 0x000fea0003800000 */
.L_x_6599:
        /* <DEDUP_REMOVED lines=12> */
.L_x_6613:
[----:B------:R-:W-:-:S05]  /*33f0*/  CS2R R6, SRZ ;  /* 0x0000000000067805 */ /* 0x000fca000001ff00 */
[----:B-1----:R1:W-:Y:S01]  /*3400*/  STG.E.128 desc[UR36][R2.64], R4 ;  /* 0x0000000402007986 */ /* 0x0023e2000c101d24 */
[----:B------:R-:W-:Y:S05]  /*3410*/  BRA `(.L_x_6604) ;  /* 0x0000000c00147947 */ /* 0x000fea0003800000 */
.L_x_6612:
        /* <DEDUP_REMOVED lines=16> */
[----:B0-----:R-:W-:-:S04]  /*3520*/  MOV R0, 0x7f ;  /* 0x0000007f00007802 */ /* 0x001fc80000000f00 */
        /* <DEDUP_REMOVED lines=10> */
.L_x_6617:
[----:B------:R-:W-:Y:S05]  /*35d0*/  BSYNC.RECONVERGENT B0 ;  /* 0x0000000000007941 */ /* 0x000fea0003800200 */
.L_x_6616:
[----:B------:R-:W-:-:S05]  /*35e0*/  LOP3.LUT R7, R0, 0x80, R7, 0xf8, !PT ;  /* 0x0000008000077812 */ /* 0x000fca00078ef807 */
[----:B------:R0:W-:Y:S01]  /*35f0*/  STG.E.U8 desc[UR36][R2.64], R7 ;  /* 0x0000000702007986 */ /* 0x0001e2000c101124 */
[----:B------:R-:W-:Y:S05]  /*3600*/  BRA `(.L_x_6604) ;  /* 0x0000000800987947 */ /* 0x000fea0003800000 */
.L_x_6615:
        /* <DEDUP_REMOVED lines=13> */
[----:B0-----:R-:W-:Y:S01]  /*36e0*/  @P1 IMAD.MOV.U32 R0, RZ, RZ, 0x7f ;  /* 0x0000007fff001424 */ /* 0x001fe200078e00ff */
        /* <DEDUP_REMOVED lines=9> */
.L_x_6619:
[----:B------:R-:W-:Y:S05]  /*3780*/  BSYNC.RECONVERGENT B0 ;  /* 0x0000000000007941 */ /* 0x000fea0003800200 */
.L_x_6618:
[----:B------:R-:W-:-:S05]  /*3790*/  LOP3.LUT R7, R0, 0x80, R7, 0xf8, !PT ;  /* 0x0000008000077812 */ /* 0x000fca00078ef807 */
[----:B------:R0:W-:Y:S01]  /*37a0*/  STG.E.U8 desc[UR36][R2.64], R7 ;  /* 0x0000000702007986 */ /* 0x0001e2000c101124 */
[----:B------:R-:W-:Y:S05]  /*37b0*/  BRA `(.L_x_6604) ;  /* 0x00000008002c7947 */ /* 0x000fea0003800000 */
.L_x_6614:
        /* <DEDUP_REMOVED lines=12> */
.L_x_6611:
        /* <DEDUP_REMOVED lines=11> */
.L_x_6622:
        /* <DEDUP_REMOVED lines=10> */
[----:B0-----:R-:W-:-:S04]  /*39d0*/  IMAD.MOV.U32 R0, RZ, RZ, 0x80 ;  /* 0x00000080ff007424 */ /* 0x001fc800078e00ff */
        /* <DEDUP_REMOVED lines=10> */
.L_x_6625:
[----:B------:R-:W-:-:S04]  /*3a80*/  SHF.R.U32.HI R0, RZ, 0x14, R7 ;  /* 0x00000014ff007819 */ /* 0x000fc80000011607 */
[----:B------:R-:W-:-:S04]  /*3a90*/  LOP3.LUT R0, R0, 0x1, RZ, 0xc0, !PT ;  /* 0x0000000100007812 */ /* 0x000fc800078ec0ff */
[----:B------:R-:W-:-:S04]  /*3aa0*/  IADD3 R0, PT, PT, R7, 0x487ffff, R0 ;  /* 0x0487ffff07007810 */ /* 0x000fc80007ffe000 */
[----:B------:R-:W-:-:S04]  /*3ab0*/  SHF.R.U32.HI R0, RZ, 0x14, R0 ;  /* 0x00000014ff007819 */ /* 0x000fc80000011600 */
[----:B------:R-:W-:-:S07]  /*3ac0*/  LOP3.LUT R4, R0, 0xff, RZ, 0xc0, !PT ;  /* 0x000000ff00047812 */ /* 0x000fce00078ec0ff */
.L_x_6626:
[----:B------:R-:W-:-:S04]  /*3ad0*/  SHF.R.U32.HI R5, RZ, 0x18, R7 ;  /* 0x00000018ff057819 */ /* 0x000fc80000011607 */
[----:B------:R-:W-:-:S04]  /*3ae0*/  LOP3.LUT R4, R4, 0x80, R5, 0xf8, !PT ;  /* 0x0000008004047812 */ /* 0x000fc800078ef805 */
[----:B------:R-:W-:-:S07]  /*3af0*/  PRMT R0, R4, 0x7610, R0 ;  /* 0x0000761004007816 */ /* 0x000fce0000000000 */
.L_x_6624:
[----:B------:R-:W-:Y:S05]  /*3b00*/  BSYNC.RECONVERGENT B0 ;  /* 0x0000000000007941 */ /* 0x000fea0003800200 */
.L_x_6623:
[----:B------:R1:W-:Y:S01]  /*3b10*/  STG.E.U8 desc[UR36][R2.64], R0 ;  /* 0x0000000002007986 */ /* 0x0003e2000c101124 */
[----:B------:R-:W-:Y:S05]  /*3b20*/  BRA `(.L_x_6604) ;  /* 0x0000000400507947 */ /* 0x000fea0003800000 */
.L_x_6621:
        /* <DEDUP_REMOVED lines=21> */
.L_x_6629:
[----:B------:R-:W-:-:S04]  /*3c80*/  SHF.R.U32.HI R0, RZ, 0x15, R7 ;  /* 0x00000015ff007819 */ /* 0x000fc80000011607 */
[----:B------:R-:W-:-:S04]  /*3c90*/  LOP3.LUT R0, R0, 0x1, RZ, 0xc0, !PT ;  /* 0x0000000100007812 */ /* 0x000fc800078ec0ff */
[----:B------:R-:W-:-:S04]  /*3ca0*/  IADD3 R0, PT, PT, R7, 0x88fffff, R0 ;  /* 0x088fffff07007810 */ /* 0x000fc80007ffe000 */
[----:B------:R-:W-:-:S04]  /*3cb0*/  SHF.R.U32.HI R0, RZ, 0x15, R0 ;  /* 0x00000015ff007819 */ /* 0x000fc80000011600 */
[----:B------:R-:W-:-:S07]  /*3cc0*/  LOP3.LUT R4, R0, 0xff, RZ, 0xc0, !PT ;  /* 0x000000ff00047812 */ /* 0x000fce00078ec0ff */
.L_x_6630:
[----:B------:R-:W-:-:S04]  /*3cd0*/  SHF.R.U32.HI R5, RZ, 0x18, R7 ;  /* 0x00000018ff057819 */ /* 0x000fc80000011607 */
[----:B------:R-:W-:-:S04]  /*3ce0*/  LOP3.LUT R4, R4, 0x80, R5, 0xf8, !PT ;  /* 0x0000008004047812 */ /* 0x000fc800078ef805 */
[----:B------:R-:W-:-:S07]  /*3cf0*/  PRMT R0, R4, 0x7610, R0 ;  /* 0x0000761004007816 */ /* 0x000fce0000000000 */
.L_x_6628:
[----:B------:R-:W-:Y:S05]  /*3d00*/  BSYNC.RECONVERGENT B0 ;  /* 0x0000000000007941 */ /* 0x000fea0003800200 */
.L_x_6627:
[----:B------:R0:W-:Y:S01]  /*3d10*/  STG.E.U8 desc[UR36][R2.64], R0 ;  /* 0x0000000002007986 */ /* 0x0001e2000c101124 */
[----:B------:R-:W-:Y:S05]  /*3d20*/  BRA `(.L_x_6604) ;  /* 0x0000000000d07947 */ /* 0x000fea0003800000 */
.L_x_6620:
[----:B------:R-:W-:-:S09]  /*3d30*/  UISETP.NE.AND UP0, UPT, UR4, 0x1c, UPT ;  /* 0x0000001c0400788c */ /* 0x000fd2000bf05270 */
[----:B------:R-:W-:Y:S05]  /*3d40*/  BRA.U !UP0, `(.L_x_6631) ;  /* 0x0000000108c07547 */ /* 0x000fea000b800000 */
[----:B------:R-:W-:-:S09]  /*3d50*/  UISETP.NE.AND UP0, UPT, UR4, 0x1d, UPT ;  /* 0x0000001d0400788c */ /* 0x000fd2000bf05270 */
[----:B------:R-:W-:Y:S05]  /*3d60*/  BRA.U !UP0, `(.L_x_6632) ;  /* 0x0000000108ac7547 */ /* 0x000fea000b800000 */
[----:B------:R-:W-:-:S09]  /*3d70*/  UISETP.NE.AND UP0, UPT, UR4, 0x2c, UPT ;  /* 0x0000002c0400788c */ /* 0x000fd2000bf05270 */
[----:B------:R-:W-:Y:S05]  /*3d80*/  BRA.U !UP0, `(.L_x_6633) ;  /* 0x0000000108447547 */ /* 0x000fea000b800000 */
.L_x_6603:
[----:B0-----:R-:W-:Y:S01]  /*3d90*/  MOV R0, 0x0 ;  /* 0x0000000000007802 */ /* 0x001fe20000000f00 */
[----:B------:R-:W1:Y:S01]  /*3da0*/  LDCU.64 UR6, c[0x4][0x128] ;  /* 0x01002500ff0677ac */ /* 0x000e620008000a00 */
[----:B------:R-:W-:Y:S02]  /*3db0*/  HFMA2 R13, -RZ, RZ, 0, 0 ;  /* 0x00000000ff0d7431 */ /* 0x000fe400000001ff */
[----:B------:R-:W-:Y:S01]  /*3dc0*/  IMAD.MOV.U32 R8, RZ, RZ, 0x65 ;  /* 0x00000065ff087424 */ /* 0x000fe200078e00ff */
[----:B------:R0:W2:Y:S01]  /*3dd0*/  LDC.64 R2, c[0x4][R0] ;  /* 0x0100000000027b82 */ /* 0x0000a20000000a00 */
[----:B------:R-:W3:Y:S01]  /*3de0*/  LDCU.64 UR8, c[0x4][0x130] ;  /* 0x01002600ff0877ac */ /* 0x000ee20008000a00 */
[----:B------:R-:W-:Y:S01]  /*3df0*/  IMAD.MOV.U32 R12, RZ, RZ, 0x1 ;  /* 0x00000001ff0c7424 */ /* 0x000fe200078e00ff */
[----:B------:R-:W4:Y:S01]  /*3e00*/  LDCU.64 UR4, c[0x4][0x10] ;  /* 0x01000200ff0477ac */ /* 0x000f220008000a00 */
[----:B-1----:R-:W-:Y:S02]  /*3e10*/  IMAD.U32 R4, RZ, RZ, UR6 ;  /* 0x00000006ff047e24 */ /* 0x002fe4000f8e00ff */
[----:B------:R-:W-:Y:S01]  /*3e20*/  IMAD.U32 R5, RZ, RZ, UR7 ;  /* 0x00000007ff057e24 */ /* 0x000fe2000f8e00ff */
[----:B---3--:R-:W-:Y:S01]  /*3e30*/  MOV R6, UR8 ;  /* 0x0000000800067c02 */ /* 0x008fe20008000f00 */
[----:B------:R-:W-:-:S02]  /*3e40*/  IMAD.U32 R7, RZ, RZ, UR9 ;  /* 0x00000009ff077e24 */ /* 0x000fc4000f8e00ff */
[----:B----4-:R-:W-:Y:S01]  /*3e50*/  IMAD.U32 R10, RZ, RZ, UR4 ;  /* 0x00000004ff0a7e24 */ /* 0x010fe2000f8e00ff */
[----:B0-----:R-:W-:-:S07]  /*3e60*/  MOV R11, UR5 ;  /* 0x00000005000b7c02 */ /* 0x001fce0008000f00 */
[----:B------:R-:W-:-:S07]  /*3e70*/  LEPC R20, `(.L_x_6634) ;  /* 0x000000001014794e */ /* 0x000fce0000000000 */
[----:B--2---:R-:W-:Y:S05]  /*3e80*/  CALL.ABS.NOINC R2 ;  /* 0x0000000002007343 */ /* 0x004fea0003c00000 */
.L_x_6634:
[----:B------:R-:W-:Y:S05]  /*3e90*/  BRA `(.L_x_6604) ;  /* 0x0000000000747947 */ /* 0x000fea0003800000 */
.L_x_6633:
        /* <DEDUP_REMOVED lines=13> */
[--C-:B0-----:R-:W-:Y:S02]  /*3f70*/  @P1 SHF.R.U32.HI R0, RZ, 0x16, R8.reuse ;  /* 0x00000016ff001819 */ /* 0x101fe40000011608 */
        /* <DEDUP_REMOVED lines=10> */
.L_x_6632:
[----:B-1----:R-:W1:Y:S02]  /*4020*/  F2I.U64.F64.TRUNC R4, R4 ;  /* 0x0000000400047311 */ /* 0x002e64000030d800 */
[----:B-1----:R1:W-:Y:S01]  /*4030*/  STG.E.64 desc[UR36][R2.64], R4 ;  /* 0x0000000402007986 */ /* 0x0023e2000c101b24 */
[----:B------:R-:W-:Y:S05]  /*4040*/  BRA `(.L_x_6604) ;  /* 0x0000000000087947 */ /* 0x000fea0003800000 */
.L_x_6631:
[----:B-1----:R-:W1:Y:S02]  /*4050*/  F2I.U32.F64.TRUNC R5, R4 ;  /* 0x0000000400057311 */ /* 0x002e64000030d000 */
[----:B-1----:R3:W-:Y:S02]  /*4060*/  STG.E desc[UR36][R2.64], R5 ;  /* 0x0000000502007986 */ /* 0x0027e4000c101924 */
.L_x_6604:
[----:B------:R-:W-:-:S07]  /*4070*/  VIADD R17, R17, 0x80 ;  /* 0x0000008011117836 */ /* 0x000fce0000000000 */
.L_x_6557:
[----:B------:R-:W-:Y:S05]  /*4080*/  BSYNC.RECONVERGENT B7 ;  /* 0x0000000000077941 */ /* 0x000fea0003800200 */
.L_x_6556:
[----:B------:R-:W5:Y:S01]  /*4090*/  LDCU UR4, c[0x0][0x380] ;  /* 0x00007000ff0477ac */ /* 0x000f620008000800 */
[----:B------:R-:W-:Y:S01]  /*40a0*/  BSSY.RECONVERGENT B7, `(.L_x_6635) ;  /* 0x00003f9000077945 */ /* 0x000fe20003800200 */
[----:B-----5:R-:W-:-:S13]  /*40b0*/  ISETP.GE.AND P0, PT, R17, UR4, PT ;  /* 0x0000000411007c0c */ /* 0x020fda000bf06270 */
[----:B------:R-:W-:Y:S05]  /*40c0*/  @P0 BRA `(.L_x_6636) ;  /* 0x0000003c00d80947 */ /* 0x000fea0003800000 */
[----:B------:R-:W5:Y:S01]  /*40d0*/  LDCU UR4, c[0x0][0x388] ;  /* 0x00007100ff0477ac */ /* 0x000f620008000800 */
[----:B01----:R-:W-:Y:S02]  /*40e0*/  HFMA2 R0, -RZ, RZ, 0, 0 ;  /* 0x00000000ff007431 */ /* 0x003fe400000001ff */
[----:B------:R-:W-:Y:S01]  /*40f0*/  IMAD.MOV.U32 R16, RZ, RZ, RZ ;  /* 0x000000ffff107224 */ /* 0x000fe200078e00ff */
[----:B-----5:R-:W-:-:S09]  /*4100*/  UISETP.NE.AND UP0, UPT, UR4, URZ, UPT ;  /* 0x000000ff0400728c */ /* 0x020fd2000bf05270 */
[----:B------:R-:W-:Y:S05]  /*4110*/  BRA.U !UP0, `(.L_x_6637) ;  /* 0x0000001108a87547 */ /* 0x000fea000b800000 */
[----:B------:R-:W2:Y:S01]  /*4120*/  LDCU.64 UR4, c[0x0][0x390] ;  /* 0x00007200ff0477ac */ /* 0x000ea20008000a00 */
[----:B------:R-:W-:Y:S01]  /*4130*/  IMAD.MOV.U32 R16, RZ, RZ, RZ ;  /* 0x000000ffff107224 */ /* 0x000fe200078e00ff */
[----:B------:R-:W0:Y:S01]  /*4140*/  LDCU UR6, c[0x0][0x38c] ;  /* 0x00007180ff0677ac */ /* 0x000e220008000800 */
[----:B------:R-:W1:Y:S01]  /*4150*/  LDCU.64 UR8, c[0x0][0x4b8] ;  /* 0x00009700ff0877ac */ /* 0x000e620008000a00 */
[----:B------:R-:W-:Y:S01]  /*4160*/  UISETP.NE.AND UP0, UPT, UR40, URZ, UPT ;  /* 0x000000ff2800728c */ /* 0x000fe2000bf05270 */
[----:B--234-:R-:W-:-:S05]  /*4170*/  IMAD.HI.U32 R2, R17, UR4, R16 ;  /* 0x0000000411027c27 */ /* 0x01cfca000f8e0010 */
[----:B------:R-:W-:-:S04]  /*4180*/  SHF.R.U32.HI R3, RZ, UR5, R2 ;  /* 0x00000005ff037c19 */ /* 0x000fc80008011602 */
[----:B------:R-:W-:-:S05]  /*4190*/  IADD3 R0, PT, PT, -R3, RZ, RZ ;  /* 0x000000ff03007210 */ /* 0x000fca0007ffe1ff */
[----:B0-----:R-:W-:-:S04]  /*41a0*/  IMAD R0, R0, UR6, R17 ;  /* 0x0000000600007c24 */ /* 0x001fc8000f8e0211 */
[C---:B-1----:R-:W-:Y:S02]  /*41b0*/  IMAD R16, R0.reuse, UR8, RZ ;  /* 0x0000000800107c24 */ /* 0x042fe4000f8e02ff */
        /* <DEDUP_REMOVED lines=288> */
.L_x_6637:
[----:B------:R-:W0:Y:S01]  /*53c0*/  LDCU.64 UR6, c[0x0][0x588] ;  /* 0x0000b100ff0677ac */ /* 0x000e220008000a00 */
[----:B------:R-:W-:Y:S01]  /*53d0*/  BSSY.RECONVERGENT B6, `(.L_x_6638) ;  /* 0x000018f000067945 */ /* 0x000fe20003800200 */
[----:B------:R-:W-:-:S04]  /*53e0*/  UPRMT UR4, UR42, 0x9910, URZ ;  /* 0x000099102a047896 */ /* 0x000fc800080000ff */
[----:B------:R-:W-:Y:S01]  /*53f0*/  UISETP.GT.AND UP0, UPT, UR4, 0x9, UPT ;  /* 0x000000090400788c */ /* 0x000fe2000bf04270 */
[----:B0-----:R-:W-:-:S05]  /*5400*/  IADD3 R4, P0, PT, R0, UR6, RZ ;  /* 0x0000000600047c10 */ /* 0x001fca000ff1e0ff */
[----:B--234-:R-:W-:-:S03]  /*5410*/  IMAD.X R5, RZ, RZ, UR7, P0 ;  /* 0x00000007ff057e24 */ /* 0x01cfc600080e06ff */
        /* <DEDUP_REMOVED lines=12> */
.L_x_6642:
[----:B------:R-:W2:Y:S02]  /*54e0*/  LDG.E.U8 R2, desc[UR36][R4.64] ;  /* 0x0000002404027981 */ /* 0x000ea4000c1e1100 */
[----:B--2---:R-:W0:Y:S02]  /*54f0*/  I2F.F64.U16 R2, R2 ;  /* 0x0000000200027312 */ /* 0x004e240000101800 */
[----:B0-----:R-:W-:Y:S05]  /*5500*/  BRA `(.L_x_6644) ;  /* 0x0000000c00747947 */ /* 0x001fea0003800000 */
.L_x_6641:
        /* <DEDUP_REMOVED lines=9> */
.L_x_6646:
[----:B------:R-:W2:Y:S02]  /*55a0*/  LDG.E R2, desc[UR36][R4.64] ;  /* 0x0000002404027981 */ /* 0x000ea4000c1e1900 */
[----:B--2---:R-:W0:Y:S02]  /*55b0*/  I2F.F64 R2, R2 ;  /* 0x0000000200027312 */ /* 0x004e240000201c00 */
[----:B0-----:R-:W-:Y:S05]  /*55c0*/  BRA `(.L_x_6644) ;  /* 0x0000000c00447947 */ /* 0x001fea0003800000 */
.L_x_6645:
[----:B------:R-:W2:Y:S02]  /*55d0*/  LDG.E.U16 R2, desc[UR36][R4.64] ;  /* 0x0000002404027981 */ /* 0x000ea4000c1e1500 */
[----:B--2---:R-:W0:Y:S02]  /*55e0*/  I2F.F64.S16 R2, R2 ;  /* 0x0000000200027312 */ /* 0x004e240000101c00 */
[----:B0-----:R-:W-:Y:S05]  /*55f0*/  BRA `(.L_x_6644) ;  /* 0x0000000c00387947 */ /* 0x001fea0003800000 */
.L_x_6640:
        /* <DEDUP_REMOVED lines=10> */
.L_x_6648:
[----:B------:R-:W2:Y:S02]  /*56a0*/  LDG.E.U16 R0, desc[UR36][R4.64] ;  /* 0x0000002404007981 */ /* 0x000ea4000c1e1500 */
[----:B--2---:R-:W-:-:S05]  /*56b0*/  HADD2.F32 R0, -RZ, R0.H0_H0 ;  /* 0x20000000ff007230 */ /* 0x004fca0000004100 */
[----:B------:R-:W-:-:S04]  /*56c0*/  FMUL.FTZ R0, R0, 1 ;  /* 0x3f80000000007820 */ /* 0x000fc80000410000 */
[----:B------:R0:W1:Y:S02]  /*56d0*/  F2F.F64.F32 R2, R0 ;  /* 0x0000000000027310 */ /* 0x0000640000201800 */
[----:B01----:R-:W-:Y:S05]  /*56e0*/  BRA `(.L_x_6644) ;  /* 0x0000000800fc7947 */ /* 0x003fea0003800000 */
.L_x_6647:
        /* <DEDUP_REMOVED lines=10> */
.L_x_6650:
[----:B------:R-:W2:Y:S02]  /*5790*/  LDG.E.U16 R4, desc[UR36][R4.64] ;  /* 0x0000002404047981 */ /* 0x000ea4000c1e1500 */
[----:B--2---:R-:W-:-:S05]  /*57a0*/  HADD2.F32 R0, -RZ, R4.H0_H0 ;  /* 0x20000004ff007230 */ /* 0x004fca0000004100 */
[----:B------:R-:W-:-:S04]  /*57b0*/  FMUL.FTZ R0, R0, 1 ;  /* 0x3f80000000007820 */ /* 0x000fc80000410000 */
[----:B------:R4:W0:Y:S02]  /*57c0*/  F2F.F64.F32 R2, R0 ;  /* 0x0000000000027310 */ /* 0x0008240000201800 */
[----:B0---4-:R-:W-:Y:S05]  /*57d0*/  BRA `(.L_x_6644) ;  /* 0x0000000800c07947 */ /* 0x011fea0003800000 */
.L_x_6649:
[----:B------:R4:W5:Y:S01]  /*57e0*/  LDG.E.64 R2, desc[UR36][R4.64] ;  /* 0x0000002404027981 */ /* 0x000962000c1e1b00 */
[----:B------:R-:W-:Y:S05]  /*57f0*/  BRA `(.L_x_6644) ;  /* 0x0000000800b87947 */ /* 0x000fea0003800000 */
.L_x_6639:
        /* <DEDUP_REMOVED lines=13> */
.L_x_6653:
[----:B------:R3:W5:Y:S01]  /*58d0*/  LDG.E.64 R2, desc[UR36][R4.64] ;  /* 0x0000002404027981 */ /* 0x000762000c1e1b00 */
[----:B------:R-:W-:Y:S05]  /*58e0*/  BRA `(.L_x_6644) ;  /* 0x00000008007c7947 */ /* 0x000fea0003800000 */
.L_x_6652:
        /* <DEDUP_REMOVED lines=25> */
[----:B------:R-:W4:Y:S02]  /*5a80*/  F2F.F64.F32 R2, R3 ;  /* 0x0000000300027310 */ /* 0x000f240000201800 */
[----:B----4-:R-:W-:Y:S05]  /*5a90*/  BRA `(.L_x_6644) ;  /* 0x0000000800107947 */ /* 0x010fea0003800000 */
.L_x_6655:
        /* <DEDUP_REMOVED lines=14> */
.L_x_6654:
[----:B------:R-:W2:Y:S02]  /*5b80*/  LDG.E.U16 R0, desc[UR36][R4.64] ;  /* 0x0000002404007981 */ /* 0x000ea4000c1e1500 */
[----:B--2---:R-:W-:-:S05]  /*5b90*/  SHF.L.U32 R0, R0, 0x10, RZ ;  /* 0x0000001000007819 */ /* 0x004fca00000006ff */
[----:B------:R-:W-:-:S04]  /*5ba0*/  FMUL.FTZ R0, R0, 1 ;  /* 0x3f80000000007820 */ /* 0x000fc80000410000 */
[----:B------:R4:W0:Y:S02]  /*5bb0*/  F2F.F64.F32 R2, R0 ;  /* 0x0000000000027310 */ /* 0x0008240000201800 */
[----:B0---4-:R-:W-:Y:S05]  /*5bc0*/  BRA `(.L_x_6644) ;  /* 0x0000000400c47947 */ /* 0x011fea0003800000 */
.L_x_6651:
        /* <DEDUP_REMOVED lines=10> */
[----:B--2---:R-:W2:Y:S02]  /*5c70*/  I2F.F64.U16 R2, R2 ;  /* 0x0000000200027312 */ /* 0x004ea40000101800 */
[----:B--2---:R-:W-:Y:S05]  /*5c80*/  BRA `(.L_x_6644) ;  /* 0x0000000400947947 */ /* 0x004fea0003800000 */
.L_x_6658:
        /* <DEDUP_REMOVED lines=21> */
.L_x_6662:
[----:B------:R-:W-:Y:S05]  /*5de0*/  BSYNC.RECONVERGENT B1 ;  /* 0x0000000000017941 */ /* 0x000fea0003800200 */
.L_x_6661:
[----:B------:R-:W-:Y:S01]  /*5df0*/  IMAD.SHL.U32 R0, R0, 0x100000, RZ ;  /* 0x0010000000007824 */ /* 0x000fe200078e00ff */
[----:B------:R-:W-:-:S04]  /*5e00*/  LEA R2, R2, 0x3b800000, 0x17 ;  /* 0x3b80000002027811 */ /* 0x000fc800078eb8ff */
[----:B------:R-:W-:-:S05]  /*5e10*/  LOP3.LUT R0, R2, R0, R7, 0xfe, !PT ;  /* 0x0000000002007212 */ /* 0x000fca00078efe07 */
[----:B------:R-:W-:-:S04]  /*5e20*/  FMUL.FTZ R0, R0, 1 ;  /* 0x3f80000000007820 */ /* 0x000fc80000410000 */
[----:B------:R0:W1:Y:S03]  /*5e30*/  F2F.F64.F32 R2, R0 ;  /* 0x0000000000027310 */ /* 0x0000660000201800 */
.L_x_6660:
[----:B------:R-:W-:Y:S05]  /*5e40*/  BSYNC.RECONVERGENT B0 ;  /* 0x0000000000007941 */ /* 0x000fea0003800200 */
.L_x_6659:
[----:B------:R-:W-:Y:S05]  /*5e50*/  BRA `(.L_x_6644) ;  /* 0x0000000400207947 */ /* 0x000fea0003800000 */
.L_x_6657:
[----:B------:R-:W2:Y:S01]  /*5e60*/  LDG.E.U8 R4, desc[UR36][R4.64] ;  /* 0x0000002404047981 */ /* 0x000ea2000c1e1100 */
[----:B------:R-:W-:Y:S01]  /*5e70*/  BSSY.RECONVERGENT B0, `(.L_x_6663) ;  /* 0x000001a000007945 */ /* 0x000fe20003800200 */
        /* <DEDUP_REMOVED lines=19> */
.L_x_6666:
[----:B------:R-:W-:Y:S05]  /*5fb0*/  BSYNC.RECONVERGENT B1 ;  /* 0x0000000000017941 */ /* 0x000fea0003800200 */
.L_x_6665:
[----:B------:R-:W-:Y:S01]  /*5fc0*/  IMAD.SHL.U32 R0, R0, 0x200000, RZ ;  /* 0x0020000000007824 */ /* 0x000fe200078e00ff */
[----:B------:R-:W-:-:S04]  /*5fd0*/  LEA R2, R2, 0x37800000, 0x17 ;  /* 0x3780000002027811 */ /* 0x000fc800078eb8ff */
[----:B------:R-:W-:-:S05]  /*5fe0*/  LOP3.LUT R0, R2, R0, R7, 0xfe, !PT ;  /* 0x0000000002007212 */ /* 0x000fca00078efe07 */
[----:B------:R-:W-:-:S04]  /*5ff0*/  FMUL.FTZ R0, R0, 1 ;  /* 0x3f80000000007820 */ /* 0x000fc80000410000 */
[----:B------:R0:W1:Y:S03]  /*6000*/  F2F.F64.F32 R2, R0 ;  /* 0x0000000000027310 */ /* 0x0000660000201800 */
.L_x_6664:
[----:B------:R-:W-:Y:S05]  /*6010*/  BSYNC.RECONVERGENT B0 ;  /* 0x0000000000007941 */ /* 0x000fea0003800200 */
.L_x_6663:
[----:B------:R-:W-:Y:S05]  /*6020*/  BRA `(.L_x_6644) ;  /* 0x0000000000ac7947 */ /* 0x000fea0003800000 */
.L_x_6656:
        /* <DEDUP_REMOVED lines=8> */
[----:B------:R-:W-:Y:S02]  /*60b0*/  HFMA2 R3, -RZ, RZ, 0.5, 0 ;  /* 0x38000000ff037431 */ /* 0x000fe400000001ff */
        /* <DEDUP_REMOVED lines=9> */
.L_x_6670:
[----:B------:R-:W-:Y:S05]  /*6150*/  BSYNC.RECONVERGENT B0 ;  /* 0x0000000000007941 */ /* 0x000fea0003800200 */
.L_x_6669:
[----:B------:R-:W-:Y:S05]  /*6160*/  BRA `(.L_x_6644) ;  /* 0x00000000005c7947 */ /* 0x000fea0003800000 */
.L_x_6643:
        /* <DEDUP_REMOVED lines=16> */
.L_x_6671:
[----:B------:R-:W-:Y:S01]  /*6270*/  CS2R R2, SRZ ;  /* 0x0000000000027805 */ /* 0x000fe2000001ff00 */
[----:B------:R-:W-:Y:S06]  /*6280*/  BRA `(.L_x_6672) ;  /* 0x0000000000347947 */ /* 0x000fec0003800000 */
.L_x_6668:
[----:B------:R-:W2:Y:S02]  /*6290*/  LDG.E.64 R2, desc[UR36][R4.64] ;  /* 0x0000002404027981 */ /* 0x000ea4000c1e1b00 */
[----:B--2---:R-:W2:Y:S02]  /*62a0*/  I2F.F64.U64 R2, R2 ;  /* 0x0000000200027312 */ /* 0x004ea40000301800 */
[----:B--2---:R-:W-:Y:S05]  /*62b0*/  BRA `(.L_x_6644) ;  /* 0x0000000000087947 */ /* 0x004fea0003800000 */
.L_x_6667:
[----:B------:R-:W2:Y:S02]  /*62c0*/  LDG.E R2, desc[UR36][R4.64] ;  /* 0x0000002404027981 */ /* 0x000ea4000c1e1900 */
[----:B--2---:R-:W2:Y:S02]  /*62d0*/  I2F.F64.U32 R2, R2 ;  /* 0x0000000200027312 */ /* 0x004ea40000201800 */
.L_x_6644:
        /* <DEDUP_REMOVED lines=8> */
.L_x_6672:
[----:B------:R-:W1:Y:S01]  /*6360*/  LDCU.64 UR4, c[0x0][0x5a0] ;  /* 0x0000b400ff0477ac */ /* 0x000e620008000a00 */
[----:B------:R-:W-:Y:S01]  /*6370*/  BSSY.RECONVERGENT B0, `(.L_x_6674) ;  /* 0x0000092000007945 */ /* 0x000fe20003800200 */
[----:B-1----:R-:W1:Y:S02]  /*6380*/  DMUL R2, R2, UR4 ;  /* 0x0000000402027c28 */ /* 0x002e640008000000 */
[C---:B-1----:R-:W-:Y:S02]  /*6390*/  FSETP.GEU.FTZ.AND P1, PT, R3.reuse, 4.1931471824645996094, PT ;  /* 0x40862e430300780b */ /* 0x042fe40003f3e000 */
[----:B------:R-:W-:-:S13]  /*63a0*/  FSETP.GT.FTZ.AND P0, PT, R3, -3.1640625, PT ;  /* 0xc04a80000300780b */ /* 0x000fda0003f14000 */
[----:B------:R-:W-:Y:S05]  /*63b0*/  @P0 BRA !P1, `(.L_x_6675) ;  /* 0x0000000000300947 */ /* 0x000fea0004800000 */
        /* <DEDUP_REMOVED lines=10> */
[----:B------:R-:W-:Y:S01]  /*6460*/  FSEL R5, R3, R5, P0 ;  /* 0x0000000503057208 */ /* 0x000fe20000000000 */
[----:B------:R-:W-:Y:S06]  /*6470*/  BRA `(.L_x_6676) ;  /* 0x0000000800047947 */ /* 0x000fec0003800000 */
.L_x_6675:
        /* <DEDUP_REMOVED lines=128> */
[----:B------:R-:W-:-:S07]  /*6c80*/  FSEL R5, R3, R5, !P0 ;  /* 0x0000000503057208 */ /* 0x000fce0004000000 */
.L_x_6676:
[----:B------:R-:W-:Y:S05]  /*6c90*/  BSYNC.RECONVERGENT B0 ;  /* 0x0000000000007941 */ /* 0x000fea0003800200 */
.L_x_6674:
[----:B------:R-:W1:Y:S02]  /*6ca0*/  LDCU.64 UR4, c[0x0][0x590] ;  /* 0x0000b200ff0477ac */ /* 0x000e640008000a00 */
[----:B-1----:R-:W1:Y:S02]  /*6cb0*/  DMUL R4, R4, UR4 ;  /* 0x0000000404047c28 */ /* 0x002e640008000000 */
.L_x_6673:
[----:B------:R-:W-:Y:S05]  /*6cc0*/  BSYNC.RECONVERGENT B6 ;  /* 0x0000000000067941 */ /* 0x000fea0003800200 */
.L_x_6638:
[----:B------:R-:W2:Y:S01]  /*6cd0*/  LDCU.64 UR6, c[0x0][0x580] ;  /* 0x0000b000ff0677ac */ /* 0x000ea20008000a00 */
[----:B------:R-:W-:-:S04]  /*6ce0*/  UPRMT UR4, UR41, 0x9910, URZ ;  /* 0x0000991029047896 */ /* 0x000fc800080000ff */
[----:B------:R-:W-:Y:S01]  /*6cf0*/  UISETP.GT.AND UP0, UPT, UR4, 0x9, UPT ;  /* 0x000000090400788c */ /* 0x000fe2000bf04270 */
[----:B--2---:R-:W-:-:S05]  /*6d00*/  IADD3 R2, P0, PT, R16, UR6, RZ ;  /* 0x0000000610027c10 */ /* 0x004fca000ff1e0ff */
        /* <DEDUP_REMOVED lines=13> */
.L_x_6680:
[----:B-1----:R-:W1:Y:S02]  /*6de0*/  F2I.S64.F64.TRUNC R4, R4 ;  /* 0x0000000400047311 */ /* 0x002e64000030d900 */
[----:B-1----:R-:W-:-:S05]  /*6df0*/  MOV R7, R4 ;  /* 0x0000000400077202 */ /* 0x002fca0000000f00 */
[----:B------:R4:W-:Y:S01]  /*6e00*/  STG.E.U8 desc[UR36][R2.64], R7 ;  /* 0x0000000702007986 */ /* 0x0009e2000c101124 */
[----:B------:R-:W-:Y:S05]  /*6e10*/  BRA `(.L_x_6682) ;  /* 0x0000001000807947 */ /* 0x000fea0003800000 */
.L_x_6679:
        /* <DEDUP_REMOVED lines=9> */
.L_x_6684:
[----:B-1----:R-:W1:Y:S02]  /*6eb0*/  F2I.F64.TRUNC R5, R4 ;  /* 0x0000000400057311 */ /* 0x002e64000030d100 */
[----:B-1----:R3:W-:Y:S01]  /*6ec0*/  STG.E desc[UR36][R2.64], R5 ;  /* 0x0000000502007986 */ /* 0x0027e2000c101924 */
[----:B------:R-:W-:Y:S05]  /*6ed0*/  BRA `(.L_x_6682) ;  /* 0x0000001000507947 */ /* 0x000fea0003800000 */
.L_x_6683:
[----:B-1----:R-:W1:Y:S02]  /*6ee0*/  F2I.F64.TRUNC R5, R4 ;  /* 0x0000000400057311 */ /* 0x002e64000030d100 */
[----:B-1----:R1:W-:Y:S01]  /*6ef0*/  STG.E.U16 desc[UR36][R2.64], R5 ;  /* 0x0000000502007986 */ /* 0x0023e2000c101524 */
[----:B------:R-:W-:Y:S05]  /*6f00*/  BRA `(.L_x_6682) ;  /* 0x0000001000447947 */ /* 0x000fea0003800000 */
.L_x_6678:
        /* <DEDUP_REMOVED lines=17> */
.L_x_6686:
        /* <DEDUP_REMOVED lines=12> */
.L_x_6685:
        /* <DEDUP_REMOVED lines=18> */
.L_x_6688:
        /* <DEDUP_REMOVED lines=13> */
.L_x_6687:
[----:B-1----:R1:W-:Y:S01]  /*72d0*/  STG.E.64 desc[UR36][R2.64], R4 ;  /* 0x0000000402007986 */ /* 0x0023e2000c101b24 */
[----:B------:R-:W-:Y:S05]  /*72e0*/  BRA `(.L_x_6682) ;  /* 0x0000000c004c7947 */ /* 0x000fea0003800000 */
.L_x_6677:
        /* <DEDUP_REMOVED lines=13> */
.L_x_6692:
        /* <DEDUP_REMOVED lines=26> */
.L_x_6695:
[----:B------:R-:W-:-:S04]  /*7560*/  SHF.R.U32.HI R5, RZ, 0x18, R7 ;  /* 0x00000018ff057819 */ /* 0x000fc80000011607 */
[----:B------:R-:W-:-:S07]  /*7570*/  LOP3.LUT R0, R0, 0x80, R5, 0xf8, !PT ;  /* 0x0000008000007812 */ /* 0x000fce00078ef805 */
.L_x_6694:
[----:B------:R-:W-:Y:S05]  /*7580*/  BSYNC.RECONVERGENT B0 ;  /* 0x0000000000007941 */ /* 0x000fea0003800200 */
.L_x_6693:
[----:B------:R0:W-:Y:S01]  /*7590*/  STG.E.U8 desc[UR36][R2.64], R0 ;  /* 0x0000000002007986 */ /* 0x0001e2000c101124 */
[----:B------:R-:W-:Y:S05]  /*75a0*/  BRA `(.L_x_6682) ;  /* 0x00000008009c7947 */ /* 0x000fea0003800000 */
.L_x_6691:
        /* <DEDUP_REMOVED lines=26> */
.L_x_6698:
[----:B------:R-:W-:-:S04]  /*7750*/  SHF.R.U32.HI R5, RZ, 0x18, R7 ;  /* 0x00000018ff057819 */ /* 0x000fc80000011607 */
[----:B------:R-:W-:-:S07]  /*7760*/  LOP3.LUT R0, R0, 0x80, R5, 0xf8, !PT ;  /* 0x0000008000007812 */ /* 0x000fce00078ef805 */
.L_x_6697:
[----:B------:R-:W-:Y:S05]  /*7770*/  BSYNC.RECONVERGENT B0 ;  /* 0x0000000000007941 */ /* 0x000fea0003800200 */
.L_x_6696:
[----:B------:R0:W-:Y:S01]  /*7780*/  STG.E.U8 desc[UR36][R2.64], R0 ;  /* 0x0000000002007986 */ /* 0x0001e2000c101124 */
[----:B------:R-:W-:Y:S05]  /*7790*/  BRA `(.L_x_6682) ;  /* 0x0000000800207947 */ /* 0x000fea0003800000 */
.L_x_6690:
        /* <DEDUP_REMOVED lines=30> */
.L_x_6700:
[----:B-1----:R-:W1:Y:S02]  /*7980*/  F2I.U64.F64.TRUNC R4, R4 ;  /* 0x0000000400047311 */ /* 0x002e64000030d800 */
[----:B-1----:R1:W-:Y:S01]  /*7990*/  STG.E.64 desc[UR36][R2.64], R4 ;  /* 0x0000000402007986 */ /* 0x0023e2000c101b24 */
[----:B------:R-:W-:Y:S05]  /*79a0*/  BRA `(.L_x_6682) ;  /* 0x00000004009c7947 */ /* 0x000fea0003800000 */
.L_x_6699:
[----:B-1----:R-:W1:Y:S02]  /*79b0*/  F2I.U32.F64.TRUNC R5, R4 ;  /* 0x0000000400057311 */ /* 0x002e64000030d000 */
[----:B-1----:R1:W-:Y:S01]  /*79c0*/  STG.E desc[UR36][R2.64], R5 ;  /* 0x0000000502007986 */ /* 0x0023e2000c101924 */
[----:B------:R-:W-:Y:S05]  /*79d0*/  BRA `(.L_x_6682) ;  /* 0x0000000400907947 */ /* 0x000fea0003800000 */
.L_x_6689:
        /* <DEDUP_REMOVED lines=10> */
.L_x_6702:
[----:B------:R-:W-:-:S05]  /*7a80*/  CS2R R6, SRZ ;  /* 0x0000000000067805 */ /* 0x000fca000001ff00 */
[----:B-1----:R1:W-:Y:S01]  /*7a90*/  STG.E.128 desc[UR36][R2.64], R4 ;  /* 0x0000000402007986 */ /* 0x0023e2000c101d24 */
[----:B------:R-:W-:Y:S05]  /*7aa0*/  BRA `(.L_x_6682) ;  /* 0x00000004005c7947 */ /* 0x000fea0003800000 */
.L_x_6701:
[----:B------:R-:W-:-:S09]  /*7ab0*/  UISETP.NE.AND UP0, UPT, UR4, 0xf, UPT ;  /* 0x0000000f0400788c */ /* 0x000fd2000bf05270 */
[----:B------:R-:W-:Y:S05]  /*7ac0*/  BRA.U !UP0, `(.L_x_6703) ;  /* 0x0000000508287547 */ /* 0x000fea000b800000 */
[----:B------:R-:W-:-:S09]  /*7ad0*/  UISETP.NE.AND UP0, UPT, UR4, 0x17, UPT ;  /* 0x000000170400788c */ /* 0x000fd2000bf05270 */
[----:B------:R-:W-:Y:S05]  /*7ae0*/  BRA.U !UP0, `(.L_x_6704) ;  /* 0x0000000108b07547 */ /* 0x000fea000b800000 */
[----:B------:R-:W-:-:S09]  /*7af0*/  UISETP.NE.AND UP0, UPT, UR4, 0x18, UPT ;  /* 0x000000180400788c */ /* 0x000fd2000bf05270 */
[----:B------:R-:W-:Y:S05]  /*7b00*/  BRA.U !UP0, `(.L_x_6705) ;  /* 0x0000000108447547 */ /* 0x000fea000b800000 */
.L_x_6681:
        /* <DEDUP_REMOVED lines=16> */
.L_x_6706:
[----:B------:R-:W-:Y:S05]  /*7c10*/  BRA `(.L_x_6682) ;  /* 0x0000000400007947 */ /* 0x000fea0003800000 */
.L_x_6705:
        /* <DEDUP_REMOVED lines=21> */
.L_x_6708:
[----:B------:R-:W-:Y:S05]  /*7d70*/  BSYNC.RECONVERGENT B0 ;  /* 0x0000000000007941 */ /* 0x000fea0003800200 */
.L_x_6707:
[----:B------:R-:W-:-:S05]  /*7d80*/  LOP3.LUT R7, R0, 0x80, R7, 0xf8, !PT ;  /* 0x0000008000077812 */ /* 0x000fca00078ef807 */
[----:B------:R0:W-:Y:S01]  /*7d90*/  STG.E.U8 desc[UR36][R2.64], R7 ;  /* 0x0000000702007986 */ /* 0x0001e2000c101124 */
[----:B------:R-:W-:Y:S05]  /*7da0*/  BRA `(.L_x_6682) ;  /* 0x00000000009c7947 */ /* 0x000fea0003800000 */
.L_x_6704:
        /* <DEDUP_REMOVED lines=14> */
[----:B0-----:R-:W-:-:S04]  /*7e90*/  @P0 SHF.R.U32.HI R0, RZ, 0x15, R7 ;  /* 0x00000015ff000819 */ /* 0x001fc80000011607 */
[----:B------:R-:W-:-:S04]  /*7ea0*/  @P0 LOP3.LUT R0, R0, 0x1, RZ, 0xc0, !PT ;  /* 0x0000000100000812 */ /* 0x000fc800078ec0ff */
[----:B------:R-:W-:-:S04]  /*7eb0*/  @P0 IADD3 R0, PT, PT, R7, 0x80fffff, R0 ;  /* 0x080fffff07000810 */ /* 0x000fc80007ffe000 */
[----:B------:R-:W-:Y:S01]  /*7ec0*/  @P0 SHF.R.U32.HI R0, RZ, 0x15, R0 ;  /* 0x00000015ff000819 */ /* 0x000fe20000011600 */
[----:B------:R-:W-:Y:S01]  /*7ed0*/  @!P0 FADD.FTZ R0, R6, 128 ;  /* 0x4300000006008421 */ /* 0x000fe20000010000 */
[----:B------:R-:W-:Y:S06]  /*7ee0*/  BRA `(.L_x_6711) ;  /* 0x00000000000c7947 */ /* 0x000fec0003800000 */
.L_x_6710:
[----:B0-----:R-:W-:Y:S01]  /*7ef0*/  IMAD.MOV.U32 R0, RZ, RZ, 0x7f ;  /* 0x0000007fff007424 */ /* 0x001fe200078e00ff */
[----:B------:R-:W-:-:S04]  /*7f00*/  ISETP.GT.U32.AND P0, PT, R6, 0x7f800000, PT ;  /* 0x7f8000000600780c */ /* 0x000fc80003f04070 */
[----:B------:R-:W-:-:S09]  /*7f10*/  SEL R0, R0, 0x7c, P0 ;  /* 0x0000007c00007807 */ /* 0x000fd20000000000 */
.L_x_6711:
[----:B------:R-:W-:Y:S05]  /*7f20*/  BSYNC.RECONVERGENT B0 ;  /* 0x0000000000007941 */ /* 0x000fea0003800200 */
.L_x_6709:
[----:B------:R-:W-:-:S04]  /*7f30*/  SHF.R.U32.HI R5, RZ, 0x18, R7 ;  /* 0x00000018ff057819 */ /* 0x000fc80000011607 */
[----:B------:R-:W-:-:S05]  /*7f40*/  LOP3.LUT R5, R0, 0x80, R5, 0xf8, !PT ;  /* 0x0000008000057812 */ /* 0x000fca00078ef805 */
[----:B------:R0:W-:Y:S01]  /*7f50*/  STG.E.U8 desc[UR36][R2.64], R5 ;  /* 0x0000000502007986 */ /* 0x0001e2000c101124 */
[----:B------:R-:W-:Y:S05]  /*7f60*/  BRA `(.L_x_6682) ;  /* 0x00000000002c7947 */ /* 0x000fea0003800000 */
.L_x_6703:
        /* <DEDUP_REMOVED lines=11> */
.L_x_6682:
[----:B------:R-:W-:-:S07]  /*8020*/  IADD3 R17, PT, PT, R17, 0x80, RZ ;  /* 0x0000008011117810 */ /* 0x000fce0007ffe0ff */
.L_x_6636:
[----:B------:R-:W-:Y:S05]  /*8030*/  BSYNC.RECONVERGENT B7 ;  /* 0x0000000000077941 */ /* 0x000fea0003800200 */
.L_x_6635:
[----:B------:R-:W5:Y:S01]  /*8040*/  LDCU UR4, c[0x0][0x380] ;  /* 0x00007000ff0477ac */ /* 0x000f620008000800 */
[----:B------:R-:W-:Y:S01]  /*8050*/  BSSY.RECONVERGENT B7, `(.L_x_6712) ;  /* 0x00003f8000077945 */ /* 0x000fe20003800200 */
[----:B-----5:R-:W-:-:S13]  /*8060*/  ISETP.GE.AND P0, PT, R17, UR4, PT ;  /* 0x0000000411007c0c */ /* 0x020fda000bf06270 */
[----:B------:R-:W-:Y:S05]  /*8070*/  @P0 BRA `(.L_x_6713) ;  /* 0x0000003c00d40947 */ /* 0x000fea0003800000 */
[----:B------:R-:W5:Y:S01]  /*8080*/  LDCU UR4, c[0x0][0x388] ;  /* 0x00007100ff0477ac */ /* 0x000f620008000800 */
[----:B01----:R-:W-:Y:S02]  /*8090*/  IMAD.MOV.U32 R0, RZ, RZ, RZ ;  /* 0x000000ffff007224 */ /* 0x003fe400078e00ff */
[----:B------:R-:W-:Y:S01]  /*80a0*/  IMAD.MOV.U32 R16, RZ, RZ, RZ ;  /* 0x000000ffff107224 */ /* 0x000fe200078e00ff */
[----:B-----5:R-:W-:-:S09]  /*80b0*/  UISETP.NE.AND UP0, UPT, UR4, URZ, UPT ;  /* 0x000000ff0400728c */ /* 0x020fd2000bf05270 */
[----:B------:R-:W-:Y:S05]  /*80c0*/  BRA.U !UP0, `(.L_x_6714) ;  /* 0x0000001108a87547 */ /* 0x000fea000b800000 */
[----:B------:R-:W2:Y:S01]  /*80d0*/  LDCU.64 UR4, c[0x0][0x390] ;  /* 0x00007200ff0477ac */ /* 0x000ea20008000a00 */
[----:B------:R-:W-:Y:S01]  /*80e0*/  MOV R16, RZ ;  /* 0x000000ff00107202 */ /* 0x000fe20000000f00 */
[----:B------:R-:W0:Y:S01]  /*80f0*/  LDCU UR6, c[0x0][0x38c] ;  /* 0x00007180ff0677ac */ /* 0x000e220008000800 */
[----:B------:R-:W1:Y:S01]  /*8100*/  LDCU.64 UR8, c[0x0][0x4b8] ;  /* 0x00009700ff0877ac */ /* 0x000e620008000a00 */
[----:B------:R-:W-:Y:S02]  /*8110*/  UISETP.NE.AND UP0, UPT, UR40, URZ, UPT ;  /* 0x000000ff2800728c */ /* 0x000fe4000bf05270 */
[----:B--234-:R-:W-:-:S05]  /*8120*/  IMAD.HI.U32 R2, R17, UR4, R16 ;  /* 0x0000000411027c27 */ /* 0x01cfca000f8e0010 */
[----:B------:R-:W-:-:S05]  /*8130*/  SHF.R.U32.HI R3, RZ, UR5, R2 ;  /* 0x00000005ff037c19 */ /* 0x000fca0008011602 */
[----:B------:R-:W-:-:S04]  /*8140*/  IMAD.MOV R0, RZ, RZ, -R3 ;  /* 0x000000ffff007224 */ /* 0x000fc800078e0a03 */
        /* <DEDUP_REMOVED lines=290> */
.L_x_6714:
[----:B------:R-:W2:Y:S01]  /*9370*/  LDCU.64 UR6, c[0x0][0x588] ;  /* 0x0000b100ff0677ac */ /* 0x000ea20008000a00 */
[----:B------:R-:W-:Y:S01]  /*9380*/  BSSY.RECONVERGENT B6, `(.L_x_6715) ;  /* 0x000018e000067945 */ /* 0x000fe20003800200 */
[----:B------:R-:W-:-:S04]  /*9390*/  UPRMT UR4, UR42, 0x9910, URZ ;  /* 0x000099102a047896 */ /* 0x000fc800080000ff */
[----:B------:R-:W-:Y:S01]  /*93a0*/  UISETP.GT.AND UP0, UPT, UR4, 0x9, UPT ;  /* 0x000000090400788c */ /* 0x000fe2000bf04270 */
[----:B--2---:R-:W-:-:S05]  /*93b0*/  IADD3 R4, P0, PT, R0, UR6, RZ ;  /* 0x0000000600047c10 */ /* 0x004fca000ff1e0ff */
[----:B---34-:R-:W-:-:S03]  /*93c0*/  IMAD.X R5, RZ, RZ, UR7, P0 ;  /* 0x00000007ff057e24 */ /* 0x018fc600080e06ff */
        /* <DEDUP_REMOVED lines=12> */
.L_x_6719:
[----:B------:R-:W2:Y:S02]  /*9490*/  LDG.E.U8 R2, desc[UR36][R4.64] ;  /* 0x0000002404027981 */ /* 0x000ea4000c1e1100 */
[----:B--2---:R-:W0:Y:S02]  /*94a0*/  I2F.F64.U16 R2, R2 ;  /* 0x0000000200027312 */ /* 0x004e240000101800 */
[----:B0-----:R-:W-:Y:S05]  /*94b0*/  BRA `(.L_x_6721) ;  /* 0x0000000c00747947 */ /* 0x001fea0003800000 */
.L_x_6718:
        /* <DEDUP_REMOVED lines=9> */
.L_x_6723:
[----:B------:R-:W2:Y:S02]  /*9550*/  LDG.E R2, desc[UR36][R4.64] ;  /* 0x0000002404027981 */ /* 0x000ea4000c1e1900 */
[----:B--2---:R-:W0:Y:S02]  /*9560*/  I2F.F64 R2, R2 ;  /* 0x0000000200027312 */ /* 0x004e240000201c00 */
[----:B0-----:R-:W-:Y:S05]  /*9570*/  BRA `(.L_x_6721) ;  /* 0x0000000c00447947 */ /* 0x001fea0003800000 */
.L_x_6722:
[----:B------:R-:W2:Y:S02]  /*9580*/  LDG.E.U16 R2, desc[UR36][R4.64] ;  /* 0x0000002404027981 */ /* 0x000ea4000c1e1500 */
[----:B--2---:R-:W0:Y:S02]  /*9590*/  I2F.F64.S16 R2, R2 ;  /* 0x0000000200027312 */ /* 0x004e240000101c00 */
[----:B0-----:R-:W-:Y:S05]  /*95a0*/  BRA `(.L_x_6721) ;  /* 0x0000000c00387947 */ /* 0x001fea0003800000 */
.L_x_6717:
        /* <DEDUP_REMOVED lines=10> */
.L_x_6725:
[----:B------:R-:W2:Y:S02]  /*9650*/  LDG.E.U16 R0, desc[UR36][R4.64] ;  /* 0x0000002404007981 */ /* 0x000ea4000c1e1500 */
[----:B--2---:R-:W-:-:S05]  /*9660*/  HADD2.F32 R0, -RZ, R0.H0_H0 ;  /* 0x20000000ff007230 */ /* 0x004fca0000004100 */
[----:B------:R-:W-:-:S04]  /*9670*/  FMUL.FTZ R0, R0, 1 ;  /* 0x3f80000000007820 */ /* 0x000fc80000410000 */
[----:B------:R1:W2:Y:S02]  /*9680*/  F2F.F64.F32 R2, R0 ;  /* 0x0000000000027310 */ /* 0x0002a40000201800 */
[----:B-12---:R-:W-:Y:S05]  /*9690*/  BRA `(.L_x_6721) ;  /* 0x0000000800fc7947 */ /* 0x006fea0003800000 */
.L_x_6724:
        /* <DEDUP_REMOVED lines=10> */
.L_x_6727:
[----:B------:R-:W2:Y:S02]  /*9740*/  LDG.E.U16 R4, desc[UR36][R4.64] ;  /* 0x0000002404047981 */ /* 0x000ea4000c1e1500 */
[----:B--2---:R-:W-:-:S05]  /*9750*/  HADD2.F32 R0, -RZ, R4.H0_H0 ;  /* 0x20000004ff007230 */ /* 0x004fca0000004100 */
[----:B------:R-:W-:-:S04]  /*9760*/  FMUL.FTZ R0, R0, 1 ;  /* 0x3f80000000007820 */ /* 0x000fc80000410000 */
[----:B------:R1:W2:Y:S02]  /*9770*/  F2F.F64.F32 R2, R0 ;  /* 0x0000000000027310 */ /* 0x0002a40000201800 */
[----:B-12---:R-:W-:Y:S05]  /*9780*/  BRA `(.L_x_6721) ;  /* 0x0000000800c07947 */ /* 0x006fea0003800000 */
.L_x_6726:
[----:B------:R0:W5:Y:S01]  /*9790*/  LDG.E.64 R2, desc[UR36][R4.64] ;  /* 0x0000002404027981 */ /* 0x000162000c1e1b00 */
[----:B------:R-:W-:Y:S05]  /*97a0*/  BRA `(.L_x_6721) ;  /* 0x0000000800b87947 */ /* 0x000fea0003800000 */
.L_x_6716:
        /* <DEDUP_REMOVED lines=9> */
[----:B------:R-:W-:Y:S01]  /*9840*/  HFMA2 R2, -RZ, RZ, 0, 0 ;  /* 0x00000000ff027431 */ /* 0x000fe200000001ff */
[----:B--2---:R-:W-:-:S04]  /*9850*/  ISETP.NE.AND P0, PT, R4, RZ, PT ;  /* 0x000000ff0400720c */ /* 0x004fc80003f05270 */
[----:B------:R-:W-:Y:S01]  /*9860*/  FSEL R3, RZ, 1.875, !P0 ;  /* 0x3ff00000ff037808 */ /* 0x000fe20004000000 */
[----:B------:R-:W-:Y:S08]  /*9870*/  BRA `(.L_x_6721) ;  /* 0x0000000800847947 */ /* 0x000ff00003800000 */
.L_x_6730:
[----:B------:R1:W5:Y:S01]  /*9880*/  LDG.E.64 R2, desc[UR36][R4.64] ;  /* 0x0000002404027981 */ /* 0x000362000c1e1b00 */
[----:B------:R-:W-:Y:S05]  /*9890*/  BRA `(.L_x_6721) ;  /* 0x00000008007c7947 */ /* 0x000fea0003800000 */
.L_x_6729:
        /* <DEDUP_REMOVED lines=27> */
.L_x_6732:
        /* <DEDUP_REMOVED lines=12> */
[----:B------:R2:W3:Y:S02]  /*9b10*/  F2F.F64.F32 R2, R0 ;  /* 0x0000000000027310 */ /* 0x0004e40000201800 */
[----:B--23--:R-:W-:Y:S05]  /*9b20*/  BRA `(.L_x_6721) ;  /* 0x0000000400d87947 */ /* 0x00cfea0003800000 */
.L_x_6731:
[----:B------:R-:W2:Y:S02]  /*9b30*/  LDG.E.U16 R0, desc[UR36][R4.64] ;  /* 0x0000002404007981 */ /* 0x000ea4000c1e1500 */
[----:B--2---:R-:W-:-:S04]  /*9b40*/  IMAD.U32 R0, R0, 0x10000, RZ ;  /* 0x0001000000007824 */ /* 0x004fc800078e00ff */
[----:B------:R-:W-:-:S04]  /*9b50*/  FMUL.FTZ R0, R0, 1 ;  /* 0x3f80000000007820 */ /* 0x000fc80000410000 */
[----:B------:R2:W3:Y:S02]  /*9b60*/  F2F.F64.F32 R2, R0 ;  /* 0x0000000000027310 */ /* 0x0004e40000201800 */
[----:B--23--:R-:W-:Y:S05]  /*9b70*/  BRA `(.L_x_6721) ;  /* 0x0000000400c47947 */ /* 0x00cfea0003800000 */
.L_x_6728:
        /* <DEDUP_REMOVED lines=10> */
[----:B--2---:R-:W3:Y:S02]  /*9c20*/  I2F.F64.U16 R2, R2 ;  /* 0x0000000200027312 */ /* 0x004ee40000101800 */
[----:B---3--:R-:W-:Y:S05]  /*9c30*/  BRA `(.L_x_6721) ;  /* 0x0000000400947947 */ /* 0x008fea0003800000 */
.L_x_6735:
        /* <DEDUP_REMOVED lines=21> */
.L_x_6739:
[----:B------:R-:W-:Y:S05]  /*9d90*/  BSYNC.RECONVERGENT B1 ;  /* 0x0000000000017941 */ /* 0x000fea0003800200 */
.L_x_6738:
[----:B------:R-:W-:Y:S02]  /*9da0*/  SHF.L.U32 R0, R0, 0x14, RZ ;  /* 0x0000001400007819 */ /* 0x000fe400000006ff */
[----:B------:R-:W-:-:S04]  /*9db0*/  LEA R2, R2, 0x3b800000, 0x17 ;  /* 0x3b80000002027811 */ /* 0x000fc800078eb8ff */
[----:B------:R-:W-:-:S05]  /*9dc0*/  LOP3.LUT R0, R2, R0, R7, 0xfe, !PT ;  /* 0x0000000002007212 */ /* 0x000fca00078efe07 */
[----:B------:R-:W-:-:S04]  /*9dd0*/  FMUL.FTZ R0, R0, 1 ;  /* 0x3f80000000007820 */ /* 0x000fc80000410000 */
[----:B------:R0:W1:Y:S03]  /*9de0*/  F2F.F64.F32 R2, R0 ;  /* 0x0000000000027310 */ /* 0x0000660000201800 */
.L_x_6737:
[----:B------:R-:W-:Y:S05]  /*9df0*/  BSYNC.RECONVERGENT B0 ;  /* 0x0000000000007941 */ /* 0x000fea0003800200 */
.L_x_6736:
[----:B------:R-:W-:Y:S05]  /*9e00*/  BRA `(.L_x_6721) ;  /* 0x0000000400207947 */ /* 0x000fea0003800000 */
.L_x_6734:
        /* <DEDUP_REMOVED lines=21> */
.L_x_6743:
[----:B------:R-:W-:Y:S05]  /*9f60*/  BSYNC.RECONVERGENT B1 ;  /* 0x0000000000017941 */ /* 0x000fea0003800200 */
.L_x_6742:
[----:B------:R-:W-:Y:S01]  /*9f70*/  IMAD.SHL.U32 R0, R0, 0x200000, RZ ;  /* 0x0020000000007824 */ /* 0x000fe200078e00ff */
[----:B------:R-:W-:-:S04]  /*9f80*/  LEA R2, R2, 0x37800000, 0x17 ;  /* 0x3780000002027811 */ /* 0x000fc800078eb8ff */
[----:B------:R-:W-:-:S05]  /*9f90*/  LOP3.LUT R0, R2, R0, R7, 0xfe, !PT ;  /* 0x0000000002007212 */ /* 0x000fca00078efe07 */
[----:B------:R-:W-:-:S04]  /*9fa0*/  FMUL.FTZ R0, R0, 1 ;  /* 0x3f80000000007820 */ /* 0x000fc80000410000 */
[----:B------:R0:W1:Y:S03]  /*9fb0*/  F2F.F64.F32 R2, R0 ;  /* 0x0000000000027310 */ /* 0x0000660000201800 */
.L_x_6741:
[----:B------:R-:W-:Y:S05]  /*9fc0*/  BSYNC.RECONVERGENT B0 ;  /* 0x0000000000007941 */ /* 0x000fea0003800200 */
.L_x_6740:
[----:B------:R-:W-:Y:S05]  /*9fd0*/  BRA `(.L_x_6721) ;  /* 0x0000000000ac7947 */ /* 0x000fea0003800000 */
.L_x_6733:
        /* <DEDUP_REMOVED lines=8> */
[----:B------:R-:W-:Y:S02]  /*a060*/  HFMA2 R2, -RZ, RZ, 0, 0 ;  /* 0x00000000ff027431 */ /* 0x000fe400000001ff */
        /* <DEDUP_REMOVED lines=9> */
.L_x_6747:
[----:B------:R-:W-:Y:S05]  /*a100*/  BSYNC.RECONVERGENT B0 ;  /* 0x0000000000007941 */ /* 0x000fea0003800200 */
.L_x_6746:
[----:B------:R-:W-:Y:S05]  /*a110*/  BRA `(.L_x_6721) ;  /* 0x00000000005c7947 */ /* 0x000fea0003800000 */
.L_x_6720:
        /* <DEDUP_REMOVED lines=16> */
.L_x_6748:
[----:B------:R-:W-:Y:S01]  /*a220*/  CS2R R2, SRZ ;  /* 0x0000000000027805 */ /* 0x000fe2000001ff00 */
[----:B------:R-:W-:Y:S06]  /*a230*/  BRA `(.L_x_6749) ;  /* 0x0000000000347947 */ /* 0x000fec0003800000 */
.L_x_6745:
[----:B------:R-:W2:Y:S02]  /*a240*/  LDG.E.64 R2, desc[UR36][R4.64] ;  /* 0x0000002404027981 */ /* 0x000ea4000c1e1b00 */
[----:B--2---:R-:W2:Y:S02]  /*a250*/  I2F.F64.U64 R2, R2 ;  /* 0x0000000200027312 */ /* 0x004ea40000301800 */
[----:B--2---:R-:W-:Y:S05]  /*a260*/  BRA `(.L_x_6721) ;  /* 0x0000000000087947 */ /* 0x004fea0003800000 */
.L_x_6744:
[----:B------:R-:W2:Y:S02]  /*a270*/  LDG.E R2, desc[UR36][R4.64] ;  /* 0x0000002404027981 */ /* 0x000ea4000c1e1900 */
[----:B--2---:R-:W2:Y:S02]  /*a280*/  I2F.F64.U32 R2, R2 ;  /* 0x0000000200027312 */ /* 0x004ea40000201800 */
.L_x_6721:
[----:B-12--5:R-:W0:Y:S02]  /*a290*/  DSETP.GT.AND P0, PT, R2, RZ, PT ;  /* 0x000000ff0200722a */ /* 0x026e240003f04000 */
[----:B0-----:R-:W0:-:S15]  /*a2a0*/  @P0 LDC.64 R4, c[0x0][0x598] ;  /* 0x00016600ff040b82 */ /* 0x001e1e0000000a00 */
[----:B------:R-:W-:-:S15]  /*a2b0*/  NOP ;  /* 0x0000000000007918 */ /* 0x000fde0000000000 */
[----:B------:R-:W-:-:S15]  /*a2c0*/  NOP ;  /* 0x0000000000007918 */ /* 0x000fde0000000000 */
[----:B------:R-:W-:-:S15]  /*a2d0*/  NOP ;  /* 0x0000000000007918 */ /* 0x000fde0000000000 */
[----:B------:R-:W-:-:S02]  /*a2e0*/  NOP ;  /* 0x0000000000007918 */ /* 0x000fc40000000000 */
[----:B0-----:R0:W1:Y:S02]  /*a2f0*/  @P0 DMUL R4, R2, R4 ;  /* 0x0000000402040228 */ /* 0x0010640000000000 */
[----:B01----:R-:W-:Y:S05]  /*a300*/  @P0 BRA `(.L_x_6750) ;  /* 0x0000000800540947 */ /* 0x003fea0003800000 */
.L_x_6749:
[----:B------:R-:W0:Y:S01]  /*a310*/  LDCU.64 UR4, c[0x0][0x5a0] ;  /* 0x0000b400ff0477ac */ /* 0x000e220008000a00 */
[----:B------:R-:W-:Y:S01]  /*a320*/  BSSY.RECONVERGENT B0, `(.L_x_6751) ;  /* 0x0000091000007945 */ /* 0x000fe20003800200 */
[----:B0-----:R-:W0:Y:S02]  /*a330*/  DMUL R2, R2, UR4 ;  /* 0x0000000402027c28 */ /* 0x001e240008000000 */
[C---:B0-----:R-:W-:Y:S02]  /*a340*/  FSETP.GEU.FTZ.AND P1, PT, R3.reuse, 4.1931471824645996094, PT ;  /* 0x40862e430300780b */ /* 0x041fe40003f3e000 */
[----:B------:R-:W-:-:S13]  /*a350*/  FSETP.GT.FTZ.AND P0, PT, R3, -3.1640625, PT ;  /* 0xc04a80000300780b */ /* 0x000fda0003f14000 */
[----:B------:R-:W-:Y:S05]  /*a360*/  @P0 BRA !P1, `(.L_x_6752) ;  /* 0x00000000002c0947 */ /* 0x000fea0004800000 */
[----:B------:R-:W-:Y:S01]  /*a370*/  ISETP.GE.AND P1, PT, R3, RZ, PT ;  /* 0x000000ff0300720c */ /* 0x000fe20003f26270 */
[----:B------:R-:W-:Y:S01]  /*a380*/  DSETP.NAN.AND P0, PT, R2, R2, PT ;  /* 0x000000020200722a */ /* 0x000fe20003f08000 */
[----:B------:R-:W-:-:S04]  /*a390*/  MOV R5, 0x3ff00000 ;  /* 0x3ff0000000057802 */ /* 0x000fc80000000f00 */
[----:B------:R-:W-:-:S15]  /*a3a0*/  FSEL R5, -R5, +QNAN , !P1 ;  /* 0x7ff0000005057808 */ /* 0x000fde0004800100 */
[----:B------:R-:W-:-:S15]  /*a3b0*/  NOP ;  /* 0x0000000000007918 */ /* 0x000fde0000000000 */
[----:B------:R-:W-:-:S15]  /*a3c0*/  NOP ;  /* 0x0000000000007918 */ /* 0x000fde0000000000 */
[----:B------:R-:W-:-:S14]  /*a3d0*/  NOP ;  /* 0x0000000000007918 */ /* 0x000fdc0000000000 */
[----:B------:R-:W0:Y:S02]  /*a3e0*/  DADD R2, R2, R2 ;  /* 0x0000000002027229 */ /* 0x000e240000000002 */
[----:B0-----:R-:W-:Y:S02]  /*a3f0*/  FSEL R4, R2, RZ, P0 ;  /* 0x000000ff02047208 */ /* 0x001fe40000000000 */
[----:B------:R-:W-:Y:S01]  /*a400*/  FSEL R5, R3, R5, P0 ;  /* 0x0000000503057208 */ /* 0x000fe20000000000 */
[----:B------:R-:W-:Y:S06]  /*a410*/  BRA `(.L_x_6753) ;  /* 0x0000000800047947 */ /* 0x000fec0003800000 */
.L_x_6752:
[----:B------:R-:W-:Y:S01]  /*a420*/  IMAD.MOV.U32 R4, RZ, RZ, 0x652b82fe ;  /* 0x652b82feff047424 */ /* 0x000fe200078e00ff */
[----:B------:R-:W-:Y:S01]  /*a430*/  MOV R5, 0x3ff71547 ;  /* 0x3ff7154700057802 */ /* 0x000fe20000000f00 */
[----:B------:R-:W-:Y:S01]  /*a440*/  IMAD.SHL.U32 R0, R3, 0x2, RZ ;  /* 0x0000000203007824 */ /* 0x000fe200078e00ff */
[----:B------:R-:W-:Y:S01]  /*a450*/  UMOV UR4, 0xfefa39ef ;  /* 0xfefa39ef00047882 */ /* 0x000fe20000000000 */
[----:B------:R-:W-:Y:S01]  /*a460*/  UMOV UR5, 0x3fe62e42 ;  /* 0x3fe62e4200057882 */ /* 0x000fe20000000000 */
[----:B------:R-:W-:Y:S01]  /*a470*/  IMAD.MOV.U32 R10, RZ, RZ, -0x7142ec33 ;  /* 0x8ebd13cdff0a7424 */ /* 0x000fe200078e00ff */
[----:B------:R-:W-:Y:S01]  /*a480*/  MOV R11, 0x3e5af86d ;  /* 0x3e5af86d000b7802 */ /* 0x000fe20000000f00 */
        /* <DEDUP_REMOVED lines=10> */
[----:B------:R-:W-:Y:S02]  /*a530*/  SEL R5, R4, 0x7fe00000, P1 ;  /* 0x7fe0000004057807 */ /* 0x000fe40000800000 */
[----:B------:R-:W-:-:S15]  /*a540*/  MOV R4, RZ ;  /* 0x000000ff00047202 */ /* 0x000fde0000000f00 */
[----:B------:R-:W-:-:S15]  /*a550*/  NOP ;  /* 0x0000000000007918 */ /* 0x000fde0000000000 */
[----:B------:R-:W-:-:S15]  /*a560*/  NOP ;  /* 0x0000000000007918 */ /* 0x000fde0000000000 */
[----:B------:R-:W-:-:S05]  /*a570*/  NOP ;  /* 0x0000000000007918 */ /* 0x000fca0000000000 */
        /* <DEDUP_REMOVED lines=107> */
.L_x_6753:
[----:B------:R-:W-:Y:S05]  /*ac30*/  BSYNC.RECONVERGENT B0 ;  /* 0x0000000000007941 */ /* 0x000fea0003800200 */
.L_x_6751:
[----:B------:R-:W0:Y:S02]  /*ac40*/  LDCU.64 UR4, c[0x0][0x590] ;  /* 0x0000b200ff0477ac */ /* 0x000e240008000a00 */
[----:B0-----:R-:W0:Y:S02]  /*ac50*/  DMUL R4, R4, UR4 ;  /* 0x0000000404047c28 */ /* 0x001e240008000000 */
.L_x_6750:
[----:B------:R-:W-:Y:S05]  /*ac60*/  BSYNC.RECONVERGENT B6 ;  /* 0x0000000000067941 */ /* 0x000fea0003800200 */
.L_x_6715:
[----:B------:R-:W1:Y:S01]  /*ac70*/  LDCU.64 UR6, c[0x0][0x580] ;  /* 0x0000b000ff0677ac */ /* 0x000e620008000a00 */
        /* <DEDUP_REMOVED lines=13> */
[----:B0-----:R-:W0:Y:S02]  /*ad50*/  F2I.F64.TRUNC R5, R4 ;  /* 0x0000000400057311 */ /* 0x001e24000030d100 */
[----:B0-----:R0:W-:Y:S01]  /*ad60*/  STG.E.U8 desc[UR36][R2.64], R5 ;  /* 0x0000000502007986 */ /* 0x0011e2000c101124 */
[----:B------:R-:W-:Y:S05]  /*ad70*/  BRA `(.L_x_6759) ;  /* 0x0000001000907947 */ /* 0x000fea0003800000 */
.L_x_6757:
[----:B0-----:R-:W0:Y:S02]  /*ad80*/  F2I.S64.F64.TRUNC R4, R4 ;  /* 0x0000000400047311 */ /* 0x001e24000030d900 */
[----:B0-----:R-:W-:-:S05]  /*ad90*/  MOV R7, R4 ;  /* 0x0000000400077202 */ /* 0x001fca0000000f00 */
[----:B------:R0:W-:Y:S01]  /*ada0*/  STG.E.U8 desc[UR36][R2.64], R7 ;  /* 0x0000000702007986 */ /* 0x0001e2000c101124 */
[----:B------:R-:W-:Y:S05]  /*adb0*/  BRA `(.L_x_6759) ;  /* 0x0000001000807947 */ /* 0x000fea0003800000 */
.L_x_6756:
[----:B------:R-:W-:-:S09]  /*adc0*/  UISETP.NE.AND UP0, UPT, UR4, 0x2, UPT ;  /* 0x000000020400788c */ /* 0x000fd2000bf05270 */
[----:B------:R-:W-:Y:S05]  /*add0*/  BRA.U !UP0, `(.L_x_6760) ;  /* 0x0000000108287547 */ /* 0x000fea000b800000 */
[----:B------:R-:W-:-:S09]  /*ade0*/  UISETP.NE.AND UP0, UPT, UR4, 0x3, UPT ;  /* 0x000000030400788c */ /* 0x000fd2000bf05270 */
[----:B------:R-:W-:Y:S05]  /*adf0*/  BRA.U !UP0, `(.L_x_6761) ;  /* 0x0000000108147547 */ /* 0x000fea000b800000 */
[----:B------:R-:W-:-:S09]  /*ae00*/  UISETP.NE.AND UP0, UPT, UR4, 0x4, UPT ;  /* 0x000000040400788c */ /* 0x000fd2000bf05270 */
[----:B------:R-:W-:Y:S05]  /*ae10*/  BRA.U UP0, `(.L_x_6758) ;  /* 0x0000000d00247547 */ /* 0x000fea000b800000 */
[----:B0-----:R-:W0:Y:S02]  /*ae20*/  F2I.S64.F64.TRUNC R4, R4 ;  /* 0x0000000400047311 */ /* 0x001e24000030d900 */
[----:B0-----:R0:W-:Y:S01]  /*ae30*/  STG.E.64 desc[UR36][R2.64], R4 ;  /* 0x0000000402007986 */ /* 0x0011e2000c101b24 */
[----:B------:R-:W-:Y:S05]  /*ae40*/  BRA `(.L_x_6759) ;  /* 0x00000010005c7947 */ /* 0x000fea0003800000 */
.L_x_6761:
[----:B0-----:R-:W0:Y:S02]  /*ae50*/  F2I.F64.TRUNC R5, R4 ;  /* 0x0000000400057311 */ /* 0x001e24000030d100 */
[----:B0-----:R0:W-:Y:S01]  /*ae60*/  STG.E desc[UR36][R2.64], R5 ;  /* 0x0000000502007986 */ /* 0x0011e2000c101924 */
[----:B------:R-:W-:Y:S05]  /*ae70*/  BRA `(.L_x_6759) ;  /* 0x0000001000507947 */ /* 0x000fea0003800000 */
.L_x_6760:
[----:B0-----:R-:W0:Y:S02]  /*ae80*/  F2I.F64.TRUNC R5, R4 ;  /* 0x0000000400057311 */ /* 0x001e24000030d100 */
[----:B0-----:R0:W-:Y:S01]  /*ae90*/  STG.E.U16 desc[UR36][R2.64], R5 ;  /* 0x0000000502007986 */ /* 0x0011e2000c101524 */
[----:B------:R-:W-:Y:S05]  /*aea0*/  BRA `(.L_x_6759) ;  /* 0x0000001000447947 */ /* 0x000fea0003800000 */
.L_x_6755:
        /* <DEDUP_REMOVED lines=8> */
[----:B0-----:R-:W0:-:S15]  /*af30*/  F2F.F32.F64 R7, R4 ;  /* 0x0000000400077310 */ /* 0x001e1e0000301000 */
        /* <DEDUP_REMOVED lines=8> */
.L_x_6763:
        /* <DEDUP_REMOVED lines=12> */
.L_x_6762:
        /* <DEDUP_REMOVED lines=18> */
.L_x_6765:
        /* <DEDUP_REMOVED lines=13> */
.L_x_6764:
[----:B0-----:R0:W-:Y:S01]  /*b270*/  STG.E.64 desc[UR36][R2.64], R4 ;  /* 0x0000000402007986 */ /* 0x0011e2000c101b24 */
[----:B------:R-:W-:Y:S05]  /*b280*/  BRA `(.L_x_6759) ;  /* 0x0000000c004c7947 */ /* 0x000fea0003800000 */
.L_x_6754:
        /* <DEDUP_REMOVED lines=10> */
[----:B0-----:R-:W0:Y:S02]  /*b330*/  F2I.U32.F64.TRUNC R5, R4 ;  /* 0x0000000400057311 */ /* 0x001e24000030d000 */
[----:B0-----:R0:W-:Y:S01]  /*b340*/  STG.E.U16 desc[UR36][R2.64], R5 ;  /* 0x0000000502007986 */ /* 0x0011e2000c101524 */
[----:B------:R-:W-:Y:S05]  /*b350*/  BRA `(.L_x_6759) ;  /* 0x0000000c00187947 */ /* 0x000fea0003800000 */
.L_x_6769:
        /* <DEDUP_REMOVED lines=8> */
[----:B------:R-:W-:Y:S01]  /*b3e0*/  BSSY.RECONVERGENT B0, `(.L_x_6770) ;  /* 0x0000014000007945 */ /* 0x000fe20003800200 */
[----:B0-----:R-:W-:Y:S01]  /*b3f0*/  @!P0 FMUL R7, R7, 1.175494350822287508e-38 ;  /* 0x0080000007078820 */ /* 0x001fe20000400000 */
        /* <DEDUP_REMOVED lines=16> */
.L_x_6772:
[----:B------:R-:W-:-:S04]  /*b500*/  SHF.R.U32.HI R5, RZ, 0x18, R7 ;  /* 0x00000018ff057819 */ /* 0x000fc80000011607 */
[----:B------:R-:W-:-:S07]  /*b510*/  LOP3.LUT R0, R0, 0x80, R5, 0xf8, !PT ;  /* 0x0000008000007812 */ /* 0x000fce00078ef805 */
.L_x_6771:
[----:B------:R-:W-:Y:S05]  /*b520*/  BSYNC.RECONVERGENT B0 ;  /* 0x0000000000007941 */ /* 0x000fea0003800200 */
.L_x_6770:
[----:B------:R0:W-:Y:S01]  /*b530*/  STG.E.U8 desc[UR36][R2.64], R0 ;  /* 0x0000000002007986 */ /* 0x0001e2000c101124 */
[----:B------:R-:W-:Y:S05]  /*b540*/  BRA `(.L_x_6759) ;  /* 0x00000008009c7947 */ /* 0x000fea0003800000 */
.L_x_6768:
        /* <DEDUP_REMOVED lines=26> */
.L_x_6775:
[----:B------:R-:W-:-:S04]  /*b6f0*/  SHF.R.U32.HI R5, RZ, 0x18, R7 ;  /* 0x00000018ff057819 */ /* 0x000fc80000011607 */
[----:B------:R-:W-:-:S07]  /*b700*/  LOP3.LUT R0, R0, 0x80, R5, 0xf8, !PT ;  /* 0x0000008000007812 */ /* 0x000fce00078ef805 */
.L_x_6774:
[----:B------:R-:W-:Y:S05]  /*b710*/  BSYNC.RECONVERGENT B0 ;  /* 0x0000000000007941 */ /* 0x000fea0003800200 */
.L_x_6773:
[----:B------:R0:W-:Y:S01]  /*b720*/  STG.E.U8 desc[UR36][R2.64], R0 ;  /* 0x0000000002007986 */ /* 0x0001e2000c101124 */
[----:B------:R-:W-:Y:S05]  /*b730*/  BRA `(.L_x_6759) ;  /* 0x0000000800207947 */ /* 0x000fea0003800000 */
.L_x_6767:
        /* <DEDUP_REMOVED lines=14> */
[----:B0-----:R-:W-:Y:S01]  /*b820*/  @!P0 FMUL R8, R8, 1.175494350822287508e-38 ;  /* 0x0080000008088820 */ /* 0x001fe20000400000 */
        /* <DEDUP_REMOVED lines=15> */
.L_x_6777:
[----:B0-----:R-:W0:Y:S02]  /*b920*/  F2I.U64.F64.TRUNC R4, R4 ;  /* 0x0000000400047311 */ /* 0x001e24000030d800 */
[----:B0-----:R0:W-:Y:S01]  /*b930*/  STG.E.64 desc[UR36][R2.64], R4 ;  /* 0x0000000402007986 */ /* 0x0011e2000c101b24 */
[----:B------:R-:W-:Y:S05]  /*b940*/  BRA `(.L_x_6759) ;  /* 0x00000004009c7947 */ /* 0x000fea0003800000 */
.L_x_6776:
[----:B0-----:R-:W0:Y:S02]  /*b950*/  F2I.U32.F64.TRUNC R5, R4 ;  /* 0x0000000400057311 */ /* 0x001e24000030d000 */
[----:B0-----:R0:W-:Y:S01]  /*b960*/  STG.E desc[UR36][R2.64], R5 ;  /* 0x0000000502007986 */ /* 0x0011e2000c101924 */
[----:B------:R-:W-:Y:S05]  /*b970*/  BRA `(.L_x_6759) ;  /* 0x0000000400907947 */ /* 0x000fea0003800000 */
.L_x_6766:
[----:B------:R-:W-:-:S09]  /*b980*/  UISETP.GT.AND UP0, UPT, UR4, 0xe, UPT ;  /* 0x0000000e0400788c */ /* 0x000fd2000bf04270 */
[----:B------:R-:W-:Y:S05]  /*b990*/  BRA.U UP0, `(.L_x_6778) ;  /* 0x00000001002c7547 */ /* 0x000fea000b800000 */
[----:B------:R-:W-:-:S09]  /*b9a0*/  UISETP.NE.AND UP0, UPT, UR4, 0xa, UPT ;  /* 0x0000000a0400788c */ /* 0x000fd2000bf05270 */
[----:B------:R-:W-:Y:S05]  /*b9b0*/  BRA.U !UP0, `(.L_x_6779) ;  /* 0x0000000108187547 */ /* 0x000fea000b800000 */
[----:B------:R-:W-:-:S09]  /*b9c0*/  UISETP.NE.AND UP0, UPT, UR4, 0xb, UPT ;  /* 0x0000000b0400788c */ /* 0x000fd2000bf05270 */
[----:B------:R-:W-:Y:S05]  /*b9d0*/  BRA.U UP0, `(.L_x_6758) ;  /* 0x0000000100347547 */ /* 0x000fea000b800000 */
[----:B0-----:R-:W0:Y:S02]  /*b9e0*/  DSETP.NEU.AND P0, PT, R4, RZ, PT ;  /* 0x000000ff0400722a */ /* 0x001e240003f0d000 */
[----:B0-----:R-:W-:-:S05]  /*b9f0*/  SEL R5, RZ, 0x1, !P0 ;  /* 0x00000001ff057807 */ /* 0x001fca0004000000 */
[----:B------:R0:W-:Y:S01]  /*ba00*/  STG.E.U8 desc[UR36][R2.64], R5 ;  /* 0x0000000502007986 */ /* 0x0001e2000c101124 */
[----:B------:R-:W-:Y:S05]  /*ba10*/  BRA `(.L_x_6759) ;  /* 0x0000000400687947 */ /* 0x000fea0003800000 */
.L_x_6779:
[----:B------:R-:W-:-:S05]  /*ba20*/  CS2R R6, SRZ ;  /* 0x0000000000067805 */ /* 0x000fca000001ff00 */
[----:B0-----:R1:W-:Y:S01]  /*ba30*/  STG.E.128 desc[UR36][R2.64], R4 ;  /* 0x0000000402007986 */ /* 0x0013e2000c101d24 */
[----:B------:R-:W-:Y:S05]  /*ba40*/  BRA `(.L_x_6759) ;  /* 0x00000004005c7947 */ /* 0x000fea0003800000 */
.L_x_6778:
[----:B------:R-:W-:-:S09]  /*ba50*/  UISETP.NE.AND UP0, UPT, UR4, 0xf, UPT ;  /* 0x0000000f0400788c */ /* 0x000fd2000bf05270 */
[----:B------:R-:W-:Y:S05]  /*ba60*/  BRA.U !UP0, `(.L_x_6780) ;  /* 0x0000000508287547 */ /* 0x000fea000b800000 */
[----:B------:R-:W-:-:S09]  /*ba70*/  UISETP.NE.AND UP0, UPT, UR4, 0x17, UPT ;  /* 0x000000170400788c */ /* 0x000fd2000bf05270 */
[----:B------:R-:W-:Y:S05]  /*ba80*/  BRA.U !UP0, `(.L_x_6781) ;  /* 0x0000000108b07547 */ /* 0x000fea000b800000 */
[----:B------:R-:W-:-:S09]  /*ba90*/  UISETP.NE.AND UP0, UPT, UR4, 0x18, UPT ;  /* 0x000000180400788c */ /* 0x000fd2000bf05270 */
[----:B------:R-:W-:Y:S05]  /*baa0*/  BRA.U !UP0, `(.L_x_6782) ;  /* 0x0000000108447547 */ /* 0x000fea000b800000 */
.L_x_6758:
        /* <DEDUP_REMOVED lines=16> */
.L_x_6783:
[----:B------:R-:W-:Y:S05]  /*bbb0*/  BRA `(.L_x_6759) ;  /* 0x0000000400007947 */ /* 0x000fea0003800000 */
.L_x_6782:
        /* <DEDUP_REMOVED lines=21> */
.L_x_6785:
[----:B------:R-:W-:Y:S05]  /*bd10*/  BSYNC.RECONVERGENT B0 ;  /* 0x0000000000007941 */ /* 0x000fea0003800200 */
.L_x_6784:
[----:B------:R-:W-:-:S05]  /*bd20*/  LOP3.LUT R7, R0, 0x80, R7, 0xf8, !PT ;  /* 0x0000008000077812 */ /* 0x000fca00078ef807 */
[----:B------:R3:W-:Y:S01]  /*bd30*/  STG.E.U8 desc[UR36][R2.64], R7 ;  /* 0x0000000702007986 */ /* 0x0007e2000c101124 */
[----:B------:R-:W-:Y:S05]  /*bd40*/  BRA `(.L_x_6759) ;  /* 0x00000000009c7947 */ /* 0x000fea0003800000 */
.L_x_6781:
        /* <DEDUP_REMOVED lines=20> */
.L_x_6787:
[----:B------:R-:W-:Y:S02]  /*be90*/  ISETP.GT.U32.AND P0, PT, R6, 0x7f800000, PT ;  /* 0x7f8000000600780c */ /* 0x000fe40003f04070 */
[----:B------:R-:W-:-:S04]  /*bea0*/  MOV R0, 0x7f ;  /* 0x0000007f00007802 */ /* 0x000fc80000000f00 */
[----:B------:R-:W-:-:S07]  /*beb0*/  SEL R0, R0, 0x7c, P0 ;  /* 0x0000007c00007807 */ /* 0x000fce0000000000 */
.L_x_6788:
[----:B------:R-:W-:Y:S05]  /*bec0*/  BSYNC.RECONVERGENT B0 ;  /* 0x0000000000007941 */ /* 0x000fea0003800200 */
.L_x_6786:
[----:B------:R-:W-:-:S04]  /*bed0*/  SHF.R.U32.HI R5, RZ, 0x18, R7 ;  /* 0x00000018ff057819 */ /* 0x000fc80000011607 */
[----:B------:R-:W-:-:S05]  /*bee0*/  LOP3.LUT R5, R0, 0x80, R5, 0xf8, !PT ;  /* 0x0000008000057812 */ /* 0x000fca00078ef805 */
[----:B------:R2:W-:Y:S01]  /*bef0*/  STG.E.U8 desc[UR36][R2.64], R5 ;  /* 0x0000000502007986 */ /* 0x0005e2000c101124 */
[----:B------:R-:W-:Y:S05]  /*bf00*/  BRA `(.L_x_6759) ;  /* 0x00000000002c7947 */ /* 0x000fea0003800000 */
.L_x_6780:
        /* <DEDUP_REMOVED lines=11> */
.L_x_6759:
[----:B------:R-:W-:-:S07]  /*bfc0*/  VIADD R17, R17, 0x80 ;  /* 0x0000008011117836 */ /* 0x000fce0000000000 */
.L_x_6713:
[----:B------:R-:W-:Y:S05]  /*bfd0*/  BSYNC.RECONVERGENT B7 ;  /* 0x0000000000077941 */ /* 0x000fea0003800200 */
.L_x_6712:
        /* <DEDUP_REMOVED lines=8> */
[----:B------:R-:W2:Y:S01]  /*c060*/  LDCU.64 UR4, c[0x0][0x390] ;  /* 0x00007200ff0477ac */ /* 0x000ea20008000a00 */
[----:B------:R-:W-:Y:S01]  /*c070*/  HFMA2 R16, -RZ, RZ, 0, 0 ;  /* 0x00000000ff107431 */ /* 0x000fe200000001ff */
[----:B------:R-:W0:Y:S01]  /*c080*/  LDCU UR6, c[0x0][0x38c] ;  /* 0x00007180ff0677ac */ /* 0x000e220008000800 */
[----:B------:R-:W1:Y:S01]  /*c090*/  LDCU.64 UR8, c[0x0][0x4b8] ;  /* 0x00009700ff0877ac */ /* 0x000e620008000a00 */
[----:B------:R-:W-:Y:S02]  /*c0a0*/  UISETP.NE.AND UP0, UPT, UR40, URZ, UPT ;  /* 0x000000ff2800728c */ /* 0x000fe4000bf05270 */
[----:B--23--:R-:W-:-:S05]  /*c0b0*/  IMAD.HI.U32 R2, R17, UR4, R16 ;  /* 0x0000000411027c27 */ /* 0x00cfca000f8e0010 */
[----:B------:R-:W-:-:S05]  /*c0c0*/  SHF.R.U32.HI R3, RZ, UR5, R2 ;  /* 0x00000005ff037c19 */ /* 0x000fca0008011602 */
[----:B------:R-:W-:-:S04]  /*c0d0*/  IMAD.MOV R0, RZ, RZ, -R3 ;  /* 0x000000ffff007224 */ /* 0x000fc800078e0a03 */
[----:B0-----:R-:W-:-:S04]  /*c0e0*/  IMAD R0, R0, UR6, R17 ;  /* 0x0000000600007c24 */ /* 0x001fc8000f8e0211 */
[C---:B-1----:R-:W-:Y:S02]  /*c0f0*/  IMAD R16, R0.reuse, UR8, RZ ;  /* 0x0000000800107c24 */ /* 0x042fe4000f8e02ff */
        /* <DEDUP_REMOVED lines=288> */
.L_x_6789:
[----:B------:R-:W2:Y:S01]  /*d300*/  LDCU.128 UR8, c[0x0][0x580] ;  /* 0x0000b000ff0877ac */ /* 0x000ea20008000c00 */
[----:B------:R-:W-:Y:S01]  /*d310*/  BSSY.RECONVERGENT B6, `(.L_x_6790) ;  /* 0x0000191000067945 */ /* 0x000fe20003800200 */
[----:B------:R-:W-:-:S04]  /*d320*/  UPRMT UR4, UR42, 0x9910, URZ ;  /* 0x000099102a047896 */ /* 0x000fc800080000ff */
[----:B------:R-:W-:Y:S01]  /*d330*/  UISETP.GT.AND UP0, UPT, UR4, 0x9, UPT ;  /* 0x000000090400788c */ /* 0x000fe2000bf04270 */
[----:B--2---:R-:W-:Y:S02]  /*d340*/  IADD3 R4, P1, PT, R0, UR10, RZ ;  /* 0x0000000a00047c10 */ /* 0x004fe4000ff3e0ff */
[----:B------:R-:W-:-:S03]  /*d350*/  IADD3 R16, P0, PT, R16, UR8, RZ ;  /* 0x0000000810107c10 */ /* 0x000fc6000ff1e0ff */
[----:B---3--:R-:W-:Y:S01]  /*d360*/  IMAD.X R5, RZ, RZ, UR11, P1 ;  /* 0x0000000bff057e24 */ /* 0x008fe200088e06ff */
        /* <DEDUP_REMOVED lines=13> */
.L_x_6794:
[----:B------:R-:W2:Y:S02]  /*d440*/  LDG.E.U8 R2, desc[UR36][R4.64] ;  /* 0x0000002404027981 */ /* 0x000ea4000c1e1100 */
[----:B--2---:R-:W0:Y:S02]  /*d450*/  I2F.F64.U16 R2, R2 ;  /* 0x0000000200027312 */ /* 0x004e240000101800 */
[----:B0-----:R-:W-:Y:S05]  /*d460*/  BRA `(.L_x_6796) ;  /* 0x0000000c00747947 */ /* 0x001fea0003800000 */
.L_x_6793:
        /* <DEDUP_REMOVED lines=9> */
.L_x_6798:
[----:B------:R-:W2:Y:S02]  /*d500*/  LDG.E R2, desc[UR36][R4.64] ;  /* 0x0000002404027981 */ /* 0x000ea4000c1e1900 */
[----:B--2---:R-:W0:Y:S02]  /*d510*/  I2F.F64 R2, R2 ;  /* 0x0000000200027312 */ /* 0x004e240000201c00 */
[----:B0-----:R-:W-:Y:S05]  /*d520*/  BRA `(.L_x_6796) ;  /* 0x0000000c00447947 */ /* 0x001fea0003800000 */
.L_x_6797:
[----:B------:R-:W2:Y:S02]  /*d530*/  LDG.E.U16 R2, desc[UR36][R4.64] ;  /* 0x0000002404027981 */ /* 0x000ea4000c1e1500 */
[----:B--2---:R-:W0:Y:S02]  /*d540*/  I2F.F64.S16 R2, R2 ;  /* 0x0000000200027312 */ /* 0x004e240000101c00 */
[----:B0-----:R-:W-:Y:S05]  /*d550*/  BRA `(.L_x_6796) ;  /* 0x0000000c00387947 */ /* 0x001fea0003800000 */
.L_x_6792:
        /* <DEDUP_REMOVED lines=10> */
.L_x_6800:
[----:B------:R-:W2:Y:S02]  /*d600*/  LDG.E.U16 R0, desc[UR36][R4.64] ;  /* 0x0000002404007981 */ /* 0x000ea4000c1e1500 */
[----:B--2---:R-:W-:-:S05]  /*d610*/  HADD2.F32 R0, -RZ, R0.H0_H0 ;  /* 0x20000000ff007230 */ /* 0x004fca0000004100 */
[----:B------:R-:W-:-:S04]  /*d620*/  FMUL.FTZ R0, R0, 1 ;  /* 0x3f80000000007820 */ /* 0x000fc80000410000 */
[----:B------:R4:W0:Y:S02]  /*d630*/  F2F.F64.F32 R2, R0 ;  /* 0x0000000000027310 */ /* 0x0008240000201800 */
[----:B0---4-:R-:W-:Y:S05]  /*d640*/  BRA `(.L_x_6796) ;  /* 0x0000000800fc7947 */ /* 0x011fea0003800000 */
.L_x_6799:
        /* <DEDUP_REMOVED lines=10> */
.L_x_6802:
[----:B------:R-:W2:Y:S02]  /*d6f0*/  LDG.E.U16 R4, desc[UR36][R4.64] ;  /* 0x0000002404047981 */ /* 0x000ea4000c1e1500 */
[----:B--2---:R-:W-:-:S05]  /*d700*/  HADD2.F32 R0, -RZ, R4.H0_H0 ;  /* 0x20000004ff007230 */ /* 0x004fca0000004100 */
[----:B------:R-:W-:-:S04]  /*d710*/  FMUL.FTZ R0, R0, 1 ;  /* 0x3f80000000007820 */ /* 0x000fc80000410000 */
[----:B------:R4:W0:Y:S02]  /*d720*/  F2F.F64.F32 R2, R0 ;  /* 0x0000000000027310 */ /* 0x0008240000201800 */
[----:B0---4-:R-:W-:Y:S05]  /*d730*/  BRA `(.L_x_6796) ;  /* 0x0000000800c07947 */ /* 0x011fea0003800000 */
.L_x_6801:
[----:B------:R4:W5:Y:S01]  /*d740*/  LDG.E.64 R2, desc[UR36][R4.64] ;  /* 0x0000002404027981 */ /* 0x000962000c1e1b00 */
[----:B------:R-:W-:Y:S05]  /*d750*/  BRA `(.L_x_6796) ;  /* 0x0000000800b87947 */ /* 0x000fea0003800000 */
.L_x_6791:
        /* <DEDUP_REMOVED lines=13> */
.L_x_6805:
[----:B------:R3:W5:Y:S01]  /*d830*/  LDG.E.64 R2, desc[UR36][R4.64] ;  /* 0x0000002404027981 */ /* 0x000762000c1e1b00 */
[----:B------:R-:W-:Y:S05]  /*d840*/  BRA `(.L_x_6796) ;  /* 0x00000008007c7947 */ /* 0x000fea0003800000 */
.L_x_6804:
        /* <DEDUP_REMOVED lines=27> */
.L_x_6807:
        /* <DEDUP_REMOVED lines=14> */
.L_x_6806:
[----:B------:R-:W2:Y:S02]  /*dae0*/  LDG.E.U16 R0, desc[UR36][R4.64] ;  /* 0x0000002404007981 */ /* 0x000ea4000c1e1500 */
[----:B--2---:R-:W-:-:S05]  /*daf0*/  SHF.L.U32 R0, R0, 0x10, RZ ;  /* 0x0000001000007819 */ /* 0x004fca00000006ff */
[----:B------:R-:W-:-:S04]  /*db00*/  FMUL.FTZ R0, R0, 1 ;  /* 0x3f80000000007820 */ /* 0x000fc80000410000 */
[----:B------:R3:W4:Y:S02]  /*db10*/  F2F.F64.F32 R2, R0 ;  /* 0x0000000000027310 */ /* 0x0007240000201800 */
[----:B---34-:R-:W-:Y:S05]  /*db20*/  BRA `(.L_x_6796) ;  /* 0x0000000400c47947 */ /* 0x018fea0003800000 */
.L_x_6803:
        /* <DEDUP_REMOVED lines=12> */
.L_x_6810:
        /* <DEDUP_REMOVED lines=21> */
.L_x_6814:
[----:B------:R-:W-:Y:S05]  /*dd40*/  BSYNC.RECONVERGENT B1 ;  /* 0x0000000000017941 */ /* 0x000fea0003800200 */
.L_x_6813:
[----:B------:R-:W-:Y:S01]  /*dd50*/  IMAD.SHL.U32 R0, R0, 0x100000, RZ ;  /* 0x0010000000007824 */ /* 0x000fe200078e00ff */
[----:B------:R-:W-:-:S04]  /*dd60*/  LEA R2, R2, 0x3b800000, 0x17 ;  /* 0x3b80000002027811 */ /* 0x000fc800078eb8ff */
[----:B------:R-:W-:-:S05]  /*dd70*/  LOP3.LUT R0, R2, R0, R7, 0xfe, !PT ;  /* 0x0000000002007212 */ /* 0x000fca00078efe07 */
[----:B------:R-:W-:-:S04]  /*dd80*/  FMUL.FTZ R0, R0, 1 ;  /* 0x3f80000000007820 */ /* 0x000fc80000410000 */
[----:B------:R0:W1:Y:S03]  /*dd90*/  F2F.F64.F32 R2, R0 ;  /* 0x0000000000027310 */ /* 0x0000660000201800 */
.L_x_6812:
[----:B------:R-:W-:Y:S05]  /*dda0*/  BSYNC.RECONVERGENT B0 ;  /* 0x0000000000007941 */ /* 0x000fea0003800200 */
.L_x_6811:
[----:B------:R-:W-:Y:S05]  /*ddb0*/  BRA `(.L_x_6796) ;  /* 0x0000000400207947 */ /* 0x000fea0003800000 */
.L_x_6809:
        /* <DEDUP_REMOVED lines=21> */
.L_x_6818:
[----:B------:R-:W-:Y:S05]  /*df10*/  BSYNC.RECONVERGENT B1 ;  /* 0x0000000000017941 */ /* 0x000fea0003800200 */
.L_x_6817:
[----:B------:R-:W-:Y:S02]  /*df20*/  SHF.L.U32 R0, R0, 0x15, RZ ;  /* 0x0000001500007819 */ /* 0x000fe400000006ff */
[----:B------:R-:W-:-:S04]  /*df30*/  LEA R2, R2, 0x37800000, 0x17 ;  /* 0x3780000002027811 */ /* 0x000fc800078eb8ff */
[----:B------:R-:W-:-:S05]  /*df40*/  LOP3.LUT R0, R2, R0, R7, 0xfe, !PT ;  /* 0x0000000002007212 */ /* 0x000fca00078efe07 */
[----:B------:R-:W-:-:S04]  /*df50*/  FMUL.FTZ R0, R0, 1 ;  /* 0x3f80000000007820 */ /* 0x000fc80000410000 */
[----:B------:R0:W1:Y:S03]  /*df60*/  F2F.F64.F32 R2, R0 ;  /* 0x0000000000027310 */ /* 0x0000660000201800 */
.L_x_6816:
[----:B------:R-:W-:Y:S05]  /*df70*/  BSYNC.RECONVERGENT B0 ;  /* 0x0000000000007941 */ /* 0x000fea0003800200 */
.L_x_6815:
[----:B------:R-:W-:Y:S05]  /*df80*/  BRA `(.L_x_6796) ;  /* 0x0000000000ac7947 */ /* 0x000fea0003800000 */
.L_x_6808:
        /* <DEDUP_REMOVED lines=18> */
.L_x_6822:
[----:B------:R-:W-:Y:S05]  /*e0b0*/  BSYNC.RECONVERGENT B0 ;  /* 0x0000000000007941 */ /* 0x000fea0003800200 */
.L_x_6821:
[----:B------:R-:W-:Y:S05]  /*e0c0*/  BRA `(.L_x_6796) ;  /* 0x00000000005c7947 */ /* 0x000fea0003800000 */
.L_x_6795:
[----:B------:R-:W-:Y:S01]  /*e0d0*/  MOV R0, 0x0 ;  /* 0x0000000000007802 */ /* 0x000fe20000000f00 */
[----:B------:R-:W0:Y:S01]  /*e0e0*/  LDCU.64 UR4, c[0x4][0x128] ;  /* 0x01002500ff0477ac */ /* 0x000e220008000a00 */
[----:B------:R-:W-:Y:S02]  /*e0f0*/  HFMA2 R8, -RZ, RZ, 0, 4.64916229248046875e-06 ;  /* 0x0000004eff087431 */ /* 0x000fe400000001ff */
        /* <DEDUP_REMOVED lines=13> */
.L_x_6823:
[----:B------:R-:W-:Y:S01]  /*e1d0*/  CS2R R2, SRZ ;  /* 0x0000000000027805 */ /* 0x000fe2000001ff00 */
[----:B------:R-:W-:Y:S06]  /*e1e0*/  BRA `(.L_x_6824) ;  /* 0x0000000000347947 */ /* 0x000fec0003800000 */
.L_x_6820:
[----:B------:R-:W2:Y:S02]  /*e1f0*/  LDG.E.64 R2, desc[UR36][R4.64] ;  /* 0x0000002404027981 */ /* 0x000ea4000c1e1b00 */
[----:B--2---:R-:W3:Y:S02]  /*e200*/  I2F.F64.U64 R2, R2 ;  /* 0x0000000200027312 */ /* 0x004ee40000301800 */
[----:B---3--:R-:W-:Y:S05]  /*e210*/  BRA `(.L_x_6796) ;  /* 0x0000000000087947 */ /* 0x008fea0003800000 */
.L_x_6819:
[----:B------:R-:W2:Y:S02]  /*e220*/  LDG.E R2, desc[UR36][R4.64] ;  /* 0x0000002404027981 */ /* 0x000ea4000c1e1900 */
[----:B--2---:R-:W2:Y:S02]  /*e230*/  I2F.F64.U32 R2, R2 ;  /* 0x0000000200027312 */ /* 0x004ea40000201800 */
.L_x_6796:
        /* <DEDUP_REMOVED lines=8> */
.L_x_6824:
        /* <DEDUP_REMOVED lines=18> */
.L_x_6827:
[----:B------:R-:W-:Y:S01]  /*e3e0*/  MOV R4, 0x652b82fe ;  /* 0x652b82fe00047802 */ /* 0x000fe20000000f00 */
[----:B------:R-:W-:Y:S01]  /*e3f0*/  IMAD.MOV.U32 R5, RZ, RZ, 0x3ff71547 ;  /* 0x3ff71547ff057424 */ /* 0x000fe200078e00ff */
[----:B0-----:R-:W-:Y:S01]  /*e400*/  SHF.L.U32 R0, R3, 0x1, RZ ;  /* 0x0000000103007819 */ /* 0x001fe200000006ff */
        /* <DEDUP_REMOVED lines=13> */
[----:B------:R-:W-:-:S15]  /*e4e0*/  LEA R4, R4, 0x3ff00000, 0x14 ;  /* 0x3ff0000004047811 */ /* 0x000fde00078ea0ff */
[----:B------:R-:W-:-:S15]  /*e4f0*/  NOP ;  /* 0x0000000000007918 */ /* 0x000fde0000000000 */
[----:B------:R-:W-:-:S15]  /*e500*/  NOP ;  /* 0x0000000000007918 */ /* 0x000fde0000000000 */
[----:B------:R-:W-:-:S11]  /*e510*/  NOP ;  /* 0x0000000000007918 */ /* 0x000fd60000000000 */
        /* <DEDUP_REMOVED lines=11> */
[----:B------:R-:W-:Y:S01]  /*e5d0*/  FSEL R9, R3, R9, !P0 ;  /* 0x0000000903097208 */ /* 0x000fe20004000000 */
[----:B------:R-:W-:Y:S01]  /*e5e0*/  IMAD.MOV.U32 R6, RZ, RZ, RZ ;  /* 0x000000ffff067224 */ /* 0x000fe200078e00ff */
[----:B------:R-:W-:Y:S02]  /*e5f0*/  SEL R7, R4, 0x7fe00000, P1 ;  /* 0x7fe0000004077807 */ /* 0x000fe40000800000 */
[----:B------:R-:W-:-:S15]  /*e600*/  ISETP.NE.AND P0, PT, R0, RZ, PT ;  /* 0x000000ff0000720c */ /* 0x000fde0003f05270 */
[----:B------:R-:W-:-:S15]  /*e610*/  NOP ;  /* 0x0000000000007918 */ /* 0x000fde0000000000 */
[----:B------:R-:W-:-:S15]  /*e620*/  NOP ;  /* 0x0000000000007918 */ /* 0x000fde0000000000 */
[----:B------:R-:W-:-:S11]  /*e630*/  NOP ;  /* 0x0000000000007918 */ /* 0x000fd60000000000 */
        /* <DEDUP_REMOVED lines=91> */
.L_x_6828:
[----:B------:R-:W-:Y:S05]  /*ebf0*/  BSYNC.RECONVERGENT B0 ;  /* 0x0000000000007941 */ /* 0x000fea0003800200 */
.L_x_6826:
[----:B------:R-:W1:Y:S02]  /*ec00*/  LDCU.64 UR4, c[0x0][0x590] ;  /* 0x0000b200ff0477ac */ /* 0x000e640008000a00 */
[----:B-1----:R-:W1:Y:S02]  /*ec10*/  DMUL R4, R4, UR4 ;  /* 0x0000000404047c28 */ /* 0x002e640008000000 */
.L_x_6825:
[----:B------:R-:W-:Y:S05]  /*ec20*/  BSYNC.RECONVERGENT B6 ;  /* 0x0000000000067941 */ /* 0x000fea0003800200 */
.L_x_6790:
        /* <DEDUP_REMOVED lines=12> */
[----:B-1----:R-:W-:Y:S01]  /*ecf0*/  STG.E.U8 desc[UR36][R16.64], R5 ;  /* 0x0000000510007986 */ /* 0x002fe2000c101124 */
[----:B------:R-:W-:Y:S05]  /*ed00*/  EXIT ;  /* 0x000000000000794d */ /* 0x000fea0003800000 */
.L_x_6832:
[----:B-1----:R-:W1:Y:S02]  /*ed10*/  F2I.S64.F64.TRUNC R4, R4 ;  /* 0x0000000400047311 */ /* 0x002e64000030d900 */
[----:B-1----:R-:W-:-:S05]  /*ed20*/  MOV R3, R4 ;  /* 0x0000000400037202 */ /* 0x002fca0000000f00 */
[----:B------:R-:W-:Y:S01]  /*ed30*/  STG.E.U8 desc[UR36][R16.64], R3 ;  /* 0x0000000310007986 */ /* 0x000fe2000c101124 */
[----:B------:R-:W-:Y:S05]  /*ed40*/  EXIT ;  /* 0x000000000000794d */ /* 0x000fea0003800000 */
.L_x_6831:
[----:B------:R-:W-:-:S09]  /*ed50*/  UISETP.NE.AND UP0, UPT, UR4, 0x2, UPT ;  /* 0x000000020400788c */ /* 0x000fd2000bf05270 */
[----:B------:R-:W-:Y:S05]  /*ed60*/  BRA.U !UP0, `(.L_x_6834) ;  /* 0x0000000108287547 */ /* 0x000fea000b800000 */
[----:B------:R-:W-:-:S09]  /*ed70*/  UISETP.NE.AND UP0, UPT, UR4, 0x3, UPT ;  /* 0x000000030400788c */ /* 0x000fd2000bf05270 */
[----:B------:R-:W-:Y:S05]  /*ed80*/  BRA.U !UP0, `(.L_x_6835) ;  /* 0x0000000108147547 */ /* 0x000fea000b800000 */
[----:B------:R-:W-:-:S09]  /*ed90*/  UISETP.NE.AND UP0, UPT, UR4, 0x4, UPT ;  /* 0x000000040400788c */ /* 0x000fd2000bf05270 */
[----:B------:R-:W-:Y:S05]  /*eda0*/  BRA.U UP0, `(.L_x_6833) ;  /* 0x0000000d00247547 */ /* 0x000fea000b800000 */
[----:B-1----:R-:W1:Y:S02]  /*edb0*/  F2I.S64.F64.TRUNC R4, R4 ;  /* 0x0000000400047311 */ /* 0x002e64000030d900 */
[----:B-1----:R-:W-:Y:S01]  /*edc0*/  STG.E.64 desc[UR36][R16.64], R4 ;  /* 0x0000000410007986 */ /* 0x002fe2000c101b24 */
[----:B------:R-:W-:Y:S05]  /*edd0*/  EXIT ;  /* 0x000000000000794d */ /* 0x000fea0003800000 */
.L_x_6835:
[----:B-1----:R-:W1:Y:S02]  /*ede0*/  F2I.F64.TRUNC R5, R4 ;  /* 0x0000000400057311 */ /* 0x002e64000030d100 */
[----:B-1----:R-:W-:Y:S01]  /*edf0*/  STG.E desc[UR36][R16.64], R5 ;  /* 0x0000000510007986 */ /* 0x002fe2000c101924 */
[----:B------:R-:W-:Y:S05]  /*ee00*/  EXIT ;  /* 0x000000000000794d */ /* 0x000fea0003800000 */
.L_x_6834:
[----:B-1----:R-:W1:Y:S02]  /*ee10*/  F2I.F64.TRUNC R5, R4 ;  /* 0x0000000400057311 */ /* 0x002e64000030d100 */
[----:B-1----:R-:W-:Y:S01]  /*ee20*/  STG.E.U16 desc[UR36][R16.64], R5 ;  /* 0x0000000510007986 */ /* 0x002fe2000c101524 */
[----:B------:R-:W-:Y:S05]  /*ee30*/  EXIT ;  /* 0x000000000000794d */ /* 0x000fea0003800000 */
.L_x_6830:
        /* <DEDUP_REMOVED lines=15> */
[----:B------:R-:W-:Y:S01]  /*ef30*/  STG.E desc[UR36][R16.64], R3 ;  /* 0x0000000310007986 */ /* 0x000fe2000c101924 */
[----:B------:R-:W-:Y:S05]  /*ef40*/  EXIT ;  /* 0x000000000000794d */ /* 0x000fea0003800000 */
.L_x_6837:
        /* <DEDUP_REMOVED lines=12> */
.L_x_6836:
        /* <DEDUP_REMOVED lines=16> */
[----:B------:R-:W-:Y:S01]  /*f110*/  STG.E.64 desc[UR36][R16.64], R2 ;  /* 0x0000000210007986 */ /* 0x000fe2000c101b24 */
[----:B------:R-:W-:Y:S05]  /*f120*/  EXIT ;  /* 0x000000000000794d */ /* 0x000fea0003800000 */
.L_x_6839:
        /* <DEDUP_REMOVED lines=13> */
.L_x_6838:
[----:B-1----:R-:W-:Y:S01]  /*f200*/  STG.E.64 desc[UR36][R16.64], R4 ;  /* 0x0000000410007986 */ /* 0x002fe2000c101b24 */
[----:B------:R-:W-:Y:S05]  /*f210*/  EXIT ;  /* 0x000000000000794d */ /* 0x000fea0003800000 */
.L_x_6829:
        /* <DEDUP_REMOVED lines=11> */
[----:B-1----:R-:W-:Y:S01]  /*f2d0*/  STG.E.U16 desc[UR36][R16.64], R5 ;  /* 0x0000000510007986 */ /* 0x002fe2000c101524 */
[----:B------:R-:W-:Y:S05]  /*f2e0*/  EXIT ;  /* 0x000000000000794d */ /* 0x000fea0003800000 */
.L_x_6843:
        /* <DEDUP_REMOVED lines=15> */
[----:B0-----:R-:W-:-:S04]  /*f3e0*/  @P0 SHF.R.U32.HI R0, RZ, 0x14, R3 ;  /* 0x00000014ff000819 */ /* 0x001fc80000011603 */
        /* <DEDUP_REMOVED lines=9> */
.L_x_6846:
[----:B------:R-:W-:-:S04]  /*f480*/  SHF.R.U32.HI R3, RZ, 0x18, R3 ;  /* 0x00000018ff037819 */ /* 0x000fc80000011603 */
[----:B------:R-:W-:-:S04]  /*f490*/  LOP3.LUT R0, R0, 0x80, R3, 0xf8, !PT ;  /* 0x0000008000007812 */ /* 0x000fc800078ef803 */
[----:B------:R-:W-:-:S07]  /*f4a0*/  PRMT R8, R0, 0x7610, R8 ;  /* 0x0000761000087816 */ /* 0x000fce0000000008 */
.L_x_6845:
[----:B------:R-:W-:Y:S05]  /*f4b0*/  BSYNC.RECONVERGENT B0 ;  /* 0x0000000000007941 */ /* 0x000fea0003800200 */
.L_x_6844:
[----:B------:R-:W-:Y:S01]  /*f4c0*/  STG.E.U8 desc[UR36][R16.64], R8 ;  /* 0x0000000810007986 */ /* 0x000fe2000c101124 */
[----:B------:R-:W-:Y:S05]  /*f4d0*/  EXIT ;  /* 0x000000000000794d */ /* 0x000fea0003800000 */
.L_x_6842:
        /* <DEDUP_REMOVED lines=25> */
.L_x_6849:
[----:B------:R-:W-:-:S04]  /*f670*/  SHF.R.U32.HI R3, RZ, 0x18, R3 ;  /* 0x00000018ff037819 */ /* 0x000fc80000011603 */
[----:B------:R-:W-:-:S04]  /*f680*/  LOP3.LUT R0, R0, 0x80, R3, 0xf8, !PT ;  /* 0x0000008000007812 */ /* 0x000fc800078ef803 */
[----:B------:R-:W-:-:S07]  /*f690*/  PRMT R8, R0, 0x7610, R8 ;  /* 0x0000761000087816 */ /* 0x000fce0000000008 */
.L_x_6848:
[----:B------:R-:W-:Y:S05]  /*f6a0*/  BSYNC.RECONVERGENT B0 ;  /* 0x0000000000007941 */ /* 0x000fea0003800200 */
.L_x_6847:
[----:B------:R-:W-:Y:S01]  /*f6b0*/  STG.E.U8 desc[UR36][R16.64], R8 ;  /* 0x0000000810007986 */ /* 0x000fe2000c101124 */
[----:B------:R-:W-:Y:S05]  /*f6c0*/  EXIT ;  /* 0x000000000000794d */ /* 0x000fea0003800000 */
.L_x_6841:
        /* <DEDUP_REMOVED lines=15> */
[----:B------:R-:W-:-:S04]  /*f7c0*/  SHF.R.U32.HI R2, RZ, 0x17, R6 ;  /* 0x00000017ff027819 */ /* 0x000fc80000011606 */
[----:B------:R-:W-:-:S04]  /*f7d0*/  LOP3.LUT R3, R2, 0xff, RZ, 0xc0, !PT ;  /* 0x000000ff02037812 */ /* 0x000fc800078ec0ff */
[----:B------:R-:W-:-:S13]  /*f7e0*/  ISETP.NE.AND P1, PT, R3, 0xff, PT ;  /* 0x000000ff0300780c */ /* 0x000fda0003f25270 */
[--C-:B0-----:R-:W-:Y:S02]  /*f7f0*/  @P1 SHF.R.U32.HI R0, RZ, 0x16, R6.reuse ;  /* 0x00000016ff001819 */ /* 0x101fe40000011606 */
        /* <DEDUP_REMOVED lines=11> */
.L_x_6851:
[----:B-1----:R-:W1:Y:S02]  /*f8b0*/  F2I.U64.F64.TRUNC R4, R4 ;  /* 0x0000000400047311 */ /* 0x002e64000030d800 */
[----:B-1----:R-:W-:Y:S01]  /*f8c0*/  STG.E.64 desc[UR36][R16.64], R4 ;  /* 0x0000000410007986 */ /* 0x002fe2000c101b24 */
[----:B------:R-:W-:Y:S05]  /*f8d0*/  EXIT ;  /* 0x000000000000794d */ /* 0x000fea0003800000 */
.L_x_6850:
[----:B-1----:R-:W1:Y:S02]  /*f8e0*/  F2I.U32.F64.TRUNC R5, R4 ;  /* 0x0000000400057311 */ /* 0x002e64000030d000 */
[----:B-1----:R-:W-:Y:S01]  /*f8f0*/  STG.E desc[UR36][R16.64], R5 ;  /* 0x0000000510007986 */ /* 0x002fe2000c101924 */
[----:B------:R-:W-:Y:S05]  /*f900*/  EXIT ;  /* 0x000000000000794d */ /* 0x000fea0003800000 */
.L_x_6840:
        /* <DEDUP_REMOVED lines=8> */
[----:B------:R-:W-:Y:S01]  /*f990*/  STG.E.U8 desc[UR36][R16.64], R3 ;  /* 0x0000000310007986 */ /* 0x000fe2000c101124 */
[----:B------:R-:W-:Y:S05]  /*f9a0*/  EXIT ;  /* 0x000000000000794d */ /* 0x000fea0003800000 */
.L_x_6853:
[----:B------:R-:W-:-:S05]  /*f9b0*/  CS2R R6, SRZ ;  /* 0x0000000000067805 */ /* 0x000fca000001ff00 */
[----:B-1----:R-:W-:Y:S01]  /*f9c0*/  STG.E.128 desc[UR36][R16.64], R4 ;  /* 0x0000000410007986 */ /* 0x002fe2000c101d24 */
[----:B------:R-:W-:Y:S05]  /*f9d0*/  EXIT ;  /* 0x000000000000794d */ /* 0x000fea0003800000 */
.L_x_6852:
[----:B------:R-:W-:-:S09]  /*f9e0*/  UISETP.NE.AND UP0, UPT, UR4, 0xf, UPT ;  /* 0x0000000f0400788c */ /* 0x000fd2000bf05270 */
[----:B------:R-:W-:Y:S05]  /*f9f0*/  BRA.U !UP0, `(.L_x_6854) ;  /* 0x0000000508287547 */ /* 0x000fea000b800000 */
[----:B------:R-:W-:-:S09]  /*fa00*/  UISETP.NE.AND UP0, UPT, UR4, 0x17, UPT ;  /* 0x000000170400788c */ /* 0x000fd2000bf05270 */
[----:B------:R-:W-:Y:S05]  /*fa10*/  BRA.U !UP0, `(.L_x_6855) ;  /* 0x0000000108b07547 */ /* 0x000fea000b800000 */
[----:B------:R-:W-:-:S09]  /*fa20*/  UISETP.NE.AND UP0, UPT, UR4, 0x18, UPT ;  /* 0x000000180400788c */ /* 0x000fd2000bf05270 */
[----:B------:R-:W-:Y:S05]  /*fa30*/  BRA.U !UP0, `(.L_x_6856) ;  /* 0x0000000108447547 */ /* 0x000fea000b800000 */
.L_x_6833:
[----:B0-----:R-:W-:Y:S01]  /*fa40*/  MOV R0, 0x0 ;  /* 0x0000000000007802 */ /* 0x001fe20000000f00 */
[----:B------:R-:W1:Y:S01]  /*fa50*/  LDCU.64 UR4, c[0x4][0x128] ;  /* 0x01002500ff0477ac */ /* 0x000e620008000a00 */
[----:B------:R-:W-:Y:S02]  /*fa60*/  HFMA2 R8, -RZ, RZ, 0, 6.020069122314453125e-06 ;  /* 0x00000065ff087431 */ /* 0x000fe400000001ff */
[----:B------:R-:W-:Y:S01]  /*fa70*/  IMAD.MOV.U32 R12, RZ, RZ, 0x1 ;  /* 0x00000001ff0c7424 */ /* 0x000fe200078e00ff */
[----:B------:R0:W2:Y:S01]  /*fa80*/  LDC.64 R2, c[0x4][R0] ;  /* 0x0100000000027b82 */ /* 0x0000a20000000a00 */
[----:B------:R-:W3:Y:S01]  /*fa90*/  LDCU.64 UR6, c[0x4][0x130] ;  /* 0x01002600ff0677ac */ /* 0x000ee20008000a00 */
[----:B------:R-:W-:Y:S01]  /*faa0*/  MOV R13, RZ ;  /* 0x000000ff000d7202 */ /* 0x000fe20000000f00 */
[----:B------:R-:W4:Y:S01]  /*fab0*/  LDCU.64 UR8, c[0x4][0x10] ;  /* 0x01000200ff0877ac */ /* 0x000f220008000a00 */
[----:B-1----:R-:W-:Y:S01]  /*fac0*/  MOV R4, UR4 ;  /* 0x0000000400047c02 */ /* 0x002fe20008000f00 */
[----:B------:R-:W-:Y:S01]  /*fad0*/  IMAD.U32 R5, RZ, RZ, UR5 ;  /* 0x00000005ff057e24 */ /* 0x000fe2000f8e00ff */
[----:B---3--:R-:W-:Y:S01]  /*fae0*/  MOV R6, UR6 ;  /* 0x0000000600067c02 */ /* 0x008fe20008000f00 */
[----:B------:R-:W-:Y:S01]  /*faf0*/  IMAD.U32 R7, RZ, RZ, UR7 ;  /* 0x00000007ff077e24 */ /* 0x000fe2000f8e00ff */
[----:B----4-:R-:W-:Y:S01]  /*fb00*/  MOV R10, UR8 ;  /* 0x00000008000a7c02 */ /* 0x010fe20008000f00 */
[----:B0-----:R-:W-:-:S07]  /*fb10*/  IMAD.U32 R11, RZ, RZ, UR9 ;  /* 0x00000009ff0b7e24 */ /* 0x001fce000f8e00ff */
[----:B------:R-:W-:-:S07]  /*fb20*/  LEPC R20, `(.L_x_6857) ;  /* 0x000000001014794e */ /* 0x000fce0000000000 */
[----:B--2---:R-:W-:Y:S05]  /*fb30*/  CALL.ABS.NOINC R2 ;  /* 0x0000000002007343 */ /* 0x004fea0003c00000 */
.L_x_6857:
[----:B------:R-:W-:Y:S05]  /*fb40*/  EXIT ;  /* 0x000000000000794d */ /* 0x000fea0003800000 */
.L_x_6856:
        /* <DEDUP_REMOVED lines=21> */
.L_x_6859:
[----:B------:R-:W-:Y:S05]  /*fca0*/  BSYNC.RECONVERGENT B0 ;  /* 0x0000000000007941 */ /* 0x000fea0003800200 */
.L_x_6858:
[----:B------:R-:W-:-:S05]  /*fcb0*/  LOP3.LUT R3, R0, 0x80, R3, 0xf8, !PT ;  /* 0x0000008000037812 */ /* 0x000fca00078ef803 */
[----:B------:R-:W-:Y:S01]  /*fcc0*/  STG.E.U8 desc[UR36][R16.64], R3 ;  /* 0x0000000310007986 */ /* 0x000fe2000c101124 */
[----:B------:R-:W-:Y:S05]  /*fcd0*/  EXIT ;  /* 0x000000000000794d */ /* 0x000fea0003800000 */
.L_x_6855:
        /* <DEDUP_REMOVED lines=20> */
.L_x_6861:
[----:B------:R-:W-:Y:S02]  /*fe20*/  ISETP.GT.U32.AND P0, PT, R2, 0x7f800000, PT ;  /* 0x7f8000000200780c */ /* 0x000fe40003f04070 */
[----:B0-----:R-:W-:-:S04]  /*fe30*/  MOV R0, 0x7f ;  /* 0x0000007f00007802 */ /* 0x001fc80000000f00 */
[----:B------:R-:W-:-:S07]  /*fe40*/  SEL R0, R0, 0x7c, P0 ;  /* 0x0000007c00007807 */ /* 0x000fce0000000000 */
.L_x_6862:
[----:B------:R-:W-:Y:S05]  /*fe50*/  BSYNC.RECONVERGENT B0 ;  /* 0x0000000000007941 */ /* 0x000fea0003800200 */
.L_x_6860:
[----:B------:R-:W-:-:S04]  /*fe60*/  SHF.R.U32.HI R3, RZ, 0x18, R3 ;  /* 0x00000018ff037819 */ /* 0x000fc80000011603 */
[----:B------:R-:W-:-:S05]  /*fe70*/  LOP3.LUT R3, R0, 0x80, R3, 0xf8, !PT ;  /* 0x0000008000037812 */ /* 0x000fca00078ef803 */
[----:B------:R-:W-:Y:S01]  /*fe80*/  STG.E.U8 desc[UR36][R16.64], R3 ;  /* 0x0000000310007986 */ /* 0x000fe2000c101124 */
[----:B------:R-:W-:Y:S05]  /*fe90*/  EXIT ;  /* 0x000000000000794d */ /* 0x000fea0003800000 */
.L_x_6854:
        /* <DEDUP_REMOVED lines=12> */
.L_x_6863:
        /* <DEDUP_REMOVED lines=10> */
.L_x_7386:


//--------------------- .text._ZN2at6native27unrolled_elementwise_kernelIZZZNS0_60_GLOBAL__N__171e0b9f_22_ActivationEluKernel_cu_1520ed90_290010elu_kernelERNS_18TensorIteratorBaseERKN3c106ScalarES8_S8_ENKUlvE_clEvENKUlvE_clEvEUldE_St5arrayIPcLm2EELi4E23TrivialOffsetCalculatorILi1EjESG_NS0_6memory12LoadWithCastILi1EEENSH_13StoreWithCastILi1EEEEEviT_T0_T2_T3_T4_T5_ --------------------------
	.section	.text._ZN2at6native27unrolled_elementwise_kernelIZZZNS0_60_GLOBAL__N__171e0b9f_22_ActivationEluKernel_cu_1520ed90_290010elu_kernelERNS_18TensorIteratorBaseERKN3c106ScalarES8_S8_ENKUlvE_clEvENKUlvE_clEvEUldE_St5arrayIPcLm2EELi4E23TrivialOffsetCalculatorILi1EjESG_NS0_6memory12LoadWithCastILi1EEENSH_13StoreWithCastILi1EEEEEviT_T0_T2_T3_T4_T5_,"ax",@progbits
	.align	128
        .global         _ZN2at6native27unrolled_elementwise_kernelIZZZNS0_60_GLOBAL__N__171e0b9f_22_ActivationEluKernel_cu_1520ed90_290010elu_kernelERNS_18TensorIteratorBaseERKN3c106ScalarES8_S8_ENKUlvE_clEvENKUlvE_clEvEUldE_St5arrayIPcLm2EELi4E23TrivialOffsetCalculatorILi1EjESG_NS0_6memory12LoadWithCastILi1EEENSH_13StoreWithCastILi1EEEEEviT_T0_T2_T3_T4_T5_
        .type           _ZN2at6native27unrolled_elementwise_kernelIZZZNS0_60_GLOBAL__N__171e0b9f_22_ActivationEluKernel_cu_1520ed90_290010elu_kernelERNS_18TensorIteratorBaseERKN3c106ScalarES8_S8_ENKUlvE_clEvENKUlvE_clEvEUldE_St5arrayIPcLm2EELi4E23TrivialOffsetCalculatorILi1EjESG_NS0_6memory12LoadWithCastILi1EEENSH_13StoreWithCastILi1EEEEEviT_T0_T2_T3_T4_T5_,@function
        .size           _ZN2at6native27unrolled_elementwise_kernelIZZZNS0_60_GLOBAL__N__171e0b9f_22_ActivationEluKernel_cu_1520ed90_290010elu_kernelERNS_18TensorIteratorBaseERKN3c106ScalarES8_S8_ENKUlvE_clEvENKUlvE_clEvEUldE_St5arrayIPcLm2EELi4E23TrivialOffsetCalculatorILi1EjESG_NS0_6memory12LoadWithCastILi1EEENSH_13StoreWithCastILi1EEEEEviT_T0_T2_T3_T4_T5_,(.L_x_7387 - _ZN2at6native27unrolled_elementwise_kernelIZZZNS0_60_GLOBAL__N__171e0b9f_22_ActivationEluKernel_cu_1520ed90_290010elu_kernelERNS_18TensorIteratorBaseERKN3c106ScalarES8_S8_ENKUlvE_clEvENKUlvE_clEvEUldE_St5arrayIPcLm2EELi4E23TrivialOffsetCalculatorILi1EjESG_NS0_6memory12LoadWithCastILi1EEENSH_13StoreWithCastILi1EEEEEviT_T0_T2_T3_T4_T5_)
        .other          _ZN2at6native27unrolled_elementwise_kernelIZZZNS0_60_GLOBAL__N__171e0b9f_22_ActivationEluKernel_cu_1520ed90_290010elu_kernelERNS_18TensorIteratorBaseERKN3c106ScalarES8_S8_ENKUlvE_clEvENKUlvE_clEvEUldE_St5arrayIPcLm2EELi4E23TrivialOffsetCalculatorILi1EjESG_NS0_6memory12LoadWithCastILi1EEENSH_13StoreWithCastILi1EEEEEviT_T0_T2_T3_T4_T5_,@"STO_CUDA_ENTRY STV_DEFAULT"
_ZN2at6native27unrolled_elementwise_kernelIZZZNS0_60_GLOBAL__N__171e0b9f_22_ActivationEluKernel_cu_1520ed90_290010elu_kernelERNS_18TensorIteratorBaseERKN3c106ScalarES8_S8_ENKUlvE_clEvENKUlvE_clEvEUldE_St5arrayIPcLm2EELi4E23TrivialOffsetCalculatorILi1EjESG_NS0_6memory12LoadWithCastILi1EEENSH_13StoreWithCastILi1EEEEEviT_T0_T2_T3_T4_T5_:
.text._ZN2at6native27unrolled_elementwise_kernelIZZZNS0_60_GLOBAL__N__171e0b9f_22_ActivationEluKernel_cu_1520ed90_290010elu_kernelERNS_18TensorIteratorBaseERKN3c106ScalarES8_S8_ENKUlvE_clEvENKUlvE_clEvEUldE_St5arrayIPcLm2EELi4E23TrivialOffsetCalculatorILi1EjESG_NS0_6memory12LoadWithCastILi1EEENSH_13StoreWithCastILi1EEEEEviT_T0_T2_T3_T4_T5_:
        /* <DEDUP_REMOVED lines=33> */
.L_x_6870:
[----:B------:R-:W2:Y:S02]  /*0210*/  LDG.E.U8 R2, desc[UR36][R2.64] ;  /* 0x0000002402027981 */ /* 0x000ea4000c1e1100 */
[----:B--2---:R0:W1:Y:S02]  /*0220*/  I2F.F64.U16 R26, R2 ;  /* 0x00000002001a7312 */ /* 0x0040640000101800 */
[----:B01----:R-:W-:Y:S05]  /*0230*/  BRA `(.L_x_6872) ;  /* 0x0000000c00607947 */ /* 0x003fea0003800000 */
.L_x_6869:
        /* <DEDUP_REMOVED lines=9> */
.L_x_6874:
[----:B------:R-:W2:Y:S02]  /*02d0*/  LDG.E R2, desc[UR36][R2.64] ;  /* 0x0000002402027981 */ /* 0x000ea4000c1e1900 */
[----:B--2---:R0:W1:Y:S02]  /*02e0*/  I2F.F64 R26, R2 ;  /* 0x00000002001a7312 */ /* 0x0040640000201c00 */
[----:B01----:R-:W-:Y:S05]  /*02f0*/  BRA `(.L_x_6872) ;  /* 0x0000000c00307947 */ /* 0x003fea0003800000 */
.L_x_6873:
[----:B------:R-:W2:Y:S02]  /*0300*/  LDG.E.U16 R2, desc[UR36][R2.64] ;  /* 0x0000002402027981 */ /* 0x000ea4000c1e1500 */
[----:B--2---:R0:W1:Y:S02]  /*0310*/  I2F.F64.S16 R26, R2 ;  /* 0x00000002001a7312 */ /* 0x0040640000101c00 */
[----:B01----:R-:W-:Y:S05]  /*0320*/  BRA `(.L_x_6872) ;  /* 0x0000000c00247947 */ /* 0x003fea0003800000 */
.L_x_6868:
        /* <DEDUP_REMOVED lines=10> */
.L_x_6876:
[----:B------:R-:W2:Y:S02]  /*03d0*/  LDG.E.U16 R0, desc[UR36][R2.64] ;  /* 0x0000002402007981 */ /* 0x000ea4000c1e1500 */
[----:B--2---:R-:W-:-:S05]  /*03e0*/  HADD2.F32 R0, -RZ, R0.H0_H0 ;  /* 0x20000000ff007230 */ /* 0x004fca0000004100 */
[----:B------:R-:W-:-:S04]  /*03f0*/  FMUL.FTZ R0, R0, 1 ;  /* 0x3f80000000007820 */ /* 0x000fc80000410000 */
[----:B------:R1:W2:Y:S02]  /*0400*/  F2F.F64.F32 R26, R0 ;  /* 0x00000000001a7310 */ /* 0x0002a40000201800 */
[----:B-12---:R-:W-:Y:S05]  /*0410*/  BRA `(.L_x_6872) ;  /* 0x0000000800e87947 */ /* 0x006fea0003800000 */
.L_x_6875:
        /* <DEDUP_REMOVED lines=10> */
.L_x_6878:
[----:B------:R-:W2:Y:S02]  /*04c0*/  LDG.E.U16 R2, desc[UR36][R2.64] ;  /* 0x0000002402027981 */ /* 0x000ea4000c1e1500 */
[----:B--2---:R-:W-:-:S05]  /*04d0*/  HADD2.F32 R0, -RZ, R2.H0_H0 ;  /* 0x20000002ff007230 */ /* 0x004fca0000004100 */
[----:B------:R-:W-:-:S04]  /*04e0*/  FMUL.FTZ R0, R0, 1 ;  /* 0x3f80000000007820 */ /* 0x000fc80000410000 */
[----:B------:R1:W2:Y:S02]  /*04f0*/  F2F.F64.F32 R26, R0 ;  /* 0x00000000001a7310 */ /* 0x0002a40000201800 */
[----:B-12---:R-:W-:Y:S05]  /*0500*/  BRA `(.L_x_6872) ;  /* 0x0000000800ac7947 */ /* 0x006fea0003800000 */
.L_x_6877:
[----:B------:R0:W5:Y:S01]  /*0510*/  LDG.E.64 R26, desc[UR36][R2.64] ;  /* 0x00000024021a7981 */ /* 0x000162000c1e1b00 */
[----:B------:R-:W-:Y:S05]  /*0520*/  BRA `(.L_x_6872) ;  /* 0x0000000800a47947 */ /* 0x000fea0003800000 */
.L_x_6867:
        /* <DEDUP_REMOVED lines=13> */
.L_x_6881:
[----:B------:R1:W5:Y:S01]  /*0600*/  LDG.E.64 R26, desc[UR36][R2.64] ;  /* 0x00000024021a7981 */ /* 0x000362000c1e1b00 */
[----:B------:R-:W-:Y:S05]  /*0610*/  BRA `(.L_x_6872) ;  /* 0x0000000800687947 */ /* 0x000fea0003800000 */
.L_x_6880:
        /* <DEDUP_REMOVED lines=27> */
.L_x_6883:
        /* <DEDUP_REMOVED lines=14> */
.L_x_6882:
[----:B------:R-:W2:Y:S02]  /*08b0*/  LDG.E.U16 R0, desc[UR36][R2.64] ;  /* 0x0000002402007981 */ /* 0x000ea4000c1e1500 */
[----:B--2---:R-:W-:-:S04]  /*08c0*/  IMAD.U32 R0, R0, 0x10000, RZ ;  /* 0x0001000000007824 */ /* 0x004fc800078e00ff */
[----:B------:R-:W-:-:S04]  /*08d0*/  FMUL.FTZ R0, R0, 1 ;  /* 0x3f80000000007820 */ /* 0x000fc80000410000 */
[----:B------:R2:W3:Y:S02]  /*08e0*/  F2F.F64.F32 R26, R0 ;  /* 0x00000000001a7310 */ /* 0x0004e40000201800 */
[----:B--23--:R-:W-:Y:S05]  /*08f0*/  BRA `(.L_x_6872) ;  /* 0x0000000400b07947 */ /* 0x00cfea0003800000 */
.L_x_6879:
        /* <DEDUP_REMOVED lines=11> */
.L_x_6886:
        /* <DEDUP_REMOVED lines=21> */
.L_x_6888:
[----:B------:R-:W-:Y:S05]  /*0b00*/  BSYNC.RECONVERGENT B0 ;  /* 0x0000000000007941 */ /* 0x000fea0003800200 */
.L_x_6887:
[----:B------:R-:W-:Y:S01]  /*0b10*/  IMAD.SHL.U32 R0, R0, 0x100000, RZ ;  /* 0x0010000000007824 */ /* 0x000fe200078e00ff */
[----:B------:R-:W-:-:S04]  /*0b20*/  LEA R2, R2, 0x3b800000, 0x17 ;  /* 0x3b80000002027811 */ /* 0x000fc800078eb8ff */
[----:B------:R-:W-:-:S05]  /*0b30*/  LOP3.LUT R0, R2, R0, R7, 0xfe, !PT ;  /* 0x0000000002007212 */ /* 0x000fca00078efe07 */
[----:B------:R-:W-:-:S04]  /*0b40*/  FMUL.FTZ R0, R0, 1 ;  /* 0x3f80000000007820 */ /* 0x000fc80000410000 */
[----:B------:R4:W0:Y:S02]  /*0b50*/  F2F.F64.F32 R26, R0 ;  /* 0x00000000001a7310 */ /* 0x0008240000201800 */
[----:B0---4-:R-:W-:Y:S05]  /*0b60*/  BRA `(.L_x_6872) ;  /* 0x0000000400147947 */ /* 0x011fea0003800000 */
.L_x_6885:
        /* <DEDUP_REMOVED lines=21> */
.L_x_6890:
[----:B------:R-:W-:Y:S05]  /*0cc0*/  BSYNC.RECONVERGENT B0 ;  /* 0x0000000000007941 */ /* 0x000fea0003800200 */
.L_x_6889:
[----:B------:R-:W-:Y:S01]  /*0cd0*/  IMAD.SHL.U32 R0, R0, 0x200000, RZ ;  /* 0x0020000000007824 */ /* 0x000fe200078e00ff */
[----:B------:R-:W-:-:S04]  /*0ce0*/  LEA R2, R2, 0x37800000, 0x17 ;  /* 0x3780000002027811 */ /* 0x000fc800078eb8ff */
[----:B------:R-:W-:-:S05]  /*0cf0*/  LOP3.LUT R0, R2, R0, R7, 0xfe, !PT ;  /* 0x0000000002007212 */ /* 0x000fca00078efe07 */
[----:B------:R-:W-:-:S04]  /*0d00*/  FMUL.FTZ R0, R0, 1 ;  /* 0x3f80000000007820 */ /* 0x000fc80000410000 */
[----:B------:R4:W0:Y:S02]  /*0d10*/  F2F.F64.F32 R26, R0 ;  /* 0x00000000001a7310 */ /* 0x0008240000201800 */
[----:B0---4-:R-:W-:Y:S05]  /*0d20*/  BRA `(.L_x_6872) ;  /* 0x0000000000a47947 */ /* 0x011fea0003800000 */
.L_x_6884:
[----:B------:R-:W-:-:S09]  /*0d30*/  UISETP.NE.AND UP0, UPT, UR4, 0x1c, UPT ;  /* 0x0000001c0400788c */ /* 0x000fd2000bf05270 */
[----:B------:R-:W-:Y:S05]  /*0d40*/  BRA.U !UP0, `(.L_x_6891) ;  /* 0x0000000108947547 */ /* 0x000fea000b800000 */
[----:B------:R-:W-:-:S09]  /*0d50*/  UISETP.NE.AND UP0, UPT, UR4, 0x1d, UPT ;  /* 0x0000001d0400788c */ /* 0x000fd2000bf05270 */
[----:B------:R-:W-:Y:S05]  /*0d60*/  BRA.U !UP0, `(.L_x_6892) ;  /* 0x0000000108807547 */ /* 0x000fea000b800000 */
[----:B------:R-:W-:-:S09]  /*0d70*/  UISETP.NE.AND UP0, UPT, UR4, 0x2c, UPT ;  /* 0x0000002c0400788c */ /* 0x000fd2000bf05270 */
[----:B------:R-:W-:Y:S05]  /*0d80*/  BRA.U !UP0, `(.L_x_6893) ;  /* 0x0000000108487547 */ /* 0x000fea000b800000 */
.L_x_6871:
        /* <DEDUP_REMOVED lines=16> */
.L_x_6894:
[----:B------:R-:W-:Y:S01]  /*0e90*/  CS2R R26, SRZ ;  /* 0x00000000001a7805 */ /* 0x000fe2000001ff00 */
[----:B------:R-:W-:Y:S06]  /*0ea0*/  BRA `(.L_x_6872) ;  /* 0x0000000000447947 */ /* 0x000fec0003800000 */
.L_x_6893:
        /* <DEDUP_REMOVED lines=12> */
.L_x_6892:
[----:B------:R-:W2:Y:S02]  /*0f70*/  LDG.E.64 R26, desc[UR36][R2.64] ;  /* 0x00000024021a7981 */ /* 0x000ea4000c1e1b00 */
[----:B--2---:R-:W4:Y:S02]  /*0f80*/  I2F.F64.U64 R26, R26 ;  /* 0x0000001a001a7312 */ /* 0x004f240000301800 */
[----:B----4-:R-:W-:Y:S05]  /*0f90*/  BRA `(.L_x_6872) ;  /* 0x0000000000087947 */ /* 0x010fea0003800000 */
.L_x_6891:
[----:B------:R-:W2:Y:S02]  /*0fa0*/  LDG.E R2, desc[UR36][R2.64] ;  /* 0x0000002402027981 */ /* 0x000ea4000c1e1900 */
[----:B--2---:R2:W3:Y:S02]  /*0fb0*/  I2F.F64.U32 R26, R2 ;  /* 0x00000002001a7312 */ /* 0x0044e40000201800 */
.L_x_6872:
[----:B------:R-:W-:Y:S05]  /*0fc0*/  BSYNC.RECONVERGENT B6 ;  /* 0x0000000000067941 */ /* 0x000fea0003800200 */
.L_x_6866:
[----:B012---:R-:W-:-:S07]  /*0fd0*/  VIADD R2, R23, 0x80 ;  /* 0x0000008017027836 */ /* 0x007fce0000000000 */
.L_x_6865:
[----:B------:R-:W-:Y:S05]  /*0fe0*/  BSYNC.RECONVERGENT B7 ;  /* 0x0000000000077941 */ /* 0x000fea0003800200 */
.L_x_6864:
[----:B------:R-:W-:Y:S01]  /*0ff0*/  ISETP.GE.AND P0, PT, R2, R19, PT ;  /* 0x000000130200720c */ /* 0x000fe20003f06270 */
[----:B------:R-:W-:Y:S01]  /*1000*/  BSSY.RECONVERGENT B7, `(.L_x_6895) ;  /* 0x00000f6000077945 */ /* 0x000fe20003800200 */
[----:B------:R-:W-:-:S11]  /*1010*/  CS2R R28, SRZ ;  /* 0x00000000001c7805 */ /* 0x000fd6000001ff00 */
[----:B------:R-:W-:Y:S05]  /*1020*/  @P0 BRA `(.L_x_6896) ;  /* 0x0000000c00cc0947 */ /* 0x000fea0003800000 */
        /* <DEDUP_REMOVED lines=21> */
.L_x_6901:
[----:B------:R-:W2:Y:S02]  /*1180*/  LDG.E.U8 R4, desc[UR36][R4.64] ;  /* 0x0000002404047981 */ /* 0x000ea4000c1e1100 */
[----:B--2---:R1:W2:Y:S02]  /*1190*/  I2F.F64.U16 R28, R4 ;  /* 0x00000004001c7312 */ /* 0x0042a40000101800 */
[----:B-12---:R-:W-:Y:S05]  /*11a0*/  BRA `(.L_x_6903) ;  /* 0x0000000c00647947 */ /* 0x006fea0003800000 */
.L_x_6900:
        /* <DEDUP_REMOVED lines=9> */
.L_x_6905:
[----:B------:R-:W2:Y:S02]  /*1240*/  LDG.E R4, desc[UR36][R4.64] ;  /* 0x0000002404047981 */ /* 0x000ea4000c1e1900 */
[----:B--2---:R1:W2:Y:S02]  /*1250*/  I2F.F64 R28, R4 ;  /* 0x00000004001c7312 */ /* 0x0042a40000201c00 */
[----:B-12---:R-:W-:Y:S05]  /*1260*/  BRA `(.L_x_6903) ;  /* 0x0000000c00347947 */ /* 0x006fea0003800000 */
.L_x_6904:
[----:B------:R-:W2:Y:S02]  /*1270*/  LDG.E.U16 R4, desc[UR36][R4.64] ;  /* 0x0000002404047981 */ /* 0x000ea4000c1e1500 */
[----:B--2---:R1:W2:Y:S02]  /*1280*/  I2F.F64.S16 R28, R4 ;  /* 0x00000004001c7312 */ /* 0x0042a40000101c00 */
[----:B-12---:R-:W-:Y:S05]  /*1290*/  BRA `(.L_x_6903) ;  /* 0x0000000c00287947 */ /* 0x006fea0003800000 */
.L_x_6899:
        /* <DEDUP_REMOVED lines=10> */
.L_x_6907:
[----:B------:R-:W2:Y:S02]  /*1340*/  LDG.E.U16 R0, desc[UR36][R4.64] ;  /* 0x0000002404007981 */ /* 0x000ea4000c1e1500 */
[----:B--2---:R-:W-:-:S05]  /*1350*/  HADD2.F32 R0, -RZ, R0.H0_H0 ;  /* 0x20000000ff007230 */ /* 0x004fca0000004100 */
[----:B------:R-:W-:-:S04]  /*1360*/  FMUL.FTZ R0, R0, 1 ;  /* 0x3f80000000007820 */ /* 0x000fc80000410000 */
[----:B------:R0:W1:Y:S02]  /*1370*/  F2F.F64.F32 R28, R0 ;  /* 0x00000000001c7310 */ /* 0x0000640000201800 */
[----:B01----:R-:W-:Y:S05]  /*1380*/  BRA `(.L_x_6903) ;  /* 0x0000000800ec7947 */ /* 0x003fea0003800000 */
.L_x_6906:
        /* <DEDUP_REMOVED lines=10> */
.L_x_6909:
[----:B------:R-:W2:Y:S02]  /*1430*/  LDG.E.U16 R4, desc[UR36][R4.64] ;  /* 0x0000002404047981 */ /* 0x000ea4000c1e1500 */
[----:B--2---:R-:W-:-:S05]  /*1440*/  HADD2.F32 R0, -RZ, R4.H0_H0 ;  /* 0x20000004ff007230 */ /* 0x004fca0000004100 */
[----:B------:R-:W-:-:S04]  /*1450*/  FMUL.FTZ R0, R0, 1 ;  /* 0x3f80000000007820 */ /* 0x000fc80000410000 */
[----:B------:R0:W1:Y:S02]  /*1460*/  F2F.F64.F32 R28, R0 ;  /* 0x00000000001c7310 */ /* 0x0000640000201800 */
[----:B01----:R-:W-:Y:S05]  /*1470*/  BRA `(.L_x_6903) ;  /* 0x0000000800b07947 */ /* 0x003fea0003800000 */
.L_x_6908:
[----:B------:R0:W5:Y:S01]  /*1480*/  LDG.E.64 R28, desc[UR36][R4.64] ;  /* 0x00000024041c7981 */ /* 0x000162000c1e1b00 */
[----:B------:R-:W-:Y:S05]  /*1490*/  BRA `(.L_x_6903) ;  /* 0x0000000800a87947 */ /* 0x000fea0003800000 */
.L_x_6898:
        /* <DEDUP_REMOVED lines=13> */
.L_x_6912:
[----:B------:R4:W5:Y:S01]  /*1570*/  LDG.E.64 R28, desc[UR36][R4.64] ;  /* 0x00000024041c7981 */ /* 0x000962000c1e1b00 */
[----:B------:R-:W-:Y:S05]  /*1580*/  BRA `(.L_x_6903) ;  /* 0x00000008006c7947 */ /* 0x000fea0003800000 */
.L_x_6911:
        /* <DEDUP_REMOVED lines=27> */
.L_x_6914:
        /* <DEDUP_REMOVED lines=15> */
.L_x_6913:
[----:B------:R-:W2:Y:S02]  /*1830*/  LDG.E.U16 R0, desc[UR36][R4.64] ;  /* 0x0000002404007981 */ /* 0x000ea4000c1e1500 */
[----:B--2---:R-:W-:-:S04]  /*1840*/  IMAD.U32 R0, R0, 0x10000, RZ ;  /* 0x0001000000007824 */ /* 0x004fc800078e00ff */
[----:B------:R-:W-:-:S04]  /*1850*/  FMUL.FTZ R0, R0, 1 ;  /* 0x3f80000000007820 */ /* 0x000fc80000410000 */
[----:B------:R4:W0:Y:S02]  /*1860*/  F2F.F64.F32 R28, R0 ;  /* 0x00000000001c7310 */ /* 0x0008240000201800 */
[----:B0---4-:R-:W-:Y:S05]  /*1870*/  BRA `(.L_x_6903) ;  /* 0x0000000400b07947 */ /* 0x011fea0003800000 */
.L_x_6910:
        /* <DEDUP_REMOVED lines=11> */
.L_x_6917:
        /* <DEDUP_REMOVED lines=21> */
.L_x_6919:
[----:B------:R-:W-:Y:S05]  /*1a80*/  BSYNC.RECONVERGENT B0 ;  /* 0x0000000000007941 */ /* 0x000fea0003800200 */
.L_x_6918:
[----:B------:R-:W-:Y:S01]  /*1a90*/  IMAD.SHL.U32 R0, R0, 0x100000, RZ ;  /* 0x0010000000007824 */ /* 0x000fe200078e00ff */
[----:B------:R-:W-:-:S04]  /*1aa0*/  LEA R3, R3, 0x3b800000, 0x17 ;  /* 0x3b80000003037811 */ /* 0x000fc800078eb8ff */
[----:B------:R-:W-:-:S05]  /*1ab0*/  LOP3.LUT R0, R3, R0, R7, 0xfe, !PT ;  /* 0x0000000003007212 */ /* 0x000fca00078efe07 */
[----:B------:R-:W-:-:S04]  /*1ac0*/  FMUL.FTZ R0, R0, 1 ;  /* 0x3f80000000007820 */ /* 0x000fc80000410000 */
[----:B------:R4:W0:Y:S02]  /*1ad0*/  F2F.F64.F32 R28, R0 ;  /* 0x00000000001c7310 */ /* 0x0008240000201800 */
[----:B0---4-:R-:W-:Y:S05]  /*1ae0*/  BRA `(.L_x_6903) ;  /* 0x0000000400147947 */ /* 0x011fea0003800000 */
.L_x_6916:
        /* <DEDUP_REMOVED lines=21> */
.L_x_6921:
[----:B------:R-:W-:Y:S05]  /*1c40*/  BSYNC.RECONVERGENT B0 ;  /* 0x0000000000007941 */ /* 0x000fea0003800200 */
.L_x_6920:
[----:B------:R-:W-:Y:S01]  /*1c50*/  IMAD.SHL.U32 R0, R0, 0x200000, RZ ;  /* 0x0020000000007824 */ /* 0x000fe200078e00ff */
[----:B------:R-:W-:-:S04]  /*1c60*/  LEA R3, R3, 0x37800000, 0x17 ;  /* 0x3780000003037811 */ /* 0x000fc800078eb8ff */
[----:B------:R-:W-:-:S05]  /*1c70*/  LOP3.LUT R0, R3, R0, R7, 0xfe, !PT ;  /* 0x0000000003007212 */ /* 0x000fca00078efe07 */
[----:B------:R-:W-:-:S04]  /*1c80*/  FMUL.FTZ R0, R0, 1 ;  /* 0x3f80000000007820 */ /* 0x000fc80000410000 */
[----:B------:R4:W0:Y:S02]  /*1c90*/  F2F.F64.F32 R28, R0 ;  /* 0x00000000001c7310 */ /* 0x0008240000201800 */
[----:B0---4-:R-:W-:Y:S05]  /*1ca0*/  BRA `(.L_x_6903) ;  /* 0x0000000000a47947 */ /* 0x011fea0003800000 */
.L_x_6915:
        /* <DEDUP_REMOVED lines=18> */
.L_x_6902:
        /* <DEDUP_REMOVED lines=16> */
.L_x_6924:
[----:B------:R-:W-:Y:S01]  /*1ed0*/  CS2R R28, SRZ ;  /* 0x00000000001c7805 */ /* 0x000fe2000001ff00 */
[----:B------:R-:W-:Y:S06]  /*1ee0*/  BRA `(.L_x_6903) ;  /* 0x0000000000147947 */ /* 0x000fec0003800000 */
.L_x_6923:
[----:B------:R-:W2:Y:S02]  /*1ef0*/  LDG.E.64 R28, desc[UR36][R4.64] ;  /* 0x00000024041c7981 */ /* 0x000ea4000c1e1b00 */
[----:B--2---:R-:W1:Y:S02]  /*1f00*/  I2F.F64.U64 R28, R28 ;  /* 0x0000001c001c7312 */ /* 0x004e640000301800 */
[----:B-1----:R-:W-:Y:S05]  /*1f10*/  BRA `(.L_x_6903) ;  /* 0x0000000000087947 */ /* 0x002fea0003800000 */
.L_x_6922:
[----:B------:R-:W2:Y:S02]  /*1f20*/  LDG.E R4, desc[UR36][R4.64] ;  /* 0x0000002404047981 */ /* 0x000ea4000c1e1900 */
[----:B--2---:R1:W2:Y:S02]  /*1f30*/  I2F.F64.U32 R28, R4 ;  /* 0x00000004001c7312 */ /* 0x0042a40000201800 */
.L_x_6903:
[----:B------:R-:W-:Y:S05]  /*1f40*/  BSYNC.RECONVERGENT B6 ;  /* 0x0000000000067941 */ /* 0x000fea0003800200 */
.L_x_6897:
[----:B------:R-:W-:-:S07]  /*1f50*/  VIADD R2, R2, 0x80 ;  /* 0x0000008002027836 */ /* 0x000fce0000000000 */
.L_x_6896:
[----:B------:R-:W-:Y:S05]  /*1f60*/  BSYNC.RECONVERGENT B7 ;  /* 0x0000000000077941 */ /* 0x000fea0003800200 */
.L_x_6895:
[----:B------:R-:W-:Y:S01]  /*1f70*/  ISETP.GE.AND P0, PT, R2, R19, PT ;  /* 0x000000130200720c */ /* 0x000fe20003f06270 */
[----:B------:R-:W-:Y:S01]  /*1f80*/  BSSY.RECONVERGENT B7, `(.L_x_6925) ;  /* 0x00000f6000077945 */ /* 0x000fe20003800200 */
[----:B------:R-:W-:-:S11]  /*1f90*/  CS2R R24, SRZ ;  /* 0x0000000000187805 */ /* 0x000fd6000001ff00 */
        /* <DEDUP_REMOVED lines=22> */
.L_x_6931:
[----:B------:R-:W4:Y:S02]  /*2100*/  LDG.E.U8 R4, desc[UR36][R4.64] ;  /* 0x0000002404047981 */ /* 0x000f24000c1e1100 */
[----:B----4-:R0:W1:Y:S02]  /*2110*/  I2F.F64.U16 R24, R4 ;  /* 0x0000000400187312 */ /* 0x0100640000101800 */
[----:B01----:R-:W-:Y:S05]  /*2120*/  BRA `(.L_x_6933) ;  /* 0x0000000c00647947 */ /* 0x003fea0003800000 */
.L_x_6930:
        /* <DEDUP_REMOVED lines=9> */
.L_x_6935:
[----:B------:R-:W4:Y:S02]  /*21c0*/  LDG.E R4, desc[UR36][R4.64] ;  /* 0x0000002404047981 */ /* 0x000f24000c1e1900 */
[----:B----4-:R0:W1:Y:S02]  /*21d0*/  I2F.F64 R24, R4 ;  /* 0x0000000400187312 */ /* 0x0100640000201c00 */
[----:B01----:R-:W-:Y:S05]  /*21e0*/  BRA `(.L_x_6933) ;  /* 0x0000000c00347947 */ /* 0x003fea0003800000 */
.L_x_6934:
[----:B------:R-:W4:Y:S02]  /*21f0*/  LDG.E.U16 R4, desc[UR36][R4.64] ;  /* 0x0000002404047981 */ /* 0x000f24000c1e1500 */
[----:B----4-:R0:W1:Y:S02]  /*2200*/  I2F.F64.S16 R24, R4 ;  /* 0x0000000400187312 */ /* 0x0100640000101c00 */
[----:B01----:R-:W-:Y:S05]  /*2210*/  BRA `(.L_x_6933) ;  /* 0x0000000c00287947 */ /* 0x003fea0003800000 */
.L_x_6929:
        /* <DEDUP_REMOVED lines=10> */
.L_x_6937:
[----:B------:R-:W4:Y:S02]  /*22c0*/  LDG.E.U16 R0, desc[UR36][R4.64] ;  /* 0x0000002404007981 */ /* 0x000f24000c1e1500 */
[----:B----4-:R-:W-:-:S05]  /*22d0*/  HADD2.F32 R0, -RZ, R0.H0_H0 ;  /* 0x20000000ff007230 */ /* 0x010fca0000004100 */
[----:B------:R-:W-:-:S04]  /*22e0*/  FMUL.FTZ R0, R0, 1 ;  /* 0x3f80000000007820 */ /* 0x000fc80000410000 */
[----:B------:R1:W4:Y:S02]  /*22f0*/  F2F.F64.F32 R24, R0 ;  /* 0x0000000000187310 */ /* 0x0003240000201800 */
[----:B-1--4-:R-:W-:Y:S05]  /*2300*/  BRA `(.L_x_6933) ;  /* 0x0000000800ec7947 */ /* 0x012fea0003800000 */
.L_x_6936:
        /* <DEDUP_REMOVED lines=10> */
.L_x_6939:
[----:B------:R-:W4:Y:S02]  /*23b0*/  LDG.E.U16 R4, desc[UR36][R4.64] ;  /* 0x0000002404047981 */ /* 0x000f24000c1e1500 */
[----:B----4-:R-:W-:-:S05]  /*23c0*/  HADD2.F32 R0, -RZ, R4.H0_H0 ;  /* 0x20000004ff007230 */ /* 0x010fca0000004100 */
[----:B------:R-:W-:-:S04]  /*23d0*/  FMUL.FTZ R0, R0, 1 ;  /* 0x3f80000000007820 */ /* 0x000fc80000410000 */
[----:B------:R1:W4:Y:S02]  /*23e0*/  F2F.F64.F32 R24, R0 ;  /* 0x0000000000187310 */ /* 0x0003240000201800 */
[----:B-1--4-:R-:W-:Y:S05]  /*23f0*/  BRA `(.L_x_6933) ;  /* 0x0000000800b07947 */ /* 0x012fea0003800000 */
.L_x_6938:
[----:B------:R0:W5:Y:S01]  /*2400*/  LDG.E.64 R24, desc[UR36][R4.64] ;  /* 0x0000002404187981 */ /* 0x000162000c1e1b00 */
[----:B------:R-:W-:Y:S05]  /*2410*/  BRA `(.L_x_6933) ;  /* 0x0000000800a87947 */ /* 0x000fea0003800000 */
.L_x_6928:
        /* <DEDUP_REMOVED lines=13> */
.L_x_6942:
[----:B------:R1:W5:Y:S01]  /*24f0*/  LDG.E.64 R24, desc[UR36][R4.64] ;  /* 0x0000002404187981 */ /* 0x000362000c1e1b00 */
[----:B------:R-:W-:Y:S05]  /*2500*/  BRA `(.L_x_6933) ;  /* 0x00000008006c7947 */ /* 0x000fea0003800000 */
.L_x_6941:
        /* <DEDUP_REMOVED lines=27> */
.L_x_6944:
        /* <DEDUP_REMOVED lines=15> */
.L_x_6943:
[----:B------:R-:W4:Y:S02]  /*27b0*/  LDG.E.U16 R0, desc[UR36][R4.64] ;  /* 0x0000002404007981 */ /* 0x000f24000c1e1500 */
[----:B----4-:R-:W-:-:S04]  /*27c0*/  IMAD.U32 R0, R0, 0x10000, RZ ;  /* 0x0001000000007824 */ /* 0x010fc800078e00ff */
[----:B------:R-:W-:-:S04]  /*27d0*/  FMUL.FTZ R0, R0, 1 ;  /* 0x3f80000000007820 */ /* 0x000fc80000410000 */
[----:B------:R4:W0:Y:S02]  /*27e0*/  F2F.F64.F32 R24, R0 ;  /* 0x0000000000187310 */ /* 0x0008240000201800 */
[----:B0---4-:R-:W-:Y:S05]  /*27f0*/  BRA `(.L_x_6933) ;  /* 0x0000000400b07947 */ /* 0x011fea0003800000 */
.L_x_6940:
        /* <DEDUP_REMOVED lines=11> */
.L_x_6947:
        /* <DEDUP_REMOVED lines=21> */
.L_x_6949:
[----:B------:R-:W-:Y:S05]  /*2a00*/  BSYNC.RECONVERGENT B0 ;  /* 0x0000000000007941 */ /* 0x000fea0003800200 */
.L_x_6948:
[----:B------:R-:W-:Y:S01]  /*2a10*/  IMAD.SHL.U32 R0, R0, 0x100000, RZ ;  /* 0x0010000000007824 */ /* 0x000fe200078e00ff */
[----:B------:R-:W-:-:S04]  /*2a20*/  LEA R3, R3, 0x3b800000, 0x17 ;  /* 0x3b80000003037811 */ /* 0x000fc800078eb8ff */
[----:B------:R-:W-:-:S05]  /*2a30*/  LOP3.LUT R0, R3, R0, R7, 0xfe, !PT ;  /* 0x0000000003007212 */ /* 0x000fca00078efe07 */
[----:B------:R-:W-:-:S04]  /*2a40*/  FMUL.FTZ R0, R0, 1 ;  /* 0x3f80000000007820 */ /* 0x000fc80000410000 */
[----:B------:R0:W1:Y:S02]  /*2a50*/  F2F.F64.F32 R24, R0 ;  /* 0x0000000000187310 */ /* 0x0000640000201800 */
[----:B01----:R-:W-:Y:S05]  /*2a60*/  BRA `(.L_x_6933) ;  /* 0x0000000400147947 */ /* 0x003fea0003800000 */
.L_x_6946:
        /* <DEDUP_REMOVED lines=21> */
.L_x_6951:
[----:B------:R-:W-:Y:S05]  /*2bc0*/  BSYNC.RECONVERGENT B0 ;  /* 0x0000000000007941 */ /* 0x000fea0003800200 */
.L_x_6950:
[----:B------:R-:W-:Y:S01]  /*2bd0*/  IMAD.SHL.U32 R0, R0, 0x200000, RZ ;  /* 0x0020000000007824 */ /* 0x000fe200078e00ff */
[----:B------:R-:W-:-:S04]  /*2be0*/  LEA R3, R3, 0x37800000, 0x17 ;  /* 0x3780000003037811 */ /* 0x000fc800078eb8ff */
[----:B------:R-:W-:-:S05]  /*2bf0*/  LOP3.LUT R0, R3, R0, R7, 0xfe, !PT ;  /* 0x0000000003007212 */ /* 0x000fca00078efe07 */
[----:B------:R-:W-:-:S04]  /*2c00*/  FMUL.FTZ R0, R0, 1 ;  /* 0x3f80000000007820 */ /* 0x000fc80000410000 */
[----:B------:R0:W1:Y:S02]  /*2c10*/  F2F.F64.F32 R24, R0 ;  /* 0x0000000000187310 */ /* 0x0000640000201800 */
[----:B01----:R-:W-:Y:S05]  /*2c20*/  BRA `(.L_x_6933) ;  /* 0x0000000000a47947 */ /* 0x003fea0003800000 */
.L_x_6945:
        /* <DEDUP_REMOVED lines=18> */
.L_x_6932:
        /* <DEDUP_REMOVED lines=16> */
.L_x_6954:
[----:B------:R-:W-:Y:S01]  /*2e50*/  CS2R R24, SRZ ;  /* 0x0000000000187805 */ /* 0x000fe2000001ff00 */
[----:B------:R-:W-:Y:S06]  /*2e60*/  BRA `(.L_x_6933) ;  /* 0x0000000000147947 */ /* 0x000fec0003800000 */
.L_x_6953:
[----:B------:R-:W4:Y:S02]  /*2e70*/  LDG.E.64 R24, desc[UR36][R4.64] ;  /* 0x0000002404187981 */ /* 0x000f24000c1e1b00 */
[----:B----4-:R-:W0:Y:S02]  /*2e80*/  I2F.F64.U64 R24, R24 ;  /* 0x0000001800187312 */ /* 0x010e240000301800 */
[----:B0-----:R-:W-:Y:S05]  /*2e90*/  BRA `(.L_x_6933) ;  /* 0x0000000000087947 */ /* 0x001fea0003800000 */
.L_x_6952:
[----:B------:R-:W4:Y:S02]  /*2ea0*/  LDG.E R4, desc[UR36][R4.64] ;  /* 0x0000002404047981 */ /* 0x000f24000c1e1900 */
[----:B----4-:R4:W0:Y:S02]  /*2eb0*/  I2F.F64.U32 R24, R4 ;  /* 0x0000000400187312 */ /* 0x0108240000201800 */
.L_x_6933:
[----:B------:R-:W-:Y:S05]  /*2ec0*/  BSYNC.RECONVERGENT B6 ;  /* 0x0000000000067941 */ /* 0x000fea0003800200 */
.L_x_6927:
[----:B------:R-:W-:-:S07]  /*2ed0*/  VIADD R2, R2, 0x80 ;  /* 0x0000008002027836 */ /* 0x000fce0000000000 */
.L_x_6926:
[----:B------:R-:W-:Y:S05]  /*2ee0*/  BSYNC.RECONVERGENT B7 ;  /* 0x0000000000077941 */ /* 0x000fea0003800200 */
.L_x_6925:
[----:B------:R-:W-:Y:S01]  /*2ef0*/  ISETP.GE.AND P0, PT, R2, R19, PT ;  /* 0x000000130200720c */ /* 0x000fe20003f06270 */
[----:B------:R-:W-:Y:S01]  /*2f00*/  BSSY.RECONVERGENT B6, `(.L_x_6955) ;  /* 0x00000ef000067945 */ /* 0x000fe20003800200 */
[----:B------:R-:W-:-:S11]  /*2f10*/  CS2R R16, SRZ ;  /* 0x0000000000107805 */ /* 0x000fd6000001ff00 */
[----:B------:R-:W-:Y:S05]  /*2f20*/  @P0 BRA `(.L_x_6956) ;  /* 0x0000000c00b00947 */ /* 0x000fea0003800000 */
[----:B01--4-:R-:W0:Y:S01]  /*2f30*/  LDC.64 R4, c[0x0][0x3b0] ;  /* 0x0000ec00ff047b82 */ /* 0x013e220000000a00 */
        /* <DEDUP_REMOVED lines=19> */
.L_x_6960:
[----:B------:R-:W4:Y:S02]  /*3070*/  LDG.E.U8 R2, desc[UR36][R2.64] ;  /* 0x0000002402027981 */ /* 0x000f24000c1e1100 */
[----:B----4-:R0:W1:Y:S02]  /*3080*/  I2F.F64.U16 R16, R2 ;  /* 0x0000000200107312 */ /* 0x0100640000101800 */
[----:B01----:R-:W-:Y:S05]  /*3090*/  BRA `(.L_x_6956) ;  /* 0x0000000c00547947 */ /* 0x003fea0003800000 */
.L_x_6959:
        /* <DEDUP_REMOVED lines=9> */
.L_x_6963:
[----:B------:R-:W4:Y:S02]  /*3130*/  LDG.E R2, desc[UR36][R2.64] ;  /* 0x0000002402027981 */ /* 0x000f24000c1e1900 */
[----:B----4-:R0:W1:Y:S02]  /*3140*/  I2F.F64 R16, R2 ;  /* 0x0000000200107312 */ /* 0x0100640000201c00 */
[----:B01----:R-:W-:Y:S05]  /*3150*/  BRA `(.L_x_6956) ;  /* 0x0000000c00247947 */ /* 0x003fea0003800000 */
.L_x_6962:
[----:B------:R-:W4:Y:S02]  /*3160*/  LDG.E.U16 R2, desc[UR36][R2.64] ;  /* 0x0000002402027981 */ /* 0x000f24000c1e1500 */
[----:B----4-:R0:W1:Y:S02]  /*3170*/  I2F.F64.S16 R16, R2 ;  /* 0x0000000200107312 */ /* 0x0100640000101c00 */
[----:B01----:R-:W-:Y:S05]  /*3180*/  BRA `(.L_x_6956) ;  /* 0x0000000c00187947 */ /* 0x003fea0003800000 */
.L_x_6958:
        /* <DEDUP_REMOVED lines=10> */
.L_x_6965:
[----:B------:R-:W4:Y:S02]  /*3230*/  LDG.E.U16 R0, desc[UR36][R2.64] ;  /* 0x0000002402007981 */ /* 0x000f24000c1e1500 */
[----:B----4-:R-:W-:-:S05]  /*3240*/  HADD2.F32 R0, -RZ, R0.H0_H0 ;  /* 0x20000000ff007230 */ /* 0x010fca0000004100 */
[----:B------:R-:W-:-:S04]  /*3250*/  FMUL.FTZ R0, R0, 1 ;  /* 0x3f80000000007820 */ /* 0x000fc80000410000 */
[----:B------:R0:W1:Y:S02]  /*3260*/  F2F.F64.F32 R16, R0 ;  /* 0x0000000000107310 */ /* 0x0000640000201800 */
[----:B01----:R-:W-:Y:S05]  /*3270*/  BRA `(.L_x_6956) ;  /* 0x0000000800dc7947 */ /* 0x003fea0003800000 */
.L_x_6964:
        /* <DEDUP_REMOVED lines=10> */
.L_x_6967:
[----:B------:R-:W4:Y:S02]  /*3320*/  LDG.E.U16 R2, desc[UR36][R2.64] ;  /* 0x0000002402027981 */ /* 0x000f24000c1e1500 */
[----:B----4-:R-:W-:-:S05]  /*3330*/  HADD2.F32 R0, -RZ, R2.H0_H0 ;  /* 0x20000002ff007230 */ /* 0x010fca0000004100 */
[----:B------:R-:W-:-:S04]  /*3340*/  FMUL.FTZ R0, R0, 1 ;  /* 0x3f80000000007820 */ /* 0x000fc80000410000 */
[----:B------:R0:W1:Y:S02]  /*3350*/  F2F.F64.F32 R16, R0 ;  /* 0x0000000000107310 */ /* 0x0000640000201800 */
[----:B01----:R-:W-:Y:S05]  /*3360*/  BRA `(.L_x_6956) ;  /* 0x0000000800a07947 */ /* 0x003fea0003800000 */
.L_x_6966:
[----:B------:R0:W5:Y:S01]  /*3370*/  LDG.E.64 R16, desc[UR36][R2.64] ;  /* 0x0000002402107981 */ /* 0x000162000c1e1b00 */
[----:B------:R-:W-:Y:S05]  /*3380*/  BRA `(.L_x_6956) ;  /* 0x0000000800987947 */ /* 0x000fea0003800000 */
.L_x_6957:
        /* <DEDUP_REMOVED lines=13> */
.L_x_6970:
[----:B------:R0:W5:Y:S01]  /*3460*/  LDG.E.64 R16, desc[UR36][R2.64] ;  /* 0x0000002402107981 */ /* 0x000162000c1e1b00 */
[----:B------:R-:W-:Y:S05]  /*3470*/  BRA `(.L_x_6956) ;  /* 0x00000008005c7947 */ /* 0x000fea0003800000 */
.L_x_6969:
        /* <DEDUP_REMOVED lines=27> */
.L_x_6972:
[----:B------:R-:W4:Y:S02]  /*3630*/  LDG.E.U8 R2, desc[UR36][R2.64] ;  /* 0x0000002402027981 */ /* 0x000f24000c1e1100 */
[C---:B----4-:R-:W-:Y:S02]  /*3640*/  IMAD.SHL.U32 R0, R2.reuse, 0x2000000, RZ ;  /* 0x0200000002007824 */ /* 0x050fe400078e00ff */
        /* <DEDUP_REMOVED lines=10> */
[----:B------:R0:W1:Y:S02]  /*36f0*/  F2F.F64.F32 R16, R0 ;  /* 0x0000000000107310 */ /* 0x0000640000201800 */
[----:B01----:R-:W-:Y:S05]  /*3700*/  BRA `(.L_x_6956) ;  /* 0x0000000400b87947 */ /* 0x003fea0003800000 */
.L_x_6971:
[----:B------:R-:W4:Y:S02]  /*3710*/  LDG.E.U16 R0, desc[UR36][R2.64] ;  /* 0x0000002402007981 */ /* 0x000f24000c1e1500 */
[----:B----4-:R-:W-:-:S04]  /*3720*/  IMAD.U32 R0, R0, 0x10000, RZ ;  /* 0x0001000000007824 */ /* 0x010fc800078e00ff */
[----:B------:R-:W-:-:S04]  /*3730*/  FMUL.FTZ R0, R0, 1 ;  /* 0x3f80000000007820 */ /* 0x000fc80000410000 */
[----:B------:R0:W1:Y:S02]  /*3740*/  F2F.F64.F32 R16, R0 ;  /* 0x0000000000107310 */ /* 0x0000640000201800 */
[----:B01----:R-:W-:Y:S05]  /*3750*/  BRA `(.L_x_6956) ;  /* 0x0000000400a47947 */ /* 0x003fea0003800000 */
.L_x_6968:
        /* <DEDUP_REMOVED lines=11> */
.L_x_6975:
[----:B------:R-:W4:Y:S02]  /*3810*/  LDG.E.U8 R3, desc[UR36][R2.64] ;  /* 0x0000002402037981 */ /* 0x000f24000c1e1100 */
        /* <DEDUP_REMOVED lines=19> */
.L_x_6977:
[----:B------:R-:W-:Y:S05]  /*3950*/  BSYNC.RECONVERGENT B0 ;  /* 0x0000000000007941 */ /* 0x000fea0003800200 */
.L_x_6976:
[----:B------:R-:W-:Y:S01]  /*3960*/  IMAD.SHL.U32 R0, R0, 0x100000, RZ ;  /* 0x0010000000007824 */ /* 0x000fe200078e00ff */
[----:B------:R-:W-:-:S04]  /*3970*/  LEA R2, R2, 0x3b800000, 0x17 ;  /* 0x3b80000002027811 */ /* 0x000fc800078eb8ff */
[----:B------:R-:W-:-:S05]  /*3980*/  LOP3.LUT R0, R2, R0, R7, 0xfe, !PT ;  /* 0x0000000002007212 */ /* 0x000fca00078efe07 */
[----:B------:R-:W-:-:S04]  /*3990*/  FMUL.FTZ R0, R0, 1 ;  /* 0x3f80000000007820 */ /* 0x000fc80000410000 */
[----:B------:R0:W1:Y:S02]  /*39a0*/  F2F.F64.F32 R16, R0 ;  /* 0x0000000000107310 */ /* 0x0000640000201800 */
[----:B01----:R-:W-:Y:S05]  /*39b0*/  BRA `(.L_x_6956) ;  /* 0x00000004000c7947 */ /* 0x003fea0003800000 */
.L_x_6974:
        /* <DEDUP_REMOVED lines=20> */
.L_x_6979:
[----:B------:R-:W-:Y:S05]  /*3b00*/  BSYNC.RECONVERGENT B0 ;  /* 0x0000000000007941 */ /* 0x000fea0003800200 */
.L_x_6978:
[----:B------:R-:W-:Y:S01]  /*3b10*/  IMAD.SHL.U32 R0, R0, 0x200000, RZ ;  /* 0x0020000000007824 */ /* 0x000fe200078e00ff */
[----:B------:R-:W-:-:S04]  /*3b20*/  LEA R2, R2, 0x37800000, 0x17 ;  /* 0x3780000002027811 */ /* 0x000fc800078eb8ff */
[----:B------:R-:W-:-:S05]  /*3b30*/  LOP3.LUT R0, R2, R0, R7, 0xfe, !PT ;  /* 0x0000000002007212 */ /* 0x000fca00078efe07 */
[----:B------:R-:W-:-:S04]  /*3b40*/  FMUL.FTZ R0, R0, 1 ;  /* 0x3f80000000007820 */ /* 0x000fc80000410000 */
[----:B------:R0:W1:Y:S02]  /*3b50*/  F2F.F64.F32 R16, R0 ;  /* 0x0000000000107310 */ /* 0x0000640000201800 */
[----:B01----:R-:W-:Y:S05]  /*3b60*/  BRA `(.L_x_6956) ;  /* 0x0000000000a07947 */ /* 0x003fea0003800000 */
.L_x_6973:
        /* <DEDUP_REMOVED lines=18> */
.L_x_6961:
        /* <DEDUP_REMOVED lines=16> */
.L_x_6982:
[----:B------:R-:W-:Y:S05]  /*3d90*/  BRA `(.L_x_6956) ;  /* 0x0000000000147947 */ /* 0x000fea0003800000 */
.L_x_6981:
[----:B------:R-:W4:Y:S02]  /*3da0*/  LDG.E.64 R16, desc[UR36][R2.64] ;  /* 0x0000002402107981 */ /* 0x000f24000c1e1b00 */
[----:B----4-:R-:W0:Y:S02]  /*3db0*/  I2F.F64.U64 R16, R16 ;  /* 0x0000001000107312 */ /* 0x010e240000301800 */
[----:B0-----:R-:W-:Y:S05]  /*3dc0*/  BRA `(.L_x_6956) ;  /* 0x0000000000087947 */ /* 0x001fea0003800000 */
.L_x_6980:
[----:B------:R-:W4:Y:S02]  /*3dd0*/  LDG.E R2, desc[UR36][R2.64] ;  /* 0x0000002402027981 */ /* 0x000f24000c1e1900 */
[----:B----4-:R0:W1:Y:S02]  /*3de0*/  I2F.F64.U32 R16, R2 ;  /* 0x0000000200107312 */ /* 0x0100640000201800 */
.L_x_6956:
[----:B------:R-:W-:Y:S05]  /*3df0*/  BSYNC.RECONVERGENT B6 ;  /* 0x0000000000067941 */ /* 0x000fea0003800200 */
.L_x_6955:
[----:B------:R-:W-:Y:S01]  /*3e00*/  ISETP.GE.AND P1, PT, R23, R19, PT ;  /* 0x000000131700720c */ /* 0x000fe20003f26270 */
[----:B------:R-:W-:-:S12]  /*3e10*/  BSSY.RECONVERGENT B0, `(.L_x_6983) ;  /* 0x00000a1000007945 */ /* 0x000fd80003800200 */
[----:B------:R-:W-:Y:S05]  /*3e20*/  @P1 BRA `(.L_x_6984) ;  /* 0x00000008007c1947 */ /* 0x000fea0003800000 */
[----:B---3-5:R-:W0:Y:S02]  /*3e30*/  DSETP.GT.AND P0, PT, R26, RZ, PT ;  /* 0x000000ff1a00722a */ /* 0x028e240003f04000 */
[----:B01--4-:R-:W0:-:S15]  /*3e40*/  @P0 LDC.64 R4, c[0x0][0x390] ;  /* 0x0000e400ff040b82 */ /* 0x013e1e0000000a00 */
[----:B------:R-:W-:-:S15]  /*3e50*/  NOP ;  /* 0x0000000000007918 */ /* 0x000fde0000000000 */
[----:B------:R-:W-:-:S15]  /*3e60*/  NOP ;  /* 0x0000000000007918 */ /* 0x000fde0000000000 */
[----:B------:R-:W-:-:S15]  /*3e70*/  NOP ;  /* 0x0000000000007918 */ /* 0x000fde0000000000 */
[----:B------:R-:W-:-:S02]  /*3e80*/  NOP ;  /* 0x0000000000007918 */ /* 0x000fc40000000000 */
[----:B0-----:R0:W1:Y:S02]  /*3e90*/  @P0 DMUL R4, R26, R4 ;  /* 0x000000041a040228 */ /* 0x0010640000000000 */
[----:B01----:R-:W-:Y:S05]  /*3ea0*/  @P0 BRA `(.L_x_6984) ;  /* 0x00000008005c0947 */ /* 0x003fea0003800000 */
[----:B------:R-:W0:Y:S01]  /*3eb0*/  LDCU.64 UR4, c[0x0][0x398] ;  /* 0x00007300ff0477ac */ /* 0x000e220008000a00 */
[----:B------:R-:W-:Y:S01]  /*3ec0*/  BSSY.RECONVERGENT B1, `(.L_x_6985) ;  /* 0x0000093000017945 */ /* 0x000fe20003800200 */
[----:B0-----:R-:W0:Y:S02]  /*3ed0*/  DMUL R26, R26, UR4 ;  /* 0x000000041a1a7c28 */ /* 0x001e240008000000 */
[C---:B0-----:R-:W-:Y:S02]  /*3ee0*/  FSETP.GEU.FTZ.AND P0, PT, R27.reuse, 4.1931471824645996094, PT ;  /* 0x40862e431b00780b */ /* 0x041fe40003f1e000 */
[----:B------:R-:W-:-:S04]  /*3ef0*/  FSETP.GT.FTZ.AND P2, PT, R27, -3.1640625, PT ;  /* 0xc04a80001b00780b */ /* 0x000fc80003f54000 */
[----:B------:R-:W-:-:S13]  /*3f00*/  PLOP3.LUT P0, PT, P0, P2, PT, 0xf2, 0x2f ;  /* 0x00000000002f781c */ /* 0x000fda0000705e72 */
[----:B------:R-:W-:Y:S05]  /*3f10*/  @P0 BRA `(.L_x_6986) ;  /* 0x0000000800080947 */ /* 0x000fea0003800000 */
[----:B------:R-:W-:Y:S01]  /*3f20*/  IMAD.MOV.U32 R2, RZ, RZ, 0x652b82fe ;  /* 0x652b82feff027424 */ /* 0x000fe200078e00ff */
[----:B------:R-:W-:Y:S01]  /*3f30*/  UMOV UR4, 0xfefa39ef ;  /* 0xfefa39ef00047882 */ /* 0x000fe20000000000 */
[----:B------:R-:W-:Y:S01]  /*3f40*/  IMAD.MOV.U32 R3, RZ, RZ, 0x3ff71547 ;  /* 0x3ff71547ff037424 */ /* 0x000fe200078e00ff */
[----:B------:R-:W-:Y:S01]  /*3f50*/  UMOV UR5, 0x3fe62e42 ;  /* 0x3fe62e4200057882 */ /* 0x000fe20000000000 */
[----:B------:R-:W-:Y:S02]  /*3f60*/  IMAD.SHL.U32 R0, R27, 0x2, RZ ;  /* 0x000000021b007824 */ /* 0x000fe400078e00ff */
[----:B------:R-:W-:Y:S02]  /*3f70*/  IMAD.MOV.U32 R8, RZ, RZ, -0x7142ec33 ;  /* 0x8ebd13cdff087424 */ /* 0x000fe400078e00ff */
[----:B------:R-:W0:Y:S01]  /*3f80*/  DFMA R2, R26, R2, 6.75539944105574400000e+15 ;  /* 0x433800001a02742b */ /* 0x000e220000000002 */
[----:B------:R-:W-:Y:S01]  /*3f90*/  ISETP.GE.U32.AND P2, PT, R0, 0x7fb3e647, PT ;  /* 0x7fb3e6470000780c */ /* 0x000fe20003f46070 */
[----:B------:R-:W-:-:S15]  /*3fa0*/  IMAD.MOV.U32 R9, RZ, RZ, 0x3e5af86d ;  /* 0x3e5af86dff097424 */ /* 0x000fde00078e00ff */
[----:B------:R-:W-:-:S15]  /*3fb0*/  NOP ;  /* 0x0000000000007918 */ /* 0x000fde0000000000 */
[----:B------:R-:W-:-:S15]  /*3fc0*/  NOP ;  /* 0x0000000000007918 */ /* 0x000fde0000000000 */
[----:B------:R-:W-:-:S15]  /*3fd0*/  NOP ;  /* 0x0000000000007918 */ /* 0x000fde0000000000 */
[----:B------:R-:W-:-:S02]  /*3fe0*/  NOP ;  /* 0x0000000000007918 */ /* 0x000fc40000000000 */
        /* <DEDUP_REMOVED lines=117> */
.L_x_6986:
        /* <DEDUP_REMOVED lines=8> */
[----:B------:R-:W0:Y:S02]  /*47c0*/  DADD R26, R26, R26 ;  /* 0x000000001a1a7229 */ /* 0x000e24000000001a */
[----:B0-----:R-:W-:Y:S02]  /*47d0*/  FSEL R4, R26, RZ, P0 ;  /* 0x000000ff1a047208 */ /* 0x001fe40000000000 */
[----:B------:R-:W-:-:S07]  /*47e0*/  FSEL R5, R27, R3, P0 ;  /* 0x000000031b057208 */ /* 0x000fce0000000000 */
.L_x_6987:
[----:B------:R-:W-:Y:S05]  /*47f0*/  BSYNC.RECONVERGENT B1 ;  /* 0x0000000000017941 */ /* 0x000fea0003800200 */
.L_x_6985:
[----:B------:R-:W0:Y:S02]  /*4800*/  LDCU.64 UR4, c[0x0][0x388] ;  /* 0x00007100ff0477ac */ /* 0x000e240008000a00 */
[----:B0-----:R-:W0:Y:S02]  /*4810*/  DMUL R4, R4, UR4 ;  /* 0x0000000404047c28 */ /* 0x001e240008000000 */
.L_x_6984:
[----:B------:R-:W-:Y:S05]  /*4820*/  BSYNC.RECONVERGENT B0 ;  /* 0x0000000000007941 */ /* 0x000fea0003800200 */
.L_x_6983:
[----:B------:R-:W-:Y:S01]  /*4830*/  VIADD R22, R23, 0x80 ;  /* 0x0000008017167836 */ /* 0x000fe20000000000 */
[----:B------:R-:W-:Y:S04]  /*4840*/  BSSY.RECONVERGENT B0, `(.L_x_6988) ;  /* 0x00000a4000007945 */ /* 0x000fe80003800200 */
[----:B------:R-:W-:-:S13]  /*4850*/  ISETP.GE.AND P0, PT, R22, R19, PT ;  /* 0x000000131600720c */ /* 0x000fda0003f06270 */
[----:B------:R-:W-:Y:S05]  /*4860*/  @P0 BRA `(.L_x_6989) ;  /* 0x0000000800840947 */ /* 0x000fea0003800000 */
[----:B--2--5:R-:W2:Y:S02]  /*4870*/  DSETP.GT.AND P0, PT, R28, RZ, PT ;  /* 0x000000ff1c00722a */ /* 0x024ea40003f04000 */
[----:B--2---:R-:W-:Y:S05]  /*4880*/  @P0 BRA `(.L_x_6990) ;  /* 0x0000000800740947 */ /* 0x004fea0003800000 */
[----:B------:R-:W2:Y:S02]  /*4890*/  LDCU.64 UR4, c[0x0][0x398] ;  /* 0x00007300ff0477ac */ /* 0x000ea40008000a00 */
[----:B--2---:R-:W2:Y:S02]  /*48a0*/  DMUL R28, R28, UR4 ;  /* 0x000000041c1c7c28 */ /* 0x004ea40008000000 */
[C---:B--2---:R-:W-:Y:S02]  /*48b0*/  FSETP.GEU.FTZ.AND P2, PT, R29.reuse, 4.1931471824645996094, PT ;  /* 0x40862e431d00780b */ /* 0x044fe40003f5e000 */
[----:B------:R-:W-:-:S13]  /*48c0*/  FSETP.GT.FTZ.AND P0, PT, R29, -3.1640625, PT ;  /* 0xc04a80001d00780b */ /* 0x000fda0003f14000 */
[----:B------:R-:W-:Y:S05]  /*48d0*/  @P0 BRA !P2, `(.L_x_6991) ;  /* 0x0000000000440947 */ /* 0x000fea0005000000 */
[----:B------:R-:W2:Y:S01]  /*48e0*/  LDCU.64 UR4, c[0x0][0x388] ;  /* 0x00007100ff0477ac */ /* 0x000ea20008000a00 */
        /* <DEDUP_REMOVED lines=8> */
[----:B0-----:R-:W0:Y:S02]  /*4970*/  DADD R2, R28, R28 ;  /* 0x000000001c027229 */ /* 0x001e24000000001c */
[----:B0-----:R-:W-:Y:S02]  /*4980*/  FSEL R28, R2, RZ, P0 ;  /* 0x000000ff021c7208 */ /* 0x001fe40000000000 */
[----:B------:R-:W-:-:S15]  /*4990*/  FSEL R29, R3, R7, P0 ;  /* 0x00000007031d7208 */ /* 0x000fde0000000000 */
[----:B------:R-:W-:-:S15]  /*49a0*/  NOP ;  /* 0x0000000000007918 */ /* 0x000fde0000000000 */
[----:B------:R-:W-:-:S15]  /*49b0*/  NOP ;  /* 0x0000000000007918 */ /* 0x000fde0000000000 */
[----:B------:R-:W-:-:S15]  /*49c0*/  NOP ;  /* 0x0000000000007918 */ /* 0x000fde0000000000 */
[----:B--2---:R-:W0:Y:S02]  /*49d0*/  DMUL R28, R28, UR4 ;  /* 0x000000041c1c7c28 */ /* 0x004e240008000000 */
[----:B0-----:R-:W-:Y:S05]  /*49e0*/  BRA `(.L_x_6989) ;  /* 0x0000000800247947 */ /* 0x001fea0003800000 */
.L_x_6991:
[----:B0-----:R-:W-:Y:S01]  /*49f0*/  IMAD.MOV.U32 R2, RZ, RZ, 0x652b82fe ;  /* 0x652b82feff027424 */ /* 0x001fe200078e00ff */
        /* <DEDUP_REMOVED lines=12> */
[----:B0-----:R0:W2:Y:S02]  /*4ac0*/  DADD R8, R2, -6.75539944105574400000e+15 ;  /* 0xc338000002087429 */ /* 0x0010a40000000000 */
[----:B0-----:R-:W-:-:S04]  /*4ad0*/  SEL R2, R2, RZ, P2 ;  /* 0x000000ff02027207 */ /* 0x001fc80001000000 */
[C---:B------:R-:W-:Y:S02]  /*4ae0*/  ISETP.NE.AND P0, PT, R2.reuse, 0x400, PT ;  /* 0x000004000200780c */ /* 0x040fe40003f05270 */
[----:B------:R-:W-:-:S15]  /*4af0*/  LEA R2, R2, 0x3ff00000, 0x14 ;  /* 0x3ff0000002027811 */ /* 0x000fde00078ea0ff */
[----:B------:R-:W-:-:S15]  /*4b00*/  NOP ;  /* 0x0000000000007918 */ /* 0x000fde0000000000 */
[----:B------:R-:W-:-:S15]  /*4b10*/  NOP ;  /* 0x0000000000007918 */ /* 0x000fde0000000000 */
[----:B------:R-:W-:-:S11]  /*4b20*/  NOP ;  /* 0x0000000000007918 */ /* 0x000fd60000000000 */
[----:B--2---:R-:W0:Y:S01]  /*4b30*/  DFMA R6, R8, -UR4, R28 ;  /* 0x8000000408067c2b */ /* 0x004e22000800001c */
        /* <DEDUP_REMOVED lines=74> */
[----:B------:R-:W2:-:S15]  /*4fe0*/  LDCU.64 UR4, c[0x0][0x388] ;  /* 0x00007100ff0477ac */ /* 0x000e9e0008000a00 */
[----:B------:R-:W-:-:S15]  /*4ff0*/  NOP ;  /* 0x0000000000007918 */ /* 0x000fde0000000000 */
[----:B------:R-:W-:-:S15]  /*5000*/  NOP ;  /* 0x0000000000007918 */ /* 0x000fde0000000000 */
[----:B------:R-:W-:-:S15]  /*5010*/  NOP ;  /* 0x0000000000007918 */ /* 0x000fde0000000000 */
[----:B------:R-:W-:-:S03]  /*5020*/  NOP ;  /* 0x0000000000007918 */ /* 0x000fc60000000000 */
        /* <DEDUP_REMOVED lines=29> */
[----:B------:R-:W-:-:S15]  /*5200*/  FSEL R29, R29, R3, !P2 ;  /* 0x000000031d1d7208 */ /* 0x000fde0005000000 */
[----:B------:R-:W-:-:S15]  /*5210*/  NOP ;  /* 0x0000000000007918 */ /* 0x000fde0000000000 */
[----:B------:R-:W-:-:S15]  /*5220*/  NOP ;  /* 0x0000000000007918 */ /* 0x000fde0000000000 */
[----:B------:R-:W-:-:S11]  /*5230*/  NOP ;  /* 0x0000000000007918 */ /* 0x000fd60000000000 */
[----:B--2---:R-:W0:Y:S02]  /*5240*/  DMUL R28, R28, UR4 ;  /* 0x000000041c1c7c28 */ /* 0x004e240008000000 */
[----:B0-----:R-:W-:Y:S05]  /*5250*/  BRA `(.L_x_6989) ;  /* 0x0000000000087947 */ /* 0x001fea0003800000 */
.L_x_6990:
[----:B------:R-:W2:Y:S02]  /*5260*/  LDCU.64 UR4, c[0x0][0x390] ;  /* 0x00007200ff0477ac */ /* 0x000ea40008000a00 */
[----:B--2---:R-:W2:Y:S02]  /*5270*/  DMUL R28, R28, UR4 ;  /* 0x000000041c1c7c28 */ /* 0x004ea40008000000 */
.L_x_6989:
[----:B------:R-:W-:Y:S05]  /*5280*/  BSYNC.RECONVERGENT B0 ;  /* 0x0000000000007941 */ /* 0x000fea0003800200 */
.L_x_6988:
[----:B------:R-:W-:Y:S01]  /*5290*/  VIADD R0, R23, 0x100 ;  /* 0x0000010017007836 */ /* 0x000fe20000000000 */
[----:B------:R-:W-:Y:S04]  /*52a0*/  BSSY.RECONVERGENT B0, `(.L_x_6992) ;  /* 0x00000a4000007945 */ /* 0x000fe80003800200 */
[----:B------:R-:W-:-:S13]  /*52b0*/  ISETP.GE.AND P0, PT, R0, R19, PT ;  /* 0x000000130000720c */ /* 0x000fda0003f06270 */
[----:B------:R-:W-:Y:S05]  /*52c0*/  @P0 BRA `(.L_x_6993) ;  /* 0x0000000800840947 */ /* 0x000fea0003800000 */
[----:B0----5:R-:W0:Y:S02]  /*52d0*/  DSETP.GT.AND P0, PT, R24, RZ, PT ;  /* 0x000000ff1800722a */ /* 0x021e240003f04000 */
[----:B0-----:R-:W-:Y:S05]  /*52e0*/  @P0 BRA `(.L_x_6994) ;  /* 0x0000000800740947 */ /* 0x001fea0003800000 */
[----:B------:R-:W0:Y:S02]  /*52f0*/  LDCU.64 UR4, c[0x0][0x398] ;  /* 0x00007300ff0477ac */ /* 0x000e240008000a00 */
[----:B0-----:R-:W0:Y:S02]  /*5300*/  DMUL R24, R24, UR4 ;  /* 0x0000000418187c28 */ /* 0x001e240008000000 */
[C---:B0-----:R-:W-:Y:S02]  /*5310*/  FSETP.GEU.FTZ.AND P2, PT, R25.reuse, 4.1931471824645996094, PT ;  /* 0x40862e431900780b */ /* 0x041fe40003f5e000 */
[----:B------:R-:W-:-:S13]  /*5320*/  FSETP.GT.FTZ.AND P0, PT, R25, -3.1640625, PT ;  /* 0xc04a80001900780b */ /* 0x000fda0003f14000 */
[----:B------:R-:W-:Y:S05]  /*5330*/  @P0 BRA !P2, `(.L_x_6995) ;  /* 0x0000000000440947 */ /* 0x000fea0005000000 */
[----:B------:R-:W0:Y:S01]  /*5340*/  LDCU.64 UR4, c[0x0][0x388] ;  /* 0x00007100ff0477ac */ /* 0x000e220008000a00 */
        /* <DEDUP_REMOVED lines=8> */
[----:B------:R-:W5:Y:S02]  /*53d0*/  DADD R2, R24, R24 ;  /* 0x0000000018027229 */ /* 0x000f640000000018 */
[----:B-----5:R-:W-:Y:S02]  /*53e0*/  FSEL R24, R2, RZ, P0 ;  /* 0x000000ff02187208 */ /* 0x020fe40000000000 */
[----:B------:R-:W-:-:S15]  /*53f0*/  FSEL R25, R3, R7, P0 ;  /* 0x0000000703197208 */ /* 0x000fde0000000000 */
[----:B------:R-:W-:-:S15]  /*5400*/  NOP ;  /* 0x0000000000007918 */ /* 0x000fde0000000000 */
[----:B------:R-:W-:-:S15]  /*5410*/  NOP ;  /* 0x0000000000007918 */ /* 0x000fde0000000000 */
[----:B------:R-:W-:-:S15]  /*5420*/  NOP ;  /* 0x0000000000007918 */ /* 0x000fde0000000000 */
[----:B0-----:R-:W0:Y:S02]  /*5430*/  DMUL R24, R24, UR4 ;  /* 0x0000000418187c28 */ /* 0x001e240008000000 */
[----:B0-----:R-:W-:Y:S05]  /*5440*/  BRA `(.L_x_6993) ;  /* 0x0000000800247947 */ /* 0x001fea0003800000 */
.L_x_6995:
        /* <DEDUP_REMOVED lines=13> */
[----:B0-----:R0:W5:Y:S02]  /*5520*/  DADD R8, R2, -6.75539944105574400000e+15 ;  /* 0xc338000002087429 */ /* 0x0011640000000000 */
[----:B0-----:R-:W-:-:S04]  /*5530*/  SEL R2, R2, RZ, P2 ;  /* 0x000000ff02027207 */ /* 0x001fc80001000000 */
[C---:B------:R-:W-:Y:S02]  /*5540*/  ISETP.NE.AND P0, PT, R2.reuse, 0x400, PT ;  /* 0x000004000200780c */ /* 0x040fe40003f05270 */
[----:B------:R-:W-:-:S15]  /*5550*/  LEA R2, R2, 0x3ff00000, 0x14 ;  /* 0x3ff0000002027811 */ /* 0x000fde00078ea0ff */
[----:B------:R-:W-:-:S15]  /*5560*/  NOP ;  /* 0x0000000000007918 */ /* 0x000fde0000000000 */
[----:B------:R-:W-:-:S15]  /*5570*/  NOP ;  /* 0x0000000000007918 */ /* 0x000fde0000000000 */
[----:B------:R-:W-:-:S11]  /*5580*/  NOP ;  /* 0x0000000000007918 */ /* 0x000fd60000000000 */
[----:B-----5:R-:W0:Y:S01]  /*5590*/  DFMA R6, R8, -UR4, R24 ;  /* 0x8000000408067c2b */ /* 0x020e220008000018 */
        /* <DEDUP_REMOVED lines=74> */
[----:B------:R-:W5:-:S15]  /*5a40*/  LDCU.64 UR4, c[0x0][0x388] ;  /* 0x00007100ff0477ac */ /* 0x000f5e0008000a00 */
        /* <DEDUP_REMOVED lines=37> */
[----:B-----5:R-:W0:Y:S02]  /*5ca0*/  DMUL R24, R24, UR4 ;  /* 0x0000000418187c28 */ /* 0x020e240008000000 */
[----:B0-----:R-:W-:Y:S05]  /*5cb0*/  BRA `(.L_x_6993) ;  /* 0x0000000000087947 */ /* 0x001fea0003800000 */
.L_x_6994:
[----:B------:R-:W0:Y:S02]  /*5cc0*/  LDCU.64 UR4, c[0x0][0x390] ;  /* 0x00007200ff0477ac */ /* 0x000e240008000a00 */
[----:B0-----:R-:W0:Y:S02]  /*5cd0*/  DMUL R24, R24, UR4 ;  /* 0x0000000418187c28 */ /* 0x001e240008000000 */
.L_x_6993:
[----:B------:R-:W-:Y:S05]  /*5ce0*/  BSYNC.RECONVERGENT B0 ;  /* 0x0000000000007941 */ /* 0x000fea0003800200 */
.L_x_6992:
[----:B------:R-:W-:Y:S01]  /*5cf0*/  VIADD R0, R23, 0x180 ;  /* 0x0000018017007836 */ /* 0x000fe20000000000 */
[----:B------:R-:W-:Y:S04]  /*5d00*/  BSSY.RECONVERGENT B0, `(.L_x_6996) ;  /* 0x00000a4000007945 */ /* 0x000fe80003800200 */
[----:B------:R-:W-:-:S13]  /*5d10*/  ISETP.GE.AND P0, PT, R0, R19, PT ;  /* 0x000000130000720c */ /* 0x000fda0003f06270 */
[----:B------:R-:W-:Y:S05]  /*5d20*/  @P0 BRA `(.L_x_6997) ;  /* 0x0000000800840947 */ /* 0x000fea0003800000 */
[----:B-1---5:R-:W1:Y:S02]  /*5d30*/  DSETP.GT.AND P0, PT, R16, RZ, PT ;  /* 0x000000ff1000722a */ /* 0x022e640003f04000 */
[----:B-1----:R-:W-:Y:S05]  /*5d40*/  @P0 BRA `(.L_x_6998) ;  /* 0x0000000800740947 */ /* 0x002fea0003800000 */
[----:B------:R-:W1:Y:S02]  /*5d50*/  LDCU.64 UR4, c[0x0][0x398] ;  /* 0x00007300ff0477ac */ /* 0x000e640008000a00 */
[----:B-1----:R-:W1:Y:S02]  /*5d60*/  DMUL R16, R16, UR4 ;  /* 0x0000000410107c28 */ /* 0x002e640008000000 */
[C---:B-1----:R-:W-:Y:S02]  /*5d70*/  FSETP.GEU.FTZ.AND P2, PT, R17.reuse, 4.1931471824645996094, PT ;  /* 0x40862e431100780b */ /* 0x042fe40003f5e000 */
[----:B------:R-:W-:-:S13]  /*5d80*/  FSETP.GT.FTZ.AND P0, PT, R17, -3.1640625, PT ;  /* 0xc04a80001100780b */ /* 0x000fda0003f14000 */
[----:B------:R-:W-:Y:S05]  /*5d90*/  @P0 BRA !P2, `(.L_x_6999) ;  /* 0x0000000000440947 */ /* 0x000fea0005000000 */
[----:B------:R-:W1:Y:S01]  /*5da0*/  LDCU.64 UR4, c[0x0][0x388] ;  /* 0x00007100ff0477ac */ /* 0x000e620008000a00 */
        /* <DEDUP_REMOVED lines=14> */
[----:B-1----:R-:W0:Y:S02]  /*5e90*/  DMUL R16, R16, UR4 ;  /* 0x0000000410107c28 */ /* 0x002e240008000000 */
[----:B0-----:R-:W-:Y:S05]  /*5ea0*/  BRA `(.L_x_6997) ;  /* 0x0000000800247947 */ /* 0x001fea0003800000 */
.L_x_6999:
        /* <DEDUP_REMOVED lines=95> */
[----:B------:R-:W1:-:S15]  /*64a0*/  LDCU.64 UR4, c[0x0][0x388] ;  /* 0x00007100ff0477ac */ /* 0x000e5e0008000a00 */
        /* <DEDUP_REMOVED lines=37> */
[----:B-1----:R-:W0:Y:S02]  /*6700*/  DMUL R16, R16, UR4 ;  /* 0x0000000410107c28 */ /* 0x002e240008000000 */
[----:B0-----:R-:W-:Y:S05]  /*6710*/  BRA `(.L_x_6997) ;  /* 0x0000000000087947 */ /* 0x001fea0003800000 */
.L_x_6998:
[----:B------:R-:W1:Y:S02]  /*6720*/  LDCU.64 UR4, c[0x0][0x390] ;  /* 0x00007200ff0477ac */ /* 0x000e640008000a00 */
[----:B-1----:R-:W1:Y:S02]  /*6730*/  DMUL R16, R16, UR4 ;  /* 0x0000000410107c28 */ /* 0x002e640008000000 */
.L_x_6997:
[----:B------:R-:W-:Y:S05]  /*6740*/  BSYNC.RECONVERGENT B0 ;  /* 0x0000000000007941 */ /* 0x000fea0003800200 */
.L_x_6996:
[----:B0-----:R-:W0:Y:S01]  /*6750*/  LDC.U8 R2, c[0x0][0x3c4] ;  /* 0x0000f100ff027b82 */ /* 0x001e220000000000 */
        /* <DEDUP_REMOVED lines=20> */
[----:B----4-:R-:W0:Y:S01]  /*68a0*/  F2I.F64.TRUNC R5, R4 ;  /* 0x0000000400057311 */ /* 0x010e22000030d100 */
[----:B------:R-:W-:Y:S01]  /*68b0*/  IMAD.MOV.U32 R23, RZ, RZ, R22 ;  /* 0x000000ffff177224 */ /* 0x000fe200078e0016 */
[----:B0-----:R0:W-:Y:S01]  /*68c0*/  STG.E.U8 desc[UR36][R8.64], R5 ;  /* 0x0000000508007986 */ /* 0x0011e2000c101124 */
[----:B------:R-:W-:Y:S05]  /*68d0*/  BRA `(.L_x_7001) ;  /* 0x0000001000e07947 */ /* 0x000fea0003800000 */
.L_x_7005:
[----:B----4-:R-:W0:Y:S01]  /*68e0*/  F2I.S64.F64.TRUNC R4, R4 ;  /* 0x0000000400047311 */ /* 0x010e22000030d900 */
[----:B------:R-:W-:Y:S02]  /*68f0*/  IMAD.MOV.U32 R23, RZ, RZ, R22 ;  /* 0x000000ffff177224 */ /* 0x000fe400078e0016 */
[----:B0-----:R-:W-:-:S05]  /*6900*/  IMAD.MOV.U32 R3, RZ, RZ, R4 ;  /* 0x000000ffff037224 */ /* 0x001fca00078e0004 */
[----:B------:R0:W-:Y:S01]  /*6910*/  STG.E.U8 desc[UR36][R8.64], R3 ;  /* 0x0000000308007986 */ /* 0x0001e2000c101124 */
[----:B------:R-:W-:Y:S05]  /*6920*/  BRA `(.L_x_7001) ;  /* 0x0000001000cc7947 */ /* 0x000fea0003800000 */
.L_x_7004:
[----:B------:R-:W-:-:S13]  /*6930*/  ISETP.NE.AND P0, PT, R0, 0x2, PT ;  /* 0x000000020000780c */ /* 0x000fda0003f05270 */
[----:B------:R-:W-:Y:S05]  /*6940*/  @!P0 BRA `(.L_x_7007) ;  /* 0x0000000000308947 */ /* 0x000fea0003800000 */
[----:B------:R-:W-:-:S13]  /*6950*/  ISETP.NE.AND P0, PT, R0, 0x3, PT ;  /* 0x000000030000780c */ /* 0x000fda0003f05270 */
[----:B------:R-:W-:Y:S05]  /*6960*/  @!P0 BRA `(.L_x_7008) ;  /* 0x0000000000188947 */ /* 0x000fea0003800000 */
[----:B------:R-:W-:-:S13]  /*6970*/  ISETP.NE.AND P0, PT, R0, 0x4, PT ;  /* 0x000000040000780c */ /* 0x000fda0003f05270 */
[----:B------:R-:W-:Y:S05]  /*6980*/  @P0 BRA `(.L_x_7006) ;  /* 0x0000000c00ec0947 */ /* 0x000fea0003800000 */
[----:B----4-:R-:W0:Y:S01]  /*6990*/  F2I.S64.F64.TRUNC R4, R4 ;  /* 0x0000000400047311 */ /* 0x010e22000030d900 */
[----:B------:R-:W-:Y:S01]  /*69a0*/  IMAD.MOV.U32 R23, RZ, RZ, R22 ;  /* 0x000000ffff177224 */ /* 0x000fe200078e0016 */
[----:B0-----:R0:W-:Y:S01]  /*69b0*/  STG.E.64 desc[UR36][R8.64], R4 ;  /* 0x0000000408007986 */ /* 0x0011e2000c101b24 */
[----:B------:R-:W-:Y:S05]  /*69c0*/  BRA `(.L_x_7001) ;  /* 0x0000001000a47947 */ /* 0x000fea0003800000 */
.L_x_7008:
[----:B----4-:R-:W0:Y:S01]  /*69d0*/  F2I.F64.TRUNC R5, R4 ;  /* 0x0000000400057311 */ /* 0x010e22000030d100 */
[----:B------:R-:W-:Y:S01]  /*69e0*/  IMAD.MOV.U32 R23, RZ, RZ, R22 ;  /* 0x000000ffff177224 */ /* 0x000fe200078e0016 */
[----:B0-----:R0:W-:Y:S01]  /*69f0*/  STG.E desc[UR36][R8.64], R5 ;  /* 0x0000000508007986 */ /* 0x0011e2000c101924 */
[----:B------:R-:W-:Y:S05]  /*6a00*/  BRA `(.L_x_7001) ;  /* 0x0000001000947947 */ /* 0x000fea0003800000 */
.L_x_7007:
[----:B----4-:R-:W0:Y:S01]  /*6a10*/  F2I.F64.TRUNC R5, R4 ;  /* 0x0000000400057311 */ /* 0x010e22000030d100 */
[----:B------:R-:W-:Y:S01]  /*6a20*/  IMAD.MOV.U32 R23, RZ, RZ, R22 ;  /* 0x000000ffff177224 */ /* 0x000fe200078e0016 */
[----:B0-----:R0:W-:Y:S01]  /*6a30*/  STG.E.U16 desc[UR36][R8.64], R5 ;  /* 0x0000000508007986 */ /* 0x0011e2000c101524 */
[----:B------:R-:W-:Y:S05]  /*6a40*/  BRA `(.L_x_7001) ;  /* 0x0000001000847947 */ /* 0x000fea0003800000 */
.L_x_7003:
        /* <DEDUP_REMOVED lines=14> */
[----:B------:R-:W-:Y:S02]  /*6b30*/  IMAD.MOV.U32 R23, RZ, RZ, R22 ;  /* 0x000000ffff177224 */ /* 0x000fe400078e0016 */
[----:B0-----:R-:W-:-:S05]  /*6b40*/  @!P0 FMUL R3, R3, 1.175494350822287508e-38 ;  /* 0x0080000003038820 */ /* 0x001fca0000400000 */
[----:B------:R0:W-:Y:S01]  /*6b50*/  STG.E desc[UR36][R8.64], R3 ;  /* 0x0000000308007986 */ /* 0x0001e2000c101924 */
[----:B------:R-:W-:Y:S05]  /*6b60*/  BRA `(.L_x_7001) ;  /* 0x00000010003c7947 */ /* 0x000fea0003800000 */
.L_x_7010:
        /* <DEDUP_REMOVED lines=10> */
[----:B------:R-:W-:-:S05]  /*6c10*/  F2FP.F16.F32.PACK_AB R0, RZ, R0 ;  /* 0x00000000ff00723e */ /* 0x000fca00000000ff */
[----:B------:R0:W-:Y:S01]  /*6c20*/  STG.E.U16 desc[UR36][R8.64], R0 ;  /* 0x0000000008007986 */ /* 0x0001e2000c101524 */
[----:B------:R-:W-:Y:S05]  /*6c30*/  BRA `(.L_x_7001) ;  /* 0x0000001000087947 */ /* 0x000fea0003800000 */
.L_x_7009:
        /* <DEDUP_REMOVED lines=15> */
[----:B0-----:R-:W-:Y:S01]  /*6d30*/  @!P0 FMUL R6, R6, 1.175494350822287508e-38 ;  /* 0x0080000006068820 */ /* 0x001fe20000400000 */
[----:B------:R-:W-:-:S04]  /*6d40*/  IMAD.MOV.U32 R23, RZ, RZ, R22 ;  /* 0x000000ffff177224 */ /* 0x000fc800078e0016 */
[----:B------:R0:W-:Y:S01]  /*6d50*/  STG.E.64 desc[UR36][R8.64], R6 ;  /* 0x0000000608007986 */ /* 0x0001e2000c101b24 */
[----:B------:R-:W-:Y:S05]  /*6d60*/  BRA `(.L_x_7001) ;  /* 0x0000000c00bc7947 */ /* 0x000fea0003800000 */
.L_x_7012:
        /* <DEDUP_REMOVED lines=10> */
[----:B------:R-:W-:-:S04]  /*6e10*/  F2FP.F16.F32.PACK_AB R3, RZ, R0 ;  /* 0x00000000ff03723e */ /* 0x000fc800000000ff */
[----:B------:R-:W-:-:S05]  /*6e20*/  PRMT R3, R3, 0x5410, RZ ;  /* 0x0000541003037816 */ /* 0x000fca00000000ff */
[----:B------:R0:W-:Y:S01]  /*6e30*/  STG.E desc[UR36][R8.64], R3 ;  /* 0x0000000308007986 */ /* 0x0001e2000c101924 */
[----:B------:R-:W-:Y:S05]  /*6e40*/  BRA `(.L_x_7001) ;  /* 0x0000000c00847947 */ /* 0x000fea0003800000 */
.L_x_7011:
[----:B------:R0:W-:Y:S01]  /*6e50*/  STG.E.64 desc[UR36][R8.64], R4 ;  /* 0x0000000408007986 */ /* 0x0001e2000c101b24 */
[----:B------:R-:W-:Y:S01]  /*6e60*/  IMAD.MOV.U32 R23, RZ, RZ, R22 ;  /* 0x000000ffff177224 */ /* 0x000fe200078e0016 */
[----:B------:R-:W-:Y:S06]  /*6e70*/  BRA `(.L_x_7001) ;  /* 0x0000000c00787947 */ /* 0x000fec0003800000 */
.L_x_7002:
        /* <DEDUP_REMOVED lines=8> */
[----:B------:R-:W0:Y:S01]  /*6f00*/  DSETP.NEU.AND P0, PT, R4, RZ, PT ;  /* 0x000000ff0400722a */ /* 0x000e220003f0d000 */
[----:B------:R-:W-:Y:S01]  /*6f10*/  IMAD.MOV.U32 R23, RZ, RZ, R22 ;  /* 0x000000ffff177224 */ /* 0x000fe200078e0016 */
[----:B0-----:R-:W-:-:S05]  /*6f20*/  SEL R3, RZ, 0x1, !P0 ;  /* 0x00000001ff037807 */ /* 0x001fca0004000000 */
[----:B------:R0:W-:Y:S01]  /*6f30*/  STG.E.U8 desc[UR36][R8.64], R3 ;  /* 0x0000000308007986 */ /* 0x0001e2000c101124 */
[----:B------:R-:W-:Y:S05]  /*6f40*/  BRA `(.L_x_7001) ;  /* 0x0000000c00447947 */ /* 0x000fea0003800000 */
.L_x_7015:
[----:B------:R-:W-:Y:S01]  /*6f50*/  CS2R R6, SRZ ;  /* 0x0000000000067805 */ /* 0x000fe2000001ff00 */
[----:B------:R-:W-:-:S04]  /*6f60*/  IMAD.MOV.U32 R23, RZ, RZ, R22 ;  /* 0x000000ffff177224 */ /* 0x000fc800078e0016 */
[----:B------:R0:W-:Y:S01]  /*6f70*/  STG.E.128 desc[UR36][R8.64], R4 ;  /* 0x0000000408007986 */ /* 0x0001e2000c101d24 */
[----:B------:R-:W-:Y:S05]  /*6f80*/  BRA `(.L_x_7001) ;  /* 0x0000000c00347947 */ /* 0x000fea0003800000 */
.L_x_7014:
        /* <DEDUP_REMOVED lines=27> */
.L_x_7019:
[----:B------:R-:W-:Y:S05]  /*7140*/  BSYNC.RECONVERGENT B0 ;  /* 0x0000000000007941 */ /* 0x000fea0003800200 */
.L_x_7018:
[----:B------:R-:W-:Y:S01]  /*7150*/  LOP3.LUT R7, R0, 0x80, R7, 0xf8, !PT ;  /* 0x0000008000077812 */ /* 0x000fe200078ef807 */
[----:B------:R-:W-:-:S04]  /*7160*/  IMAD.MOV.U32 R23, RZ, RZ, R22 ;  /* 0x000000ffff177224 */ /* 0x000fc800078e0016 */
[----:B------:R0:W-:Y:S01]  /*7170*/  STG.E.U8 desc[UR36][R8.64], R7 ;  /* 0x0000000708007986 */ /* 0x0001e2000c101124 */
[----:B------:R-:W-:Y:S05]  /*7180*/  BRA `(.L_x_7001) ;  /* 0x0000000800b47947 */ /* 0x000fea0003800000 */
.L_x_7017:
        /* <DEDUP_REMOVED lines=23> */
.L_x_7021:
[----:B------:R-:W-:Y:S05]  /*7300*/  BSYNC.RECONVERGENT B0 ;  /* 0x0000000000007941 */ /* 0x000fea0003800200 */
.L_x_7020:
[----:B------:R-:W-:Y:S01]  /*7310*/  LOP3.LUT R7, R0, 0x80, R7, 0xf8, !PT ;  /* 0x0000008000077812 */ /* 0x000fe200078ef807 */
[----:B------:R-:W-:-:S04]  /*7320*/  IMAD.MOV.U32 R23, RZ, RZ, R22 ;  /* 0x000000ffff177224 */ /* 0x000fc800078e0016 */
[----:B------:R0:W-:Y:S01]  /*7330*/  STG.E.U8 desc[UR36][R8.64], R7 ;  /* 0x0000000708007986 */ /* 0x0001e2000c101124 */
[----:B------:R-:W-:Y:S05]  /*7340*/  BRA `(.L_x_7001) ;  /* 0x0000000800447947 */ /* 0x000fea0003800000 */
.L_x_7016:
        /* <DEDUP_REMOVED lines=10> */
[----:B------:R-:W-:-:S05]  /*73f0*/  F2FP.BF16.F32.PACK_AB R0, RZ, R0 ;  /* 0x00000000ff00723e */ /* 0x000fca00000010ff */
[----:B------:R0:W-:Y:S01]  /*7400*/  STG.E.U16 desc[UR36][R8.64], R0 ;  /* 0x0000000008007986 */ /* 0x0001e2000c101524 */
[----:B------:R-:W-:Y:S05]  /*7410*/  BRA `(.L_x_7001) ;  /* 0x0000000800107947 */ /* 0x000fea0003800000 */
.L_x_7013:
        /* <DEDUP_REMOVED lines=8> */
[----:B----4-:R-:W0:Y:S01]  /*74a0*/  F2I.U32.F64.TRUNC R5, R4 ;  /* 0x0000000400057311 */ /* 0x010e22000030d000 */
[----:B------:R-:W-:Y:S01]  /*74b0*/  IMAD.MOV.U32 R23, RZ, RZ, R22 ;  /* 0x000000ffff177224 */ /* 0x000fe200078e0016 */
[----:B0-----:R0:W-:Y:S01]  /*74c0*/  STG.E.U16 desc[UR36][R8.64], R5 ;  /* 0x0000000508007986 */ /* 0x0011e2000c101524 */
[----:B------:R-:W-:Y:S05]  /*74d0*/  BRA `(.L_x_7001) ;  /* 0x0000000400e07947 */ /* 0x000fea0003800000 */
.L_x_7024:
        /* <DEDUP_REMOVED lines=21> */
.L_x_7027:
[----:B------:R-:W-:-:S04]  /*7630*/  SHF.R.U32.HI R0, RZ, 0x14, R7 ;  /* 0x00000014ff007819 */ /* 0x000fc80000011607 */
[----:B------:R-:W-:-:S04]  /*7640*/  LOP3.LUT R0, R0, 0x1, RZ, 0xc0, !PT ;  /* 0x0000000100007812 */ /* 0x000fc800078ec0ff */
[----:B------:R-:W-:-:S04]  /*7650*/  IADD3 R0, PT, PT, R7, 0x487ffff, R0 ;  /* 0x0487ffff07007810 */ /* 0x000fc80007ffe000 */
[----:B------:R-:W-:-:S04]  /*7660*/  SHF.R.U32.HI R0, RZ, 0x14, R0 ;  /* 0x00000014ff007819 */ /* 0x000fc80000011600 */
[----:B------:R-:W-:-:S07]  /*7670*/  LOP3.LUT R3, R0, 0xff, RZ, 0xc0, !PT ;  /* 0x000000ff00037812 */ /* 0x000fce00078ec0ff */
.L_x_7028:
[----:B------:R-:W-:-:S04]  /*7680*/  SHF.R.U32.HI R0, RZ, 0x18, R7 ;  /* 0x00000018ff007819 */ /* 0x000fc80000011607 */
[----:B------:R-:W-:-:S07]  /*7690*/  LOP3.LUT R0, R3, 0x80, R0, 0xf8, !PT ;  /* 0x0000008003007812 */ /* 0x000fce00078ef800 */
.L_x_7026:
[----:B------:R-:W-:Y:S05]  /*76a0*/  BSYNC.RECONVERGENT B0 ;  /* 0x0000000000007941 */ /* 0x000fea0003800200 */
.L_x_7025:
[----:B------:R0:W-:Y:S01]  /*76b0*/  STG.E.U8 desc[UR36][R8.64], R0 ;  /* 0x0000000008007986 */ /* 0x0001e2000c101124 */
[----:B------:R-:W-:Y:S01]  /*76c0*/  IMAD.MOV.U32 R23, RZ, RZ, R22 ;  /* 0x000000ffff177224 */ /* 0x000fe200078e0016 */
[----:B------:R-:W-:Y:S06]  /*76d0*/  BRA `(.L_x_7001) ;  /* 0x0000000400607947 */ /* 0x000fec0003800000 */
.L_x_7023:
        /* <DEDUP_REMOVED lines=21> */
.L_x_7031:
[----:B------:R-:W-:-:S04]  /*7830*/  SHF.R.U32.HI R0, RZ, 0x15, R7 ;  /* 0x00000015ff007819 */ /* 0x000fc80000011607 */
[----:B------:R-:W-:-:S04]  /*7840*/  LOP3.LUT R0, R0, 0x1, RZ, 0xc0, !PT ;  /* 0x0000000100007812 */ /* 0x000fc800078ec0ff */
[----:B------:R-:W-:-:S04]  /*7850*/  IADD3 R0, PT, PT, R7, 0x88fffff, R0 ;  /* 0x088fffff07007810 */ /* 0x000fc80007ffe000 */
[----:B------:R-:W-:-:S04]  /*7860*/  SHF.R.U32.HI R0, RZ, 0x15, R0 ;  /* 0x00000015ff007819 */ /* 0x000fc80000011600 */
[----:B------:R-:W-:-:S07]  /*7870*/  LOP3.LUT R3, R0, 0xff, RZ, 0xc0, !PT ;  /* 0x000000ff00037812 */ /* 0x000fce00078ec0ff */
.L_x_7032:
[----:B------:R-:W-:-:S04]  /*7880*/  SHF.R.U32.HI R0, RZ, 0x18, R7 ;  /* 0x00000018ff007819 */ /* 0x000fc80000011607 */
[----:B------:R-:W-:-:S07]  /*7890*/  LOP3.LUT R0, R3, 0x80, R0, 0xf8, !PT ;  /* 0x0000008003007812 */ /* 0x000fce00078ef800 */
.L_x_7030:
[----:B------:R-:W-:Y:S05]  /*78a0*/  BSYNC.RECONVERGENT B0 ;  /* 0x0000000000007941 */ /* 0x000fea0003800200 */
.L_x_7029:
[----:B------:R0:W-:Y:S01]  /*78b0*/  STG.E.U8 desc[UR36][R8.64], R0 ;  /* 0x0000000008007986 */ /* 0x0001e2000c101124 */
[----:B------:R-:W-:Y:S01]  /*78c0*/  IMAD.MOV.U32 R23, RZ, RZ, R22 ;  /* 0x000000ffff177224 */ /* 0x000fe200078e0016 */
[----:B------:R-:W-:Y:S06]  /*78d0*/  BRA `(.L_x_7001) ;  /* 0x0000000000e07947 */ /* 0x000fec0003800000 */
.L_x_7022:
[----:B------:R-:W-:-:S13]  /*78e0*/  ISETP.NE.AND P0, PT, R0, 0x1c, PT ;  /* 0x0000001c0000780c */ /* 0x000fda0003f05270 */
[----:B------:R-:W-:Y:S05]  /*78f0*/  @!P0 BRA `(.L_x_7033) ;  /* 0x0000000000cc8947 */ /* 0x000fea0003800000 */
[----:B------:R-:W-:-:S13]  /*7900*/  ISETP.NE.AND P0, PT, R0, 0x1d, PT ;  /* 0x0000001d0000780c */ /* 0x000fda0003f05270 */
[----:B------:R-:W-:Y:S05]  /*7910*/  @!P0 BRA `(.L_x_7034) ;  /* 0x0000000000b48947 */ /* 0x000fea0003800000 */
[----:B------:R-:W-:-:S13]  /*7920*/  ISETP.NE.AND P0, PT, R0, 0x2c, PT ;  /* 0x0000002c0000780c */ /* 0x000fda0003f05270 */
[----:B------:R-:W-:Y:S05]  /*7930*/  @!P0 BRA `(.L_x_7035) ;  /* 0x0000000000488947 */ /* 0x000fea0003800000 */
.L_x_7006:
[----:B------:R-:W-:Y:S01]  /*7940*/  MOV R14, 0x0 ;  /* 0x00000000000e7802 */ /* 0x000fe20000000f00 */
[----:B------:R-:W4:Y:S01]  /*7950*/  LDCU.64 UR6, c[0x4][0x128] ;  /* 0x01002500ff0677ac */ /* 0x000f220008000a00 */
[----:B------:R-:W-:Y:S02]  /*7960*/  IMAD.MOV.U32 R8, RZ, RZ, 0x65 ;  /* 0x00000065ff087424 */ /* 0x000fe400078e00ff */
[----:B------:R-:W-:Y:S01]  /*7970*/  IMAD.MOV.U32 R12, RZ, RZ, 0x1 ;  /* 0x00000001ff0c7424 */ /* 0x000fe200078e00ff */
[----:B------:R-:W0:Y:S01]  /*7980*/  LDCU.64 UR8, c[0x4][0x130] ;  /* 0x01002600ff0877ac */ /* 0x000e220008000a00 */
[----:B------:R-:W1:Y:S01]  /*7990*/  LDC.64 R14, c[0x4][R14] ;  /* 0x010000000e0e7b82 */ /* 0x000e620000000a00 */
[----:B------:R-:W-:Y:S01]  /*79a0*/  IMAD.MOV.U32 R13, RZ, RZ, RZ ;  /* 0x000000ffff0d7224 */ /* 0x000fe200078e00ff */
[----:B------:R-:W2:Y:S01]  /*79b0*/  LDCU.64 UR4, c[0x4][0x10] ;  /* 0x01000200ff0477ac */ /* 0x000ea20008000a00 */
[----:B----4-:R-:W-:Y:S02]  /*79c0*/  IMAD.U32 R4, RZ, RZ, UR6 ;  /* 0x00000006ff047e24 */ /* 0x010fe4000f8e00ff */
[----:B------:R-:W-:-:S02]  /*79d0*/  IMAD.U32 R5, RZ, RZ, UR7 ;  /* 0x00000007ff057e24 */ /* 0x000fc4000f8e00ff */
[----:B0-----:R-:W-:Y:S02]  /*79e0*/  IMAD.U32 R6, RZ, RZ, UR8 ;  /* 0x00000008ff067e24 */ /* 0x001fe4000f8e00ff */
[----:B------:R-:W-:Y:S02]  /*79f0*/  IMAD.U32 R7, RZ, RZ, UR9 ;  /* 0x00000009ff077e24 */ /* 0x000fe4000f8e00ff */
[----:B--2---:R-:W-:Y:S02]  /*7a00*/  IMAD.U32 R10, RZ, RZ, UR4 ;  /* 0x00000004ff0a7e24 */ /* 0x004fe4000f8e00ff */
[----:B------:R-:W-:-:S07]  /*7a10*/  IMAD.U32 R11, RZ, RZ, UR5 ;  /* 0x00000005ff0b7e24 */ /* 0x000fce000f8e00ff */
[----:B------:R-:W-:-:S07]  /*7a20*/  LEPC R20, `(.L_x_7036) ;  /* 0x000000001014794e */ /* 0x000fce0000000000 */
[----:B-1-3-5:R-:W-:Y:S05]  /*7a30*/  CALL.ABS.NOINC R14 ;  /* 0x000000000e007343 */ /* 0x02afea0003c00000 */
.L_x_7036:
[----:B------:R-:W-:Y:S01]  /*7a40*/  IMAD.MOV.U32 R23, RZ, RZ, R22 ;  /* 0x000000ffff177224 */ /* 0x000fe200078e0016 */
[----:B------:R-:W-:Y:S06]  /*7a50*/  BRA `(.L_x_7001) ;  /* 0x0000000000807947 */ /* 0x000fec0003800000 */
.L_x_7035:
        /* <DEDUP_REMOVED lines=25> */
.L_x_7034:
[----:B----4-:R-:W0:Y:S01]  /*7bf0*/  F2I.U64.F64.TRUNC R4, R4 ;  /* 0x0000000400047311 */ /* 0x010e22000030d800 */
[----:B------:R-:W-:Y:S01]  /*7c00*/  IMAD.MOV.U32 R23, RZ, RZ, R22 ;  /* 0x000000ffff177224 */ /* 0x000fe200078e0016 */
[----:B0-----:R0:W-:Y:S01]  /*7c10*/  STG.E.64 desc[UR36][R8.64], R4 ;  /* 0x0000000408007986 */ /* 0x0011e2000c101b24 */
[----:B------:R-:W-:Y:S05]  /*7c20*/  BRA `(.L_x_7001) ;  /* 0x00000000000c7947 */ /* 0x000fea0003800000 */
.L_x_7033:
[----:B----4-:R-:W0:Y:S01]  /*7c30*/  F2I.U32.F64.TRUNC R5, R4 ;  /* 0x0000000400057311 */ /* 0x010e22000030d000 */
[----:B------:R-:W-:Y:S01]  /*7c40*/  IMAD.MOV.U32 R23, RZ, RZ, R22 ;  /* 0x000000ffff177224 */ /* 0x000fe200078e0016 */
[----:B0-----:R0:W-:Y:S06]  /*7c50*/  STG.E desc[UR36][R8.64], R5 ;  /* 0x0000000508007986 */ /* 0x0011ec000c101924 */
.L_x_7001:
[----:B------:R-:W-:Y:S05]  /*7c60*/  BSYNC.RECONVERGENT B6 ;  /* 0x0000000000067941 */ /* 0x000fea0003800200 */
.L_x_7000:
[----:B------:R-:W-:Y:S01]  /*7c70*/  ISETP.GE.AND P0, PT, R23, R19, PT ;  /* 0x000000131700720c */ /* 0x000fe20003f06270 */
[----:B------:R-:W-:-:S12]  /*7c80*/  BSSY.RECONVERGENT B6, `(.L_x_7037) ;  /* 0x0000278000067945 */ /* 0x000fd80003800200 */
[----:B------:R-:W-:Y:S05]  /*7c90*/  @P0 BRA `(.L_x_7038) ;  /* 0x0000002400d80947 */ /* 0x000fea0003800000 */
[----:B------:R-:W2:Y:S01]  /*7ca0*/  LDCU UR4, c[0x0][0x3c8] ;  /* 0x00007900ff0477ac */ /* 0x000ea20008000800 */
[----:B01--4-:R-:W0:Y:S01]  /*7cb0*/  LDC.64 R4, c[0x0][0x3a8] ;  /* 0x0000ea00ff047b82 */ /* 0x013e220000000a00 */
[----:B------:R-:W-:Y:S01]  /*7cc0*/  IMAD R0, R18, 0x200, R23 ;  /* 0x0000020012007824 */ /* 0x000fe200078e0217 */
[----:B------:R-:W-:-:S03]  /*7cd0*/  PRMT R6, R2, 0x9910, RZ ;  /* 0x0000991002067816 */ /* 0x000fc600000000ff */
        /* <DEDUP_REMOVED lines=17> */
.L_x_7042:
[----:B-----5:R-:W0:Y:S02]  /*7df0*/  F2I.S64.F64.TRUNC R28, R28 ;  /* 0x0000001c001c7311 */ /* 0x020e24000030d900 */
[----:B0-----:R-:W-:-:S05]  /*7e00*/  IMAD.MOV.U32 R3, RZ, RZ, R28 ;  /* 0x000000ffff037224 */ /* 0x001fca00078e001c */
[----:B------:R0:W-:Y:S01]  /*7e10*/  STG.E.U8 desc[UR36][R4.64], R3 ;  /* 0x0000000304007986 */ /* 0x0001e2000c101124 */
[----:B------:R-:W-:Y:S05]  /*7e20*/  BRA `(.L_x_7044) ;  /* 0x0000001000807947 */ /* 0x000fea0003800000 */
.L_x_7041:
        /* <DEDUP_REMOVED lines=9> */
.L_x_7046:
[----:B-----5:R-:W0:Y:S02]  /*7ec0*/  F2I.F64.TRUNC R29, R28 ;  /* 0x0000001c001d7311 */ /* 0x020e24000030d100 */
[----:B0-----:R0:W-:Y:S01]  /*7ed0*/  STG.E desc[UR36][R4.64], R29 ;  /* 0x0000001d04007986 */ /* 0x0011e2000c101924 */
[----:B------:R-:W-:Y:S05]  /*7ee0*/  BRA `(.L_x_7044) ;  /* 0x0000001000507947 */ /* 0x000fea0003800000 */
.L_x_7045:
[----:B-----5:R-:W0:Y:S02]  /*7ef0*/  F2I.F64.TRUNC R29, R28 ;  /* 0x0000001c001d7311 */ /* 0x020e24000030d100 */
[----:B0-----:R0:W-:Y:S01]  /*7f00*/  STG.E.U16 desc[UR36][R4.64], R29 ;  /* 0x0000001d04007986 */ /* 0x0011e2000c101524 */
[----:B------:R-:W-:Y:S05]  /*7f10*/  BRA `(.L_x_7044) ;  /* 0x0000001000447947 */ /* 0x000fea0003800000 */
.L_x_7040:
        /* <DEDUP_REMOVED lines=17> */
.L_x_7048:
        /* <DEDUP_REMOVED lines=12> */
.L_x_7047:
        /* <DEDUP_REMOVED lines=18> */
.L_x_7050:
        /* <DEDUP_REMOVED lines=13> */
.L_x_7049:
[----:B-----5:R0:W-:Y:S01]  /*82e0*/  STG.E.64 desc[UR36][R4.64], R28 ;  /* 0x0000001c04007986 */ /* 0x0201e2000c101b24 */
[----:B------:R-:W-:Y:S05]  /*82f0*/  BRA `(.L_x_7044) ;  /* 0x0000000c004c7947 */ /* 0x000fea0003800000 */
.L_x_7039:
        /* <DEDUP_REMOVED lines=13> */
.L_x_7054:
        /* <DEDUP_REMOVED lines=26> */
.L_x_7057:
[----:B------:R-:W-:-:S04]  /*8570*/  SHF.R.U32.HI R3, RZ, 0x18, R7 ;  /* 0x00000018ff037819 */ /* 0x000fc80000011607 */
[----:B------:R-:W-:-:S07]  /*8580*/  LOP3.LUT R0, R0, 0x80, R3, 0xf8, !PT ;  /* 0x0000008000007812 */ /* 0x000fce00078ef803 */
.L_x_7056:
[----:B------:R-:W-:Y:S05]  /*8590*/  BSYNC.RECONVERGENT B0 ;  /* 0x0000000000007941 */ /* 0x000fea0003800200 */
.L_x_7055:
[----:B------:R0:W-:Y:S01]  /*85a0*/  STG.E.U8 desc[UR36][R4.64], R0 ;  /* 0x0000000004007986 */ /* 0x0001e2000c101124 */
[----:B------:R-:W-:Y:S05]  /*85b0*/  BRA `(.L_x_7044) ;  /* 0x00000008009c7947 */ /* 0x000fea0003800000 */
.L_x_7053:
        /* <DEDUP_REMOVED lines=26> */
.L_x_7060:
[----:B------:R-:W-:-:S04]  /*8760*/  SHF.R.U32.HI R3, RZ, 0x18, R7 ;  /* 0x00000018ff037819 */ /* 0x000fc80000011607 */
[----:B------:R-:W-:-:S07]  /*8770*/  LOP3.LUT R0, R0, 0x80, R3, 0xf8, !PT ;  /* 0x0000008000007812 */ /* 0x000fce00078ef803 */
.L_x_7059:
[----:B------:R-:W-:Y:S05]  /*8780*/  BSYNC.RECONVERGENT B0 ;  /* 0x0000000000007941 */ /* 0x000fea0003800200 */
.L_x_7058:
[----:B------:R0:W-:Y:S01]  /*8790*/  STG.E.U8 desc[UR36][R4.64], R0 ;  /* 0x0000000004007986 */ /* 0x0001e2000c101124 */
[----:B------:R-:W-:Y:S05]  /*87a0*/  BRA `(.L_x_7044) ;  /* 0x0000000800207947 */ /* 0x000fea0003800000 */
.L_x_7052:
        /* <DEDUP_REMOVED lines=30> */
.L_x_7062:
[----:B-----5:R-:W0:Y:S02]  /*8990*/  F2I.U64.F64.TRUNC R28, R28 ;  /* 0x0000001c001c7311 */ /* 0x020e24000030d800 */
[----:B0-----:R0:W-:Y:S01]  /*89a0*/  STG.E.64 desc[UR36][R4.64], R28 ;  /* 0x0000001c04007986 */ /* 0x0011e2000c101b24 */
[----:B------:R-:W-:Y:S05]  /*89b0*/  BRA `(.L_x_7044) ;  /* 0x00000004009c7947 */ /* 0x000fea0003800000 */
.L_x_7061:
[----:B-----5:R-:W0:Y:S02]  /*89c0*/  F2I.U32.F64.TRUNC R29, R28 ;  /* 0x0000001c001d7311 */ /* 0x020e24000030d000 */
[----:B0-----:R0:W-:Y:S01]  /*89d0*/  STG.E desc[UR36][R4.64], R29 ;  /* 0x0000001d04007986 */ /* 0x0011e2000c101924 */
[----:B------:R-:W-:Y:S05]  /*89e0*/  BRA `(.L_x_7044) ;  /* 0x0000000400907947 */ /* 0x000fea0003800000 */
.L_x_7051:
        /* <DEDUP_REMOVED lines=10> */
.L_x_7064:
[----:B------:R-:W-:-:S05]  /*8a90*/  CS2R R30, SRZ ;  /* 0x00000000001e7805 */ /* 0x000fca000001ff00 */
[----:B-----5:R0:W-:Y:S01]  /*8aa0*/  STG.E.128 desc[UR36][R4.64], R28 ;  /* 0x0000001c04007986 */ /* 0x0201e2000c101d24 */
[----:B------:R-:W-:Y:S05]  /*8ab0*/  BRA `(.L_x_7044) ;  /* 0x00000004005c7947 */ /* 0x000fea0003800000 */
.L_x_7063:
[----:B------:R-:W-:-:S13]  /*8ac0*/  ISETP.NE.AND P0, PT, R0, 0xf, PT ;  /* 0x0000000f0000780c */ /* 0x000fda0003f05270 */
[----:B------:R-:W-:Y:S05]  /*8ad0*/  @!P0 BRA `(.L_x_7065) ;  /* 0x0000000400288947 */ /* 0x000fea0003800000 */
[----:B------:R-:W-:-:S13]  /*8ae0*/  ISETP.NE.AND P0, PT, R0, 0x17, PT ;  /* 0x000000170000780c */ /* 0x000fda0003f05270 */
[----:B------:R-:W-:Y:S05]  /*8af0*/  @!P0 BRA `(.L_x_7066) ;  /* 0x0000000000b08947 */ /* 0x000fea0003800000 */
[----:B------:R-:W-:-:S13]  /*8b00*/  ISETP.NE.AND P0, PT, R0, 0x18, PT ;  /* 0x000000180000780c */ /* 0x000fda0003f05270 */
[----:B------:R-:W-:Y:S05]  /*8b10*/  @!P0 BRA `(.L_x_7067) ;  /* 0x0000000000448947 */ /* 0x000fea0003800000 */
.L_x_7043:
        /* <DEDUP_REMOVED lines=16> */
.L_x_7068:
[----:B------:R-:W-:Y:S05]  /*8c20*/  BRA `(.L_x_7044) ;  /* 0x0000000400007947 */ /* 0x000fea0003800000 */
.L_x_7067:
        /* <DEDUP_REMOVED lines=21> */
.L_x_7070:
[----:B------:R-:W-:Y:S05]  /*8d80*/  BSYNC.RECONVERGENT B0 ;  /* 0x0000000000007941 */ /* 0x000fea0003800200 */
.L_x_7069:
[----:B------:R-:W-:-:S05]  /*8d90*/  LOP3.LUT R3, R0, 0x80, R3, 0xf8, !PT ;  /* 0x0000008000037812 */ /* 0x000fca00078ef803 */
[----:B------:R4:W-:Y:S01]  /*8da0*/  STG.E.U8 desc[UR36][R4.64], R3 ;  /* 0x0000000304007986 */ /* 0x0009e2000c101124 */
[----:B------:R-:W-:Y:S05]  /*8db0*/  BRA `(.L_x_7044) ;  /* 0x00000000009c7947 */ /* 0x000fea0003800000 */
.L_x_7066:
        /* <DEDUP_REMOVED lines=20> */
.L_x_7072:
[----:B------:R-:W-:Y:S01]  /*8f00*/  IMAD.MOV.U32 R0, RZ, RZ, 0x7f ;  /* 0x0000007fff007424 */ /* 0x000fe200078e00ff */
[----:B------:R-:W-:-:S04]  /*8f10*/  ISETP.GT.U32.AND P0, PT, R3, 0x7f800000, PT ;  /* 0x7f8000000300780c */ /* 0x000fc80003f04070 */
[----:B------:R-:W-:-:S09]  /*8f20*/  SEL R0, R0, 0x7c, P0 ;  /* 0x0000007c00007807 */ /* 0x000fd20000000000 */
.L_x_7073:
[----:B------:R-:W-:Y:S05]  /*8f30*/  BSYNC.RECONVERGENT B0 ;  /* 0x0000000000007941 */ /* 0x000fea0003800200 */
.L_x_7071:
[----:B------:R-:W-:-:S04]  /*8f40*/  SHF.R.U32.HI R3, RZ, 0x18, R7 ;  /* 0x00000018ff037819 */ /* 0x000fc80000011607 */
[----:B------:R-:W-:-:S05]  /*8f50*/  LOP3.LUT R3, R0, 0x80, R3, 0xf8, !PT ;  /* 0x0000008000037812 */ /* 0x000fca00078ef803 */
[----:B------:R2:W-:Y:S01]  /*8f60*/  STG.E.U8 desc[UR36][R4.64], R3 ;  /* 0x0000000304007986 */ /* 0x0005e2000c101124 */
[----:B------:R-:W-:Y:S05]  /*8f70*/  BRA `(.L_x_7044) ;  /* 0x00000000002c7947 */ /* 0x000fea0003800000 */
.L_x_7065:
        /* <DEDUP_REMOVED lines=11> */
.L_x_7044:
        /* <DEDUP_REMOVED lines=24> */
.L_x_7077:
[----:B------:R-:W0:Y:S02]  /*91b0*/  F2I.S64.F64.TRUNC R24, R24 ;  /* 0x0000001800187311 */ /* 0x000e24000030d900 */
[----:B0-----:R-:W-:-:S05]  /*91c0*/  IMAD.MOV.U32 R3, RZ, RZ, R24 ;  /* 0x000000ffff037224 */ /* 0x001fca00078e0018 */
[----:B------:R0:W-:Y:S01]  /*91d0*/  STG.E.U8 desc[UR36][R4.64], R3 ;  /* 0x0000000304007986 */ /* 0x0001e2000c101124 */
[----:B------:R-:W-:Y:S05]  /*91e0*/  BRA `(.L_x_7079) ;  /* 0x0000001000807947 */ /* 0x000fea0003800000 */
.L_x_7076:
        /* <DEDUP_REMOVED lines=9> */
.L_x_7081:
[----:B------:R-:W0:Y:S02]  /*9280*/  F2I.F64.TRUNC R25, R24 ;  /* 0x0000001800197311 */ /* 0x000e24000030d100 */
[----:B0-----:R2:W-:Y:S01]  /*9290*/  STG.E desc[UR36][R4.64], R25 ;  /* 0x0000001904007986 */ /* 0x0015e2000c101924 */
[----:B------:R-:W-:Y:S05]  /*92a0*/  BRA `(.L_x_7079) ;  /* 0x0000001000507947 */ /* 0x000fea0003800000 */
.L_x_7080:
[----:B------:R-:W0:Y:S02]  /*92b0*/  F2I.F64.TRUNC R25, R24 ;  /* 0x0000001800197311 */ /* 0x000e24000030d100 */
[----:B0-----:R0:W-:Y:S01]  /*92c0*/  STG.E.U16 desc[UR36][R4.64], R25 ;  /* 0x0000001904007986 */ /* 0x0011e2000c101524 */
[----:B------:R-:W-:Y:S05]  /*92d0*/  BRA `(.L_x_7079) ;  /* 0x0000001000447947 */ /* 0x000fea0003800000 */
.L_x_7075:
        /* <DEDUP_REMOVED lines=17> */
.L_x_7083:
        /* <DEDUP_REMOVED lines=12> */
.L_x_7082:
        /* <DEDUP_REMOVED lines=18> */
.L_x_7085:
        /* <DEDUP_REMOVED lines=13> */
.L_x_7084:
[----:B------:R0:W-:Y:S01]  /*96a0*/  STG.E.64 desc[UR36][R4.64], R24 ;  /* 0x0000001804007986 */ /* 0x0001e2000c101b24 */
[----:B------:R-:W-:Y:S05]  /*96b0*/  BRA `(.L_x_7079) ;  /* 0x0000000c004c7947 */ /* 0x000fea0003800000 */
.L_x_7074:
        /* <DEDUP_REMOVED lines=13> */
.L_x_7089:
        /* <DEDUP_REMOVED lines=26> */
.L_x_7092:
[----:B------:R-:W-:-:S04]  /*9930*/  SHF.R.U32.HI R3, RZ, 0x18, R7 ;  /* 0x00000018ff037819 */ /* 0x000fc80000011607 */
[----:B------:R-:W-:-:S07]  /*9940*/  LOP3.LUT R0, R0, 0x80, R3, 0xf8, !PT ;  /* 0x0000008000007812 */ /* 0x000fce00078ef803 */
.L_x_7091:
[----:B------:R-:W-:Y:S05]  /*9950*/  BSYNC.RECONVERGENT B0 ;  /* 0x0000000000007941 */ /* 0x000fea0003800200 */
.L_x_7090:
[----:B------:R0:W-:Y:S01]  /*9960*/  STG.E.U8 desc[UR36][R4.64], R0 ;  /* 0x0000000004007986 */ /* 0x0001e2000c101124 */
[----:B------:R-:W-:Y:S05]  /*9970*/  BRA `(.L_x_7079) ;  /* 0x00000008009c7947 */ /* 0x000fea0003800000 */
.L_x_7088:
        /* <DEDUP_REMOVED lines=26> */
.L_x_7095:
[----:B------:R-:W-:-:S04]  /*9b20*/  SHF.R.U32.HI R3, RZ, 0x18, R7 ;  /* 0x00000018ff037819 */ /* 0x000fc80000011607 */
[----:B------:R-:W-:-:S07]  /*9b30*/  LOP3.LUT R0, R0, 0x80, R3, 0xf8, !PT ;  /* 0x0000008000007812 */ /* 0x000fce00078ef803 */
.L_x_7094:
[----:B------:R-:W-:Y:S05]  /*9b40*/  BSYNC.RECONVERGENT B0 ;  /* 0x0000000000007941 */ /* 0x000fea0003800200 */
.L_x_7093:
[----:B------:R0:W-:Y:S01]  /*9b50*/  STG.E.U8 desc[UR36][R4.64], R0 ;  /* 0x0000000004007986 */ /* 0x0001e2000c101124 */
[----:B------:R-:W-:Y:S05]  /*9b60*/  BRA `(.L_x_7079) ;  /* 0x0000000800207947 */ /* 0x000fea0003800000 */
.L_x_7087:
        /* <DEDUP_REMOVED lines=30> */
.L_x_7097:
[----:B------:R-:W0:Y:S02]  /*9d50*/  F2I.U64.F64.TRUNC R24, R24 ;  /* 0x0000001800187311 */ /* 0x000e24000030d800 */
[----:B0-----:R0:W-:Y:S01]  /*9d60*/  STG.E.64 desc[UR36][R4.64], R24 ;  /* 0x0000001804007986 */ /* 0x0011e2000c101b24 */
[----:B------:R-:W-:Y:S05]  /*9d70*/  BRA `(.L_x_7079) ;  /* 0x00000004009c7947 */ /* 0x000fea0003800000 */
.L_x_7096:
[----:B------:R-:W0:Y:S02]  /*9d80*/  F2I.U32.F64.TRUNC R25, R24 ;  /* 0x0000001800197311 */ /* 0x000e24000030d000 */
[----:B0-----:R0:W-:Y:S01]  /*9d90*/  STG.E desc[UR36][R4.64], R25 ;  /* 0x0000001904007986 */ /* 0x0011e2000c101924 */
[----:B------:R-:W-:Y:S05]  /*9da0*/  BRA `(.L_x_7079) ;  /* 0x0000000400907947 */ /* 0x000fea0003800000 */
.L_x_7086:
        /* <DEDUP_REMOVED lines=10> */
.L_x_7099:
[----:B---3--:R-:W-:-:S05]  /*9e50*/  CS2R R26, SRZ ;  /* 0x00000000001a7805 */ /* 0x008fca000001ff00 */
[----:B------:R0:W-:Y:S01]  /*9e60*/  STG.E.128 desc[UR36][R4.64], R24 ;  /* 0x0000001804007986 */ /* 0x0001e2000c101d24 */
[----:B------:R-:W-:Y:S05]  /*9e70*/  BRA `(.L_x_7079) ;  /* 0x00000004005c7947 */ /* 0x000fea0003800000 */
.L_x_7098:
[----:B------:R-:W-:-:S13]  /*9e80*/  ISETP.NE.AND P0, PT, R0, 0xf, PT ;  /* 0x0000000f0000780c */ /* 0x000fda0003f05270 */
[----:B------:R-:W-:Y:S05]  /*9e90*/  @!P0 BRA `(.L_x_7100) ;  /* 0x0000000400288947 */ /* 0x000fea0003800000 */
[----:B------:R-:W-:-:S13]  /*9ea0*/  ISETP.NE.AND P0, PT, R0, 0x17, PT ;  /* 0x000000170000780c */ /* 0x000fda0003f05270 */
[----:B------:R-:W-:Y:S05]  /*9eb0*/  @!P0 BRA `(.L_x_7101) ;  /* 0x0000000000b08947 */ /* 0x000fea0003800000 */
[----:B------:R-:W-:-:S13]  /*9ec0*/  ISETP.NE.AND P0, PT, R0, 0x18, PT ;  /* 0x000000180000780c */ /* 0x000fda0003f05270 */
[----:B------:R-:W-:Y:S05]  /*9ed0*/  @!P0 BRA `(.L_x_7102) ;  /* 0x0000000000448947 */ /* 0x000fea0003800000 */
.L_x_7078:
        /* <DEDUP_REMOVED lines=15> */
[----:B--23--:R-:W-:Y:S05]  /*9fd0*/  CALL.ABS.NOINC R14 ;  /* 0x000000000e007343 */ /* 0x00cfea0003c00000 */
.L_x_7103:
[----:B------:R-:W-:Y:S05]  /*9fe0*/  BRA `(.L_x_7079) ;  /* 0x0000000400007947 */ /* 0x000fea0003800000 */
.L_x_7102:
        /* <DEDUP_REMOVED lines=21> */
.L_x_7105:
[----:B------:R-:W-:Y:S05]  /*a140*/  BSYNC.RECONVERGENT B0 ;  /* 0x0000000000007941 */ /* 0x000fea0003800200 */
.L_x_7104:
[----:B------:R-:W-:-:S05]  /*a150*/  LOP3.LUT R3, R0, 0x80, R3, 0xf8, !PT ;  /* 0x0000008000037812 */ /* 0x000fca00078ef803 */
[----:B------:R0:W-:Y:S01]  /*a160*/  STG.E.U8 desc[UR36][R4.64], R3 ;  /* 0x0000000304007986 */ /* 0x0001e2000c101124 */
[----:B------:R-:W-:Y:S05]  /*a170*/  BRA `(.L_x_7079) ;  /* 0x00000000009c7947 */ /* 0x000fea0003800000 */
.L_x_7101:
        /* <DEDUP_REMOVED lines=20> */
.L_x_7107:
[----:B------:R-:W-:Y:S01]  /*a2c0*/  IMAD.MOV.U32 R0, RZ, RZ, 0x7f ;  /* 0x0000007fff007424 */ /* 0x000fe200078e00ff */
[----:B------:R-:W-:-:S04]  /*a2d0*/  ISETP.GT.U32.AND P0, PT, R3, 0x7f800000, PT ;  /* 0x7f8000000300780c */ /* 0x000fc80003f04070 */
[----:B------:R-:W-:-:S09]  /*a2e0*/  SEL R0, R0, 0x7c, P0 ;  /* 0x0000007c00007807 */ /* 0x000fd20000000000 */
.L_x_7108:
[----:B------:R-:W-:Y:S05]  /*a2f0*/  BSYNC.RECONVERGENT B0 ;  /* 0x0000000000007941 */ /* 0x000fea0003800200 */
.L_x_7106:
[----:B------:R-:W-:-:S04]  /*a300*/  SHF.R.U32.HI R3, RZ, 0x18, R7 ;  /* 0x00000018ff037819 */ /* 0x000fc80000011607 */
[----:B------:R-:W-:-:S05]  /*a310*/  LOP3.LUT R3, R0, 0x80, R3, 0xf8, !PT ;  /* 0x0000008000037812 */ /* 0x000fca00078ef803 */
[----:B------:R0:W-:Y:S01]  /*a320*/  STG.E.U8 desc[UR36][R4.64], R3 ;  /* 0x0000000304007986 */ /* 0x0001e2000c101124 */
[----:B------:R-:W-:Y:S05]  /*a330*/  BRA `(.L_x_7079) ;  /* 0x00000000002c7947 */ /* 0x000fea0003800000 */
.L_x_7100:
        /* <DEDUP_REMOVED lines=11> */
.L_x_7079:
[----:B------:R-:W-:-:S07]  /*a3f0*/  VIADD R23, R23, 0x80 ;  /* 0x0000008017177836 */ /* 0x000fce0000000000 */
.L_x_7038:
[----:B------:R-:W-:Y:S05]  /*a400*/  BSYNC.RECONVERGENT B6 ;  /* 0x0000000000067941 */ /* 0x000fea0003800200 */
.L_x_7037:
[----:B------:R-:W-:-:S13]  /*a410*/  ISETP.GE.AND P0, PT, R23, R19, PT ;  /* 0x000000131700720c */ /* 0x000fda0003f06270 */
[----:B------:R-:W-:Y:S05]  /*a420*/  @P0 EXIT ;  /* 0x000000000000094d */ /* 0x000fea0003800000 */
[----:B012-4-:R-:W0:Y:S01]  /*a430*/  LDC.64 R4, c[0x0][0x3a8] ;  /* 0x0000ea00ff047b82 */ /* 0x017e220000000a00 */
        /* <DEDUP_REMOVED lines=19> */
.L_x_7112:
[----:B-----5:R-:W0:Y:S02]  /*a570*/  F2I.S64.F64.TRUNC R16, R16 ;  /* 0x0000001000107311 */ /* 0x020e24000030d900 */
[----:B0-----:R-:W-:-:S05]  /*a580*/  IMAD.MOV.U32 R3, RZ, RZ, R16 ;  /* 0x000000ffff037224 */ /* 0x001fca00078e0010 */
[----:B------:R-:W-:Y:S01]  /*a590*/  STG.E.U8 desc[UR36][R4.64], R3 ;  /* 0x0000000304007986 */ /* 0x000fe2000c101124 */
[----:B------:R-:W-:Y:S05]  /*a5a0*/  EXIT ;  /* 0x000000000000794d */ /* 0x000fea0003800000 */
.L_x_7111:
        /* <DEDUP_REMOVED lines=9> */
.L_x_7115:
[----:B-----5:R-:W0:Y:S02]  /*a640*/  F2I.F64.TRUNC R17, R16 ;  /* 0x0000001000117311 */ /* 0x020e24000030d100 */
[----:B0-----:R-:W-:Y:S01]  /*a650*/  STG.E desc[UR36][R4.64], R17 ;  /* 0x0000001104007986 */ /* 0x001fe2000c101924 */
[----:B------:R-:W-:Y:S05]  /*a660*/  EXIT ;  /* 0x000000000000794d */ /* 0x000fea0003800000 */
.L_x_7114:
[----:B-----5:R-:W0:Y:S02]  /*a670*/  F2I.F64.TRUNC R17, R16 ;  /* 0x0000001000117311 */ /* 0x020e24000030d100 */
[----:B0-----:R-:W-:Y:S01]  /*a680*/  STG.E.U16 desc[UR36][R4.64], R17 ;  /* 0x0000001104007986 */ /* 0x001fe2000c101524 */
[----:B------:R-:W-:Y:S05]  /*a690*/  EXIT ;  /* 0x000000000000794d */ /* 0x000fea0003800000 */
.L_x_7110:
        /* <DEDUP_REMOVED lines=17> */
.L_x_7117:
        /* <DEDUP_REMOVED lines=12> */
.L_x_7116:
        /* <DEDUP_REMOVED lines=18> */
.L_x_7119:
        /* <DEDUP_REMOVED lines=13> */
.L_x_7118:
[----:B-----5:R-:W-:Y:S01]  /*aa60*/  STG.E.64 desc[UR36][R4.64], R16 ;  /* 0x0000001004007986 */ /* 0x020fe2000c101b24 */
[----:B------:R-:W-:Y:S05]  /*aa70*/  EXIT ;  /* 0x000000000000794d */ /* 0x000fea0003800000 */
.L_x_7109:
        /* <DEDUP_REMOVED lines=13> */
.L_x_7123:
        /* <DEDUP_REMOVED lines=25> */
.L_x_7126:
[----:B------:R-:W-:-:S04]  /*ace0*/  SHF.R.U32.HI R3, RZ, 0x18, R7 ;  /* 0x00000018ff037819 */ /* 0x000fc80000011607 */
[----:B------:R-:W-:-:S04]  /*acf0*/  LOP3.LUT R0, R0, 0x80, R3, 0xf8, !PT ;  /* 0x0000008000007812 */ /* 0x000fc800078ef803 */
[----:B------:R-:W-:-:S07]  /*ad00*/  PRMT R2, R0, 0x7610, R2 ;  /* 0x0000761000027816 */ /* 0x000fce0000000002 */
.L_x_7125:
[----:B------:R-:W-:Y:S05]  /*ad10*/  BSYNC.RECONVERGENT B0 ;  /* 0x0000000000007941 */ /* 0x000fea0003800200 */
.L_x_7124:
[----:B------:R-:W-:Y:S01]  /*ad20*/  STG.E.U8 desc[UR36][R4.64], R2 ;  /* 0x0000000204007986 */ /* 0x000fe2000c101124 */
[----:B------:R-:W-:Y:S05]  /*ad30*/  EXIT ;  /* 0x000000000000794d */ /* 0x000fea0003800000 */
.L_x_7122:
        /* <DEDUP_REMOVED lines=25> */
.L_x_7129:
[----:B------:R-:W-:-:S04]  /*aed0*/  SHF.R.U32.HI R3, RZ, 0x18, R7 ;  /* 0x00000018ff037819 */ /* 0x000fc80000011607 */
[----:B------:R-:W-:-:S04]  /*aee0*/  LOP3.LUT R0, R0, 0x80, R3, 0xf8, !PT ;  /* 0x0000008000007812 */ /* 0x000fc800078ef803 */
[----:B------:R-:W-:-:S07]  /*aef0*/  PRMT R2, R0, 0x7610, R2 ;  /* 0x0000761000027816 */ /* 0x000fce0000000002 */
.L_x_7128:
[----:B------:R-:W-:Y:S05]  /*af00*/  BSYNC.RECONVERGENT B0 ;  /* 0x0000000000007941 */ /* 0x000fea0003800200 */
.L_x_7127:
[----:B------:R-:W-:Y:S01]  /*af10*/  STG.E.U8 desc[UR36][R4.64], R2 ;  /* 0x0000000204007986 */ /* 0x000fe2000c101124 */
[----:B------:R-:W-:Y:S05]  /*af20*/  EXIT ;  /* 0x000000000000794d */ /* 0x000fea0003800000 */
.L_x_7121:
        /* <DEDUP_REMOVED lines=30> */
.L_x_7131:
[----:B-----5:R-:W0:Y:S02]  /*b110*/  F2I.U64.F64.TRUNC R16, R16 ;  /* 0x0000001000107311 */ /* 0x020e24000030d800 */
[----:B0-----:R-:W-:Y:S01]  /*b120*/  STG.E.64 desc[UR36][R4.64], R16 ;  /* 0x0000001004007986 */ /* 0x001fe2000c101b24 */
[----:B------:R-:W-:Y:S05]  /*b130*/  EXIT ;  /* 0x000000000000794d */ /* 0x000fea0003800000 */
.L_x_7130:
[----:B-----5:R-:W0:Y:S02]  /*b140*/  F2I.U32.F64.TRUNC R17, R16 ;  /* 0x0000001000117311 */ /* 0x020e24000030d000 */
[----:B0-----:R-:W-:Y:S01]  /*b150*/  STG.E desc[UR36][R4.64], R17 ;  /* 0x0000001104007986 */ /* 0x001fe2000c101924 */
[----:B------:R-:W-:Y:S05]  /*b160*/  EXIT ;  /* 0x000000000000794d */ /* 0x000fea0003800000 */
.L_x_7120:
        /* <DEDUP_REMOVED lines=10> */
.L_x_7133:
[----:B------:R-:W-:-:S05]  /*b210*/  CS2R R18, SRZ ;  /* 0x0000000000127805 */ /* 0x000fca000001ff00 */
[----:B-----5:R-:W-:Y:S01]  /*b220*/  STG.E.128 desc[UR36][R4.64], R16 ;  /* 0x0000001004007986 */ /* 0x020fe2000c101d24 */
[----:B------:R-:W-:Y:S05]  /*b230*/  EXIT ;  /* 0x000000000000794d */ /* 0x000fea0003800000 */
.L_x_7132:
[----:B------:R-:W-:-:S13]  /*b240*/  ISETP.NE.AND P0, PT, R0, 0xf, PT ;  /* 0x0000000f0000780c */ /* 0x000fda0003f05270 */
[----:B------:R-:W-:Y:S05]  /*b250*/  @!P0 BRA `(.L_x_7134) ;  /* 0x0000000400288947 */ /* 0x000fea0003800000 */
[----:B------:R-:W-:-:S13]  /*b260*/  ISETP.NE.AND P0, PT, R0, 0x17, PT ;  /* 0x000000170000780c */ /* 0x000fda0003f05270 */
[----:B------:R-:W-:Y:S05]  /*b270*/  @!P0 BRA `(.L_x_7135) ;  /* 0x0000000000b08947 */ /* 0x000fea0003800000 */
[----:B------:R-:W-:-:S13]  /*b280*/  ISETP.NE.AND P0, PT, R0, 0x18, PT ;  /* 0x000000180000780c */ /* 0x000fda0003f05270 */
[----:B------:R-:W-:Y:S05]  /*b290*/  @!P0 BRA `(.L_x_7136) ;  /* 0x0000000000448947 */ /* 0x000fea0003800000 */
.L_x_7113:
        /* <DEDUP_REMOVED lines=16> */
.L_x_7137:
[----:B------:R-:W-:Y:S05]  /*b3a0*/  EXIT ;  /* 0x000000000000794d */ /* 0x000fea0003800000 */
.L_x_7136:
        /* <DEDUP_REMOVED lines=21> */
.L_x_7139:
[----:B------:R-:W-:Y:S05]  /*b500*/  BSYNC.RECONVERGENT B0 ;  /* 0x0000000000007941 */ /* 0x000fea0003800200 */
.L_x_7138:
[----:B------:R-:W-:-:S05]  /*b510*/  LOP3.LUT R3, R0, 0x80, R3, 0xf8, !PT ;  /* 0x0000008000037812 */ /* 0x000fca00078ef803 */
[----:B------:R-:W-:Y:S01]  /*b520*/  STG.E.U8 desc[UR36][R4.64], R3 ;  /* 0x0000000304007986 */ /* 0x000fe2000c101124 */
[----:B------:R-:W-:Y:S05]  /*b530*/  EXIT ;  /* 0x000000000000794d */ /* 0x000fea0003800000 */
.L_x_7135:
        /* <DEDUP_REMOVED lines=20> */
.L_x_7141:
[----:B------:R-:W-:Y:S01]  /*b680*/  IMAD.MOV.U32 R0, RZ, RZ, 0x7f ;  /* 0x0000007fff007424 */ /* 0x000fe200078e00ff */
[----:B------:R-:W-:-:S04]  /*b690*/  ISETP.GT.U32.AND P0, PT, R2, 0x7f800000, PT ;  /* 0x7f8000000200780c */ /* 0x000fc80003f04070 */
[----:B------:R-:W-:-:S09]  /*b6a0*/  SEL R0, R0, 0x7c, P0 ;  /* 0x0000007c00007807 */ /* 0x000fd20000000000 */
.L_x_7142:
[----:B------:R-:W-:Y:S05]  /*b6b0*/  BSYNC.RECONVERGENT B0 ;  /* 0x0000000000007941 */ /* 0x000fea0003800200 */
.L_x_7140:
[----:B------:R-:W-:-:S04]  /*b6c0*/  SHF.R.U32.HI R3, RZ, 0x18, R3 ;  /* 0x00000018ff037819 */ /* 0x000fc80000011603 */
[----:B------:R-:W-:-:S05]  /*b6d0*/  LOP3.LUT R3, R0, 0x80, R3, 0xf8, !PT ;  /* 0x0000008000037812 */ /* 0x000fca00078ef803 */
[----:B------:R-:W-:Y:S01]  /*b6e0*/  STG.E.U8 desc[UR36][R4.64], R3 ;  /* 0x0000000304007986 */ /* 0x000fe2000c101124 */
[----:B------:R-:W-:Y:S05]  /*b6f0*/  EXIT ;  /* 0x000000000000794d */ /* 0x000fea0003800000 */
.L_x_7134:
        /* <DEDUP_REMOVED lines=12> */
.L_x_7143:
        /* <DEDUP_REMOVED lines=12> */
.L_x_7387:


//--------------------- .text._ZN2at6native18elementwise_kernelILi128ELi2EZNS0_22gpu_kernel_impl_nocastIZZZNS0_60_GLOBAL__N__171e0b9f_22_ActivationEluKernel_cu_1520ed90_290010elu_kernelERNS_18TensorIteratorBaseERKN3c106ScalarES9_S9_ENKUlvE_clEvENKUlvE_clEvEUldE_EEvS5_RKT_EUliE_EEviT1_ --------------------------
	.section	.text._ZN2at6native18elementwise_kernelILi128ELi2EZNS0_22gpu_kernel_impl_nocastIZZZNS0_60_GLOBAL__N__171e0b9f_22_ActivationEluKernel_cu_1520ed90_290010elu_kernelERNS_18TensorIteratorBaseERKN3c106ScalarES9_S9_ENKUlvE_clEvENKUlvE_clEvEUldE_EEvS5_RKT_EUliE_EEviT1_,"ax",@progbits
	.align	128
        .global         _ZN2at6native18elementwise_kernelILi128ELi2EZNS0_22gpu_kernel_impl_nocastIZZZNS0_60_GLOBAL__N__171e0b9f_22_ActivationEluKernel_cu_1520ed90_290010elu_kernelERNS_18TensorIteratorBaseERKN3c106ScalarES9_S9_ENKUlvE_clEvENKUlvE_clEvEUldE_EEvS5_RKT_EUliE_EEviT1_
        .type           _ZN2at6native18elementwise_kernelILi128ELi2EZNS0_22gpu_kernel_impl_nocastIZZZNS0_60_GLOBAL__N__171e0b9f_22_ActivationEluKernel_cu_1520ed90_290010elu_kernelERNS_18TensorIteratorBaseERKN3c106ScalarES9_S9_ENKUlvE_clEvENKUlvE_clEvEUldE_EEvS5_RKT_EUliE_EEviT1_,@function
        .size           _ZN2at6native18elementwise_kernelILi128ELi2EZNS0_22gpu_kernel_impl_nocastIZZZNS0_60_GLOBAL__N__171e0b9f_22_ActivationEluKernel_cu_1520ed90_290010elu_kernelERNS_18TensorIteratorBaseERKN3c106ScalarES9_S9_ENKUlvE_clEvENKUlvE_clEvEUldE_EEvS5_RKT_EUliE_EEviT1_,(.L_x_7388 - _ZN2at6native18elementwise_kernelILi128ELi2EZNS0_22gpu_kernel_impl_nocastIZZZNS0_60_GLOBAL__N__171e0b9f_22_ActivationEluKernel_cu_1520ed90_290010elu_kernelERNS_18TensorIteratorBaseERKN3c106ScalarES9_S9_ENKUlvE_clEvENKUlvE_clEvEUldE_EEvS5_RKT_EUliE_EEviT1_)
        .other          _ZN2at6native18elementwise_kernelILi128ELi2EZNS0_22gpu_kernel_impl_nocastIZZZNS0_60_GLOBAL__N__171e0b9f_22_ActivationEluKernel_cu_1520ed90_290010elu_kernelERNS_18TensorIteratorBaseERKN3c106ScalarES9_S9_ENKUlvE_clEvENKUlvE_clEvEUldE_EEvS5_RKT_EUliE_EEviT1_,@"STO_CUDA_ENTRY STV_DEFAULT"
_ZN2at6native18elementwise_kernelILi128ELi2EZNS0_22gpu_kernel_impl_nocastIZZZNS0_60_GLOBAL__N__171e0b9f_22_ActivationEluKernel_cu_1520ed90_290010elu_kernelERNS_18TensorIteratorBaseERKN3c106ScalarES9_S9_ENKUlvE_clEvENKUlvE_clEvEUldE_EEvS5_RKT_EUliE_EEviT1_:
.text._ZN2at6native18elementwise_kernelILi128ELi2EZNS0_22gpu_kernel_impl_nocastIZZZNS0_60_GLOBAL__N__171e0b9f_22_ActivationEluKernel_cu_1520ed90_290010elu_kernelERNS_18TensorIteratorBaseERKN3c106ScalarES9_S9_ENKUlvE_clEvENKUlvE_clEvEUldE_EEvS5_RKT_EUliE_EEviT1_:
        /* <DEDUP_REMOVED lines=14> */
[----:B0-----:R-:W2:Y:S02]  /*00e0*/  LDG.E.64 R4, desc[UR6][R4.64] ;  /* 0x0000000604047981 */ /* 0x001ea4000c1e1b00 */
[----:B--2---:R-:W0:Y:S02]  /*00f0*/  DSETP.GT.AND P0, PT, R4, RZ, PT ;  /* 0x000000ff0400722a */ /* 0x004e240003f04000 */
[----:B0-----:R-:W-:Y:S05]  /*0100*/  @P0 BRA `(.L_x_7147) ;  /* 0x0000000800740947 */ /* 0x001fea0003800000 */
[----:B------:R-:W0:Y:S02]  /*0110*/  LDCU.64 UR8, c[0x0][0x5a0] ;  /* 0x0000b400ff0877ac */ /* 0x000e240008000a00 */
[----:B0-----:R-:W0:Y:S02]  /*0120*/  DMUL R4, R4, UR8 ;  /* 0x0000000804047c28 */ /* 0x001e240008000000 */
[C---:B0-----:R-:W-:Y:S02]  /*0130*/  FSETP.GEU.FTZ.AND P1, PT, R5.reuse, 4.1931471824645996094, PT ;  /* 0x40862e430500780b */ /* 0x041fe40003f3e000 */
[----:B------:R-:W-:-:S13]  /*0140*/  FSETP.GT.FTZ.AND P0, PT, R5, -3.1640625, PT ;  /* 0xc04a80000500780b */ /* 0x000fda0003f14000 */
[----:B------:R-:W-:Y:S05]  /*0150*/  @P0 BRA !P1, `(.L_x_7148) ;  /* 0x0000000000440947 */ /* 0x000fea0004800000 */
[----:B------:R-:W0:Y:S01]  /*0160*/  LDCU.64 UR8, c[0x0][0x590] ;  /* 0x0000b200ff0877ac */ /* 0x000e220008000a00 */
[----:B------:R-:W-:Y:S01]  /*0170*/  DSETP.NAN.AND P0, PT, R4, R4, PT ;  /* 0x000000040400722a */ /* 0x000fe20003f08000 */
[----:B------:R-:W-:-:S15]  /*0180*/  ISETP.GE.AND P1, PT, R5, RZ, PT ;  /* 0x000000ff0500720c */ /* 0x000fde0003f26270 */
[----:B------:R-:W-:-:S15]  /*0190*/  NOP ;  /* 0x0000000000007918 */ /* 0x000fde0000000000 */
[----:B------:R-:W-:-:S15]  /*01a0*/  NOP ;  /* 0x0000000000007918 */ /* 0x000fde0000000000 */
[----:B------:R-:W-:-:S15]  /*01b0*/  NOP ;  /* 0x0000000000007918 */ /* 0x000fde0000000000 */
[----:B------:R-:W-:-:S03]  /*01c0*/  NOP ;  /* 0x0000000000007918 */ /* 0x000fc60000000000 */
[----:B------:R1:W2:Y:S02]  /*01d0*/  DADD R6, R4, R4 ;  /* 0x0000000004067229 */ /* 0x0002a40000000004 */
[----:B-1----:R-:W-:Y:S02]  /*01e0*/  MOV R5, 0x3ff00000 ;  /* 0x3ff0000000057802 */ /* 0x002fe40000000f00 */
[----:B--2---:R-:W-:Y:S02]  /*01f0*/  FSEL R4, R6, RZ, P0 ;  /* 0x000000ff06047208 */ /* 0x004fe40000000000 */
[----:B------:R-:W-:-:S04]  /*0200*/  FSEL R5, -R5, +QNAN , !P1 ;  /* 0x7ff0000005057808 */ /* 0x000fc80004800100 */
[----:B------:R-:W-:-:S15]  /*0210*/  FSEL R5, R7, R5, P0 ;  /* 0x0000000507057208 */ /* 0x000fde0000000000 */
[----:B------:R-:W-:-:S15]  /*0220*/  NOP ;  /* 0x0000000000007918 */ /* 0x000fde0000000000 */
[----:B------:R-:W-:-:S15]  /*0230*/  NOP ;  /* 0x0000000000007918 */ /* 0x000fde0000000000 */
[----:B------:R-:W-:-:S09]  /*0240*/  NOP ;  /* 0x0000000000007918 */ /* 0x000fd20000000000 */
[----:B0-----:R-:W0:Y:S02]  /*0250*/  DMUL R4, R4, UR8 ;  /* 0x0000000804047c28 */ /* 0x001e240008000000 */
[----:B0-----:R-:W-:Y:S05]  /*0260*/  BRA `(.L_x_7149) ;  /* 0x0000000800247947 */ /* 0x001fea0003800000 */
.L_x_7148:
        /* <DEDUP_REMOVED lines=32> */
[----:B------:R-:W-:Y:S02]  /*0470*/  SEL R9, R6, 0x7fe00000, P0 ;  /* 0x7fe0000006097807 */ /* 0x000fe40000000000 */
[----:B------:R-:W-:Y:S02]  /*0480*/  MOV R8, RZ ;  /* 0x000000ff00087202 */ /* 0x000fe40000000f00 */
[----:B------:R-:W-:-:S15]  /*0490*/  ISETP.NE.AND P1, PT, R0, RZ, PT ;  /* 0x000000ff0000720c */ /* 0x000fde0003f25270 */
[----:B------:R-:W-:-:S15]  /*04a0*/  NOP ;  /* 0x0000000000007918 */ /* 0x000fde0000000000 */
[----:B------:R-:W-:-:S15]  /*04b0*/  NOP ;  /* 0x0000000000007918 */ /* 0x000fde0000000000 */
[----:B------:R-:W-:-:S09]  /*04c0*/  NOP ;  /* 0x0000000000007918 */ /* 0x000fd20000000000 */
        /* <DEDUP_REMOVED lines=97> */
.L_x_7147:
[----:B------:R-:W0:Y:S02]  /*0ae0*/  LDCU.64 UR8, c[0x0][0x598] ;  /* 0x0000b300ff0877ac */ /* 0x000e240008000a00 */
[----:B0-----:R-:W0:Y:S02]  /*0af0*/  DMUL R4, R4, UR8 ;  /* 0x0000000804047c28 */ /* 0x001e240008000000 */
.L_x_7149:
[----:B------:R-:W0:Y:S01]  /*0b00*/  LDC.64 R6, c[0x0][0x580] ;  /* 0x00016000ff067b82 */ /* 0x000e220000000a00 */
[----:B------:R-:W-:Y:S01]  /*0b10*/  VIADD R3, R3, 0x80 ;  /* 0x0000008003037836 */ /* 0x000fe20000000000 */
[----:B0-----:R0:W-:Y:S06]  /*0b20*/  STG.E.64 desc[UR6][R6.64], R4 ;  /* 0x0000000406007986 */ /* 0x0011ec000c101b06 */
.L_x_7146:
[----:B------:R-:W-:Y:S05]  /*0b30*/  BSYNC.RECONVERGENT B0 ;  /* 0x0000000000007941 */ /* 0x000fea0003800200 */
.L_x_7145:
[----:B------:R-:W-:-:S13]  /*0b40*/  ISETP.GE.AND P0, PT, R3, UR4, PT ;  /* 0x0000000403007c0c */ /* 0x000fda000bf06270 */
[----:B------:R-:W-:Y:S05]  /*0b50*/  @P0 EXIT ;  /* 0x000000000000094d */ /* 0x000fea0003800000 */
[----:B------:R-:W1:Y:S02]  /*0b60*/  LDC.64 R2, c[0x0][0x588] ;  /* 0x00016200ff027b82 */ /* 0x000e640000000a00 */
[----:B-1----:R-:W2:Y:S02]  /*0b70*/  LDG.E.64 R2, desc[UR6][R2.64] ;  /* 0x0000000602027981 */ /* 0x002ea4000c1e1b00 */
[----:B--2---:R-:W1:Y:S02]  /*0b80*/  DSETP.GT.AND P0, PT, R2, RZ, PT ;  /* 0x000000ff0200722a */ /* 0x004e640003f04000 */
[----:B-1----:R-:W-:Y:S05]  /*0b90*/  @P0 BRA `(.L_x_7150) ;  /* 0x0000000800840947 */ /* 0x002fea0003800000 */
[----:B------:R-:W1:Y:S02]  /*0ba0*/  LDCU.64 UR4, c[0x0][0x5a0] ;  /* 0x0000b400ff0477ac */ /* 0x000e640008000a00 */
[----:B-1----:R-:W1:Y:S02]  /*0bb0*/  DMUL R2, R2, UR4 ;  /* 0x0000000402027c28 */ /* 0x002e640008000000 */
[C---:B-1----:R-:W-:Y:S02]  /*0bc0*/  FSETP.GEU.FTZ.AND P1, PT, R3.reuse, 4.1931471824645996094, PT ;  /* 0x40862e430300780b */ /* 0x042fe40003f3e000 */
[----:B------:R-:W-:-:S13]  /*0bd0*/  FSETP.GT.FTZ.AND P0, PT, R3, -3.1640625, PT ;  /* 0xc04a80000300780b */ /* 0x000fda0003f14000 */
[----:B------:R-:W-:Y:S05]  /*0be0*/  @P0 BRA !P1, `(.L_x_7151) ;  /* 0x00000000004c0947 */ /* 0x000fea0004800000 */
[----:B0-----:R-:W0:Y:S01]  /*0bf0*/  LDC.64 R6, c[0x0][0x580] ;  /* 0x00016000ff067b82 */ /* 0x001e220000000a00 */
[----:B------:R-:W1:Y:S01]  /*0c00*/  LDCU.64 UR4, c[0x0][0x590] ;  /* 0x0000b200ff0477ac */ /* 0x000e620008000a00 */
[----:B------:R-:W-:Y:S01]  /*0c10*/  DSETP.NAN.AND P0, PT, R2, R2, PT ;  /* 0x000000020200722a */ /* 0x000fe20003f08000 */
[----:B------:R-:W-:-:S15]  /*0c20*/  ISETP.GE.AND P1, PT, R3, RZ, PT ;  /* 0x000000ff0300720c */ /* 0x000fde0003f26270 */
[----:B------:R-:W-:-:S15]  /*0c30*/  NOP ;  /* 0x0000000000007918 */ /* 0x000fde0000000000 */
[----:B------:R-:W-:-:S15]  /*0c40*/  NOP ;  /* 0x0000000000007918 */ /* 0x000fde0000000000 */
[----:B------:R-:W-:-:S15]  /*0c50*/  NOP ;  /* 0x0000000000007918 */ /* 0x000fde0000000000 */
[----:B------:R-:W-:-:S03]  /*0c60*/  NOP ;  /* 0x0000000000007918 */ /* 0x000fc60000000000 */
[----:B------:R2:W3:Y:S02]  /*0c70*/  DADD R4, R2, R2 ;  /* 0x0000000002047229 */ /* 0x0004e40000000002 */
[----:B--2---:R-:W-:Y:S02]  /*0c80*/  MOV R3, 0x3ff00000 ;  /* 0x3ff0000000037802 */ /* 0x004fe40000000f00 */
[----:B---3--:R-:W-:Y:S02]  /*0c90*/  FSEL R2, R4, RZ, P0 ;  /* 0x000000ff04027208 */ /* 0x008fe40000000000 */
[----:B------:R-:W-:-:S04]  /*0ca0*/  FSEL R3, -R3, +QNAN , !P1 ;  /* 0x7ff0000003037808 */ /* 0x000fc80004800100 */
[----:B------:R-:W-:-:S15]  /*0cb0*/  FSEL R3, R5, R3, P0 ;  /* 0x0000000305037208 */ /* 0x000fde0000000000 */
[----:B------:R-:W-:-:S15]  /*0cc0*/  NOP ;  /* 0x0000000000007918 */ /* 0x000fde0000000000 */
[----:B------:R-:W-:-:S15]  /*0cd0*/  NOP ;  /* 0x0000000000007918 */ /* 0x000fde0000000000 */
[----:B------:R-:W-:-:S09]  /*0ce0*/  NOP ;  /* 0x0000000000007918 */ /* 0x000fd20000000000 */
[----:B-1----:R-:W0:Y:S02]  /*0cf0*/  DMUL R2, R2, UR4 ;  /* 0x0000000402027c28 */ /* 0x002e240008000000 */
[----:B0-----:R-:W-:Y:S01]  /*0d00*/  STG.E.64 desc[UR6][R6.64], R2 ;  /* 0x0000000206007986 */ /* 0x001fe2000c101b06 */
[----:B------:R-:W-:Y:S05]  /*0d10*/  EXIT ;  /* 0x000000000000794d */ /* 0x000fea0003800000 */
.L_x_7151:
[----:B0-----:R-:W-:Y:S01]  /*0d20*/  IMAD.MOV.U32 R4, RZ, RZ, 0x652b82fe ;  /* 0x652b82feff047424 */ /* 0x001fe200078e00ff */
        /* <DEDUP_REMOVED lines=109> */
[----:B0-----:R0:W-:Y:S02]  /*1400*/  DFMA R10, R8, R10, R8 ;  /* 0x0000000a080a722b */ /* 0x0011e40000000008 */
[----:B0-----:R-:W0:-:S15]  /*1410*/  LDC.64 R8, c[0x0][0x580] ;  /* 0x00016000ff087b82 */ /* 0x001e1e0000000a00 */
[----:B------:R-:W-:-:S15]  /*1420*/  NOP ;  /* 0x0000000000007918 */ /* 0x000fde0000000000 */
[----:B------:R-:W-:-:S15]  /*1430*/  NOP ;  /* 0x0000000000007918 */ /* 0x000fde0000000000 */
[----:B------:R-:W-:-:S15]  /*1440*/  NOP ;  /* 0x0000000000007918 */ /* 0x000fde0000000000 */
[----:B------:R-:W-:-:S02]  /*1450*/  NOP ;  /* 0x0000000000007918 */ /* 0x000fc40000000000 */
[----:B------:R-:W2:-:S15]  /*1460*/  DADD R4, R6, -1 ;  /* 0xbff0000006047429 */ /* 0x000e9e0000000000 */
[----:B------:R-:W-:-:S15]  /*1470*/  NOP ;  /* 0x0000000000007918 */ /* 0x000fde0000000000 */
[----:B------:R-:W-:-:S15]  /*1480*/  NOP ;  /* 0x0000000000007918 */ /* 0x000fde0000000000 */
[----:B------:R-:W-:-:S15]  /*1490*/  NOP ;  /* 0x0000000000007918 */ /* 0x000fde0000000000 */
[----:B------:R-:W-:-:S04]  /*14a0*/  NOP ;  /* 0x0000000000007918 */ /* 0x000fc80000000000 */
[----:B--2---:R-:W2:-:S15]  /*14b0*/  DFMA R4, R10, R6, R4 ;  /* 0x000000060a04722b */ /* 0x004e9e0000000004 */
[----:B------:R-:W-:-:S15]  /*14c0*/  NOP ;  /* 0x0000000000007918 */ /* 0x000fde0000000000 */
[----:B------:R-:W-:-:S15]  /*14d0*/  NOP ;  /* 0x0000000000007918 */ /* 0x000fde0000000000 */
[----:B------:R-:W-:-:S15]  /*14e0*/  NOP ;  /* 0x0000000000007918 */ /* 0x000fde0000000000 */
[----:B------:R-:W-:-:S04]  /*14f0*/  NOP ;  /* 0x0000000000007918 */ /* 0x000fc80000000000 */
[----:B--2---:R-:W2:Y:S02]  /*1500*/  DADD R6, R4, R4 ;  /* 0x0000000004067229 */ /* 0x004ea40000000004 */
[----:B--2---:R-:W-:Y:S02]  /*1510*/  FSEL R11, R6, R4, !P0 ;  /* 0x00000004060b7208 */ /* 0x004fe40004000000 */
[----:B------:R-:W-:Y:S02]  /*1520*/  FSEL R5, R7, R5, !P0 ;  /* 0x0000000507057208 */ /* 0x000fe40004000000 */
[----:B------:R-:W-:Y:S02]  /*1530*/  FSEL R2, R2, R11, !P1 ;  /* 0x0000000b02027208 */ /* 0x000fe40004800000 */
[----:B------:R-:W-:-:S15]  /*1540*/  FSEL R3, R3, R5, !P1 ;  /* 0x0000000503037208 */ /* 0x000fde0004800000 */
[----:B------:R-:W-:-:S15]  /*1550*/  NOP ;  /* 0x0000000000007918 */ /* 0x000fde0000000000 */
[----:B------:R-:W-:-:S15]  /*1560*/  NOP ;  /* 0x0000000000007918 */ /* 0x000fde0000000000 */
[----:B------:R-:W-:-:S11]  /*1570*/  NOP ;  /* 0x0000000000007918 */ /* 0x000fd60000000000 */
[----:B-1----:R-:W0:Y:S02]  /*1580*/  DMUL R2, R2, UR4 ;  /* 0x0000000402027c28 */ /* 0x002e240008000000 */
[----:B0-----:R-:W-:Y:S01]  /*1590*/  STG.E.64 desc[UR6][R8.64], R2 ;  /* 0x0000000208007986 */ /* 0x001fe2000c101b06 */
[----:B------:R-:W-:Y:S05]  /*15a0*/  EXIT ;  /* 0x000000000000794d */ /* 0x000fea0003800000 */
.L_x_7150:
[----:B0-----:R-:W0:Y:S01]  /*15b0*/  LDC.64 R4, c[0x0][0x580] ;  /* 0x00016000ff047b82 */ /* 0x001e220000000a00 */
[----:B------:R-:W1:Y:S02]  /*15c0*/  LDCU.64 UR4, c[0x0][0x598] ;  /* 0x0000b300ff0477ac */ /* 0x000e640008000a00 */
[----:B-1----:R-:W0:Y:S02]  /*15d0*/  DMUL R2, R2, UR4 ;  /* 0x0000000402027c28 */ /* 0x002e240008000000 */
[----:B0-----:R-:W-:Y:S01]  /*15e0*/  STG.E.64 desc[UR6][R4.64], R2 ;  /* 0x0000000204007986 */ /* 0x001fe2000c101b06 */
[----:B------:R-:W-:Y:S05]  /*15f0*/  EXIT ;  /* 0x000000000000794d */ /* 0x000fea0003800000 */
.L_x_7144:
[----:B------:R-:W0:Y:S01]  /*1600*/  LDCU UR4, c[0x0][0x380] ;  /* 0x00007000ff0477ac */ /* 0x000e220008000800 */
[----:B------:R-:W-:Y:S01]  /*1610*/  VIADD R2, R2, 0xffffffff ;  /* 0xffffffff02027836 */ /* 0x000fe20000000000 */
[----:B------:R-:W-:Y:S04]  /*1620*/  BSSY.RECONVERGENT B0, `(.L_x_7152) ;  /* 0x00001d9000007945 */ /* 0x000fe80003800200 */
[----:B------:R-:W-:-:S04]  /*1630*/  VIMNMX.U32 R0, PT, PT, R2, 0x18, PT ;  /* 0x0000001802007848 */ /* 0x000fc80003fe0000 */
[----:B------:R-:W-:Y:S02]  /*1640*/  IADD3 R0, PT, PT, R0, 0x1, RZ ;  /* 0x0000000100007810 */ /* 0x000fe40007ffe0ff */
[----:B0-----:R-:W-:-:S13]  /*1650*/  ISETP.GE.AND P0, PT, R3, UR4, PT ;  /* 0x0000000403007c0c */ /* 0x001fda000bf06270 */
[----:B------:R-:W-:Y:S05]  /*1660*/  @P0 BRA `(.L_x_7153) ;  /* 0x0000001c00500947 */ /* 0x000fea0003800000 */
[----:B------:R-:W0:Y:S01]  /*1670*/  LDCU.64 UR8, c[0x0][0x390] ;  /* 0x00007200ff0877ac */ /* 0x000e220008000a00 */
[----:B------:R-:W-:Y:S01]  /*1680*/  MOV R5, R3 ;  /* 0x0000000300057202 */ /* 0x000fe20000000f00 */
[----:B------:R-:W-:Y:S01]  /*1690*/  IMAD.MOV.U32 R4, RZ, RZ, RZ ;  /* 0x000000ffff047224 */ /* 0x000fe200078e00ff */
[----:B------:R-:W-:Y:S01]  /*16a0*/  ISETP.NE.AND P0, PT, R2, RZ, PT ;  /* 0x000000ff0200720c */ /* 0x000fe20003f05270 */
[----:B------:R-:W1:Y:S01]  /*16b0*/  LDCU UR5, c[0x0][0x38c] ;  /* 0x00007180ff0577ac */ /* 0x000e620008000800 */
[----:B------:R-:W2:Y:S01]  /*16c0*/  LDCU.64 UR10, c[0x0][0x4b8] ;  /* 0x00009700ff0a77ac */ /* 0x000ea20008000a00 */
[----:B0-----:R-:W-:-:S05]  /*16d0*/  IMAD.HI.U32 R6, R3, UR8, R4 ;  /* 0x0000000803067c27 */ /* 0x001fca000f8e0004 */
[----:B------:R-:W-:-:S05]  /*16e0*/  SHF.R.U32.HI R7, RZ, UR9, R6 ;  /* 0x00000009ff077c19 */ /* 0x000fca0008011606 */
[----:B------:R-:W-:-:S04]  /*16f0*/  IMAD.MOV R4, RZ, RZ, -R7 ;  /* 0x000000ffff047224 */ /* 0x000fc800078e0a07 */
        /* <DEDUP_REMOVED lines=10> */
[----:B-1----:R-:W-:-:S05]  /*17a0*/  SHF.R.U32.HI R9, RZ, UR5, R8 ;  /* 0x00000005ff097c19 */ /* 0x002fca0008011608 */
[----:B------:R-:W-:-:S04]  /*17b0*/  IMAD.MOV R6, RZ, RZ, -R9 ;  /* 0x000000ffff067224 */ /* 0x000fc800078e0a09 */
        /* <DEDUP_REMOVED lines=10> */
[----:B------:R-:W-:-:S05]  /*1860*/  SHF.R.U32.HI R7, RZ, UR9, R6 ;  /* 0x00000009ff077c19 */ /* 0x000fca0008011606 */
[----:B------:R-:W-:-:S04]  /*1870*/  IMAD.MOV R8, RZ, RZ, -R7 ;  /* 0x000000ffff087224 */ /* 0x000fc800078e0a07 */
        /* <DEDUP_REMOVED lines=252> */
[----:B-1----:R-:W-:Y:S01]  /*2840*/  SHF.R.U32.HI R11, RZ, UR5, R10 ;  /* 0x00000005ff0b7c19 */ /* 0x002fe2000801160a */
[----:B------:R-:W-:-:S03]  /*2850*/  @P0 IMAD.MOV.U32 R10, RZ, RZ, RZ ;  /* 0x000000ffff0a0224 */ /* 0x000fc600078e00ff */
[----:B------:R-:W-:-:S03]  /*2860*/  IADD3 R13, PT, PT, -R11, RZ, RZ ;  /* 0x000000ff0b0d7210 */ /* 0x000fc60007ffe1ff */
[----:B------:R-:W1:Y:S01]  /*2870*/  @P0 LDC.64 R8, c[0x0][0x578] ;  /* 0x00015e00ff080b82 */ /* 0x000e620000000a00 */
[----:B---3--:R-:W-:-:S05]  /*2880*/  @P0 IMAD.HI.U32 R6, R11, R14, R10 ;  /* 0x0000000e0b060227 */ /* 0x008fca00078e000a */
[----:B------:R-:W-:Y:S01]  /*2890*/  @P0 SHF.R.U32.HI R10, RZ, R15, R6 ;  /* 0x0000000fff0a0219 */ /* 0x000fe20000011606 */
[----:B------:R-:W-:-:S04]  /*28a0*/  IMAD R6, R13, UR8, R7 ;  /* 0x000000080d067c24 */ /* 0x000fc8000f8e0207 */
[----:B------:R-:W-:Y:S02]  /*28b0*/  @P0 IMAD.MOV R10, RZ, RZ, -R10 ;  /* 0x000000ffff0a0224 */ /* 0x000fe400078e0a0a */
[----:B--2---:R-:W-:Y:S02]  /*28c0*/  IMAD R5, R6, UR10, R5 ;  /* 0x0000000a06057c24 */ /* 0x004fe4000f8e0205 */
[----:B0-----:R-:W-:Y:S02]  /*28d0*/  @P0 IMAD R10, R10, R17, R11 ;  /* 0x000000110a0a0224 */ /* 0x001fe400078e020b */
[----:B------:R-:W-:Y:S02]  /*28e0*/  IMAD R4, R6, UR11, R4 ;  /* 0x0000000b06047c24 */ /* 0x000fe4000f8e0204 */
[C---:B-1----:R-:W-:Y:S02]  /*28f0*/  @P0 IMAD R5, R10.reuse, R8, R5 ;  /* 0x000000080a050224 */ /* 0x042fe400078e0205 */
[----:B------:R-:W-:-:S07]  /*2900*/  @P0 IMAD R4, R10, R9, R4 ;  /* 0x000000090a040224 */ /* 0x000fce00078e0204 */
.L_x_7154:
[----:B------:R-:W0:Y:S02]  /*2910*/  LDCU.64 UR8, c[0x0][0x588] ;  /* 0x0000b100ff0877ac */ /* 0x000e240008000a00 */
[----:B0-----:R-:W-:-:S04]  /*2920*/  IADD3 R8, P0, PT, R4, UR8, RZ ;  /* 0x0000000804087c10 */ /* 0x001fc8000ff1e0ff */
[----:B------:R-:W-:-:S06]  /*2930*/  IADD3.X R9, PT, PT, RZ, UR9, RZ, P0, !PT ;  /* 0x00000009ff097c10 */ /* 0x000fcc00087fe4ff */
[----:B------:R-:W2:Y:S01]  /*2940*/  LDG.E.64 R8, desc[UR6][R8.64] ;  /* 0x0000000608087981 */ /* 0x000ea2000c1e1b00 */
[----:B------:R-:W-:Y:S01]  /*2950*/  BSSY.RECONVERGENT B1, `(.L_x_7155) ;  /* 0x00000a0000017945 */ /* 0x000fe20003800200 */
[----:B--2---:R-:W0:Y:S02]  /*2960*/  DSETP.GT.AND P0, PT, R8, RZ, PT ;  /* 0x000000ff0800722a */ /* 0x004e240003f04000 */
[----:B0-----:R-:W0:-:S15]  /*2970*/  @P0 LDC.64 R6, c[0x0][0x598] ;  /* 0x00016600ff060b82 */ /* 0x001e1e0000000a00 */
        /* <DEDUP_REMOVED lines=143> */
.L_x_7158:
        /* <DEDUP_REMOVED lines=11> */
.L_x_7159:
[----:B------:R-:W-:Y:S05]  /*3320*/  BSYNC.RECONVERGENT B2 ;  /* 0x0000000000027941 */ /* 0x000fea0003800200 */
.L_x_7157:
[----:B------:R-:W0:Y:S02]  /*3330*/  LDCU.64 UR8, c[0x0][0x590] ;  /* 0x0000b200ff0877ac */ /* 0x000e240008000a00 */
[----:B0-----:R-:W0:Y:S02]  /*3340*/  DMUL R6, R6, UR8 ;  /* 0x0000000806067c28 */ /* 0x001e240008000000 */
.L_x_7156:
[----:B------:R-:W-:Y:S05]  /*3350*/  BSYNC.RECONVERGENT B1 ;  /* 0x0000000000017941 */ /* 0x000fea0003800200 */
.L_x_7155:
[----:B------:R-:W1:Y:S01]  /*3360*/  LDCU.64 UR8, c[0x0][0x580] ;  /* 0x0000b000ff0877ac */ /* 0x000e620008000a00 */
[----:B------:R-:W-:Y:S01]  /*3370*/  VIADD R3, R3, 0x80 ;  /* 0x0000008003037836 */ /* 0x000fe20000000000 */
[----:B-1----:R-:W-:-:S04]  /*3380*/  IADD3 R4, P0, PT, R5, UR8, RZ ;  /* 0x0000000805047c10 */ /* 0x002fc8000ff1e0ff */
[----:B------:R-:W-:-:S05]  /*3390*/  IADD3.X R5, PT, PT, RZ, UR9, RZ, P0, !PT ;  /* 0x00000009ff057c10 */ /* 0x000fca00087fe4ff */
[----:B0-----:R0:W-:Y:S04]  /*33a0*/  STG.E.64 desc[UR6][R4.64], R6 ;  /* 0x0000000604007986 */ /* 0x0011e8000c101b06 */
.L_x_7153:
[----:B------:R-:W-:Y:S05]  /*33b0*/  BSYNC.RECONVERGENT B0 ;  /* 0x0000000000007941 */ /* 0x000fea0003800200 */
.L_x_7152:
[----:B------:R-:W-:-:S13]  /*33c0*/  ISETP.GE.AND P0, PT, R3, UR4, PT ;  /* 0x0000000403007c0c */ /* 0x000fda000bf06270 */
[----:B------:R-:W-:Y:S05]  /*33d0*/  @P0 EXIT ;  /* 0x000000000000094d */ /* 0x000fea0003800000 */
[----:B------:R-:W1:Y:S01]  /*33e0*/  LDCU.64 UR4, c[0x0][0x390] ;  /* 0x00007200ff0477ac */ /* 0x000e620008000a00 */
[----:B0-----:R-:W-:Y:S01]  /*33f0*/  MOV R4, RZ ;  /* 0x000000ff00047202 */ /* 0x001fe20000000f00 */
[----:B------:R-:W-:Y:S01]  /*3400*/  IMAD.MOV.U32 R5, RZ, RZ, R3 ;  /* 0x000000ffff057224 */ /* 0x000fe200078e0003 */
[----:B------:R-:W-:Y:S01]  /*3410*/  ISETP.NE.AND P0, PT, R2, RZ, PT ;  /* 0x000000ff0200720c */ /* 0x000fe20003f05270 */
[----:B------:R-:W0:Y:S01]  /*3420*/  LDCU UR8, c[0x0][0x38c] ;  /* 0x00007180ff0877ac */ /* 0x000e220008000800 */
        /* <DEDUP_REMOVED lines=281> */
[----:B------:R-:W-:Y:S02]  /*45c0*/  @P0 IMAD.MOV.U32 R6, RZ, RZ, RZ ;  /* 0x000000ffff060224 */ /* 0x000fe400078e00ff */
        /* <DEDUP_REMOVED lines=11> */
.L_x_7160:
[----:B------:R-:W0:Y:S02]  /*4680*/  LDCU.128 UR8, c[0x0][0x580] ;  /* 0x0000b000ff0877ac */ /* 0x000e240008000c00 */
[----:B0-----:R-:W-:-:S05]  /*4690*/  IADD3 R4, P0, PT, R2, UR10, RZ ;  /* 0x0000000a02047c10 */ /* 0x001fca000ff1e0ff */
[----:B------:R-:W-:-:S06]  /*46a0*/  IMAD.X R5, RZ, RZ, UR11, P0 ;  /* 0x0000000bff057e24 */ /* 0x000fcc00080e06ff */
[----:B------:R-:W2:Y:S01]  /*46b0*/  LDG.E.64 R4, desc[UR6][R4.64] ;  /* 0x0000000604047981 */ /* 0x000ea2000c1e1b00 */
[----:B------:R-:W-:Y:S01]  /*46c0*/  IADD3 R2, P0, PT, R3, UR8, RZ ;  /* 0x0000000803027c10 */ /* 0x000fe2000ff1e0ff */
[----:B------:R-:W-:Y:S03]  /*46d0*/  BSSY.RECONVERGENT B0, `(.L_x_7161) ;  /* 0x00000a3000007945 */ /* 0x000fe60003800200 */
[----:B------:R-:W-:-:S08]  /*46e0*/  IADD3.X R3, PT, PT, RZ, UR9, RZ, P0, !PT ;  /* 0x00000009ff037c10 */ /* 0x000fd000087fe4ff */
        /* <DEDUP_REMOVED lines=24> */
.L_x_7163:
[----:B------:R-:W-:Y:S01]  /*4870*/  IMAD.MOV.U32 R6, RZ, RZ, 0x652b82fe ;  /* 0x652b82feff067424 */ /* 0x000fe200078e00ff */
[----:B------:R-:W-:Y:S01]  /*4880*/  MOV R7, 0x3ff71547 ;  /* 0x3ff7154700077802 */ /* 0x000fe20000000f00 */
[----:B------:R-:W-:Y:S01]  /*4890*/  UMOV UR4, 0xfefa39ef ;  /* 0xfefa39ef00047882 */ /* 0x000fe20000000000 */
[----:B------:R-:W-:Y:S01]  /*48a0*/  SHF.L.U32 R0, R5, 0x1, RZ ;  /* 0x0000000105007819 */ /* 0x000fe200000006ff */
[----:B------:R-:W-:Y:S01]  /*48b0*/  UMOV UR5, 0x3fe62e42 ;  /* 0x3fe62e4200057882 */ /* 0x000fe20000000000 */
[----:B------:R-:W-:Y:S02]  /*48c0*/  MOV R12, 0x8ebd13cd ;  /* 0x8ebd13cd000c7802 */ /* 0x000fe40000000f00 */
[----:B------:R-:W0:Y:S01]  /*48d0*/  DFMA R6, R4, R6, 6.75539944105574400000e+15 ;  /* 0x433800000406742b */ /* 0x000e220000000006 */
[----:B------:R-:W-:Y:S02]  /*48e0*/  ISETP.GE.U32.AND P1, PT, R0, 0x7fb3e647, PT ;  /* 0x7fb3e6470000780c */ /* 0x000fe40003f26070 */
[----:B------:R-:W-:-:S15]  /*48f0*/  MOV R13, 0x3e5af86d ;  /* 0x3e5af86d000d7802 */ /* 0x000fde0000000f00 */
[----:B------:R-:W-:-:S15]  /*4900*/  NOP ;  /* 0x0000000000007918 */ /* 0x000fde0000000000 */
[----:B------:R-:W-:-:S15]  /*4910*/  NOP ;  /* 0x0000000000007918 */ /* 0x000fde0000000000 */
[----:B------:R-:W-:-:S15]  /*4920*/  NOP ;  /* 0x0000000000007918 */ /* 0x000fde0000000000 */
[----:B------:R-:W-:-:S01]  /*4930*/  NOP ;  /* 0x0000000000007918 */ /* 0x000fc20000000000 */
        /* <DEDUP_REMOVED lines=122> */
.L_x_7162:
[----:B------:R-:W0:Y:S02]  /*50e0*/  LDCU.64 UR4, c[0x0][0x598] ;  /* 0x0000b300ff0477ac */ /* 0x000e240008000a00 */
[----:B0-----:R-:W0:Y:S02]  /*50f0*/  DMUL R4, R4, UR4 ;  /* 0x0000000404047c28 */ /* 0x001e240008000000 */
.L_x_7164:
[----:B------:R-:W-:Y:S05]  /*5100*/  BSYNC.RECONVERGENT B0 ;  /* 0x0000000000007941 */ /* 0x000fea0003800200 */
.L_x_7161:
[----:B0-----:R-:W-:Y:S01]  /*5110*/  STG.E.64 desc[UR6][R2.64], R4 ;  /* 0x0000000402007986 */ /* 0x001fe2000c101b06 */
[----:B------:R-:W-:Y:S05]  /*5120*/  EXIT ;  /* 0x000000000000794d */ /* 0x000fea0003800000 */
.L_x_7165:
        /* <DEDUP_REMOVED lines=13> */
.L_x_7388:


//--------------------- .text._ZN2at6native27unrolled_elementwise_kernelIZZZNS0_60_GLOBAL__N__171e0b9f_22_ActivationEluKernel_cu_1520ed90_290010elu_kernelERNS_18TensorIteratorBaseERKN3c106ScalarES8_S8_ENKUlvE_clEvENKUlvE_clEvEUldE_St5arrayIPcLm2EELi4E23TrivialOffsetCalculatorILi1EjESG_NS0_6memory15LoadWithoutCastENSH_16StoreWithoutCastEEEviT_T0_T2_T3_T4_T5_ --------------------------
	.section	.text._ZN2at6native27unrolled_elementwise_kernelIZZZNS0_60_GLOBAL__N__171e0b9f_22_ActivationEluKernel_cu_1520ed90_290010elu_kernelERNS_18TensorIteratorBaseERKN3c106ScalarES8_S8_ENKUlvE_clEvENKUlvE_clEvEUldE_St5arrayIPcLm2EELi4E23TrivialOffsetCalculatorILi1EjESG_NS0_6memory15LoadWithoutCastENSH_16StoreWithoutCastEEEviT_T0_T2_T3_T4_T5_,"ax",@progbits
	.align	128
        .global         _ZN2at6native27unrolled_elementwise_kernelIZZZNS0_60_GLOBAL__N__171e0b9f_22_ActivationEluKernel_cu_1520ed90_290010elu_kernelERNS_18TensorIteratorBaseERKN3c106ScalarES8_S8_ENKUlvE_clEvENKUlvE_clEvEUldE_St5arrayIPcLm2EELi4E23TrivialOffsetCalculatorILi1EjESG_NS0_6memory15LoadWithoutCastENSH_16StoreWithoutCastEEEviT_T0_T2_T3_T4_T5_
        .type           _ZN2at6native27unrolled_elementwise_kernelIZZZNS0_60_GLOBAL__N__171e0b9f_22_ActivationEluKernel_cu_1520ed90_290010elu_kernelERNS_18TensorIteratorBaseERKN3c106ScalarES8_S8_ENKUlvE_clEvENKUlvE_clEvEUldE_St5arrayIPcLm2EELi4E23TrivialOffsetCalculatorILi1EjESG_NS0_6memory15LoadWithoutCastENSH_16StoreWithoutCastEEEviT_T0_T2_T3_T4_T5_,@function
        .size           _ZN2at6native27unrolled_elementwise_kernelIZZZNS0_60_GLOBAL__N__171e0b9f_22_ActivationEluKernel_cu_1520ed90_290010elu_kernelERNS_18TensorIteratorBaseERKN3c106ScalarES8_S8_ENKUlvE_clEvENKUlvE_clEvEUldE_St5arrayIPcLm2EELi4E23TrivialOffsetCalculatorILi1EjESG_NS0_6memory15LoadWithoutCastENSH_16StoreWithoutCastEEEviT_T0_T2_T3_T4_T5_,(.L_x_7389 - _ZN2at6native27unrolled_elementwise_kernelIZZZNS0_60_GLOBAL__N__171e0b9f_22_ActivationEluKernel_cu_1520ed90_290010elu_kernelERNS_18TensorIteratorBaseERKN3c106ScalarES8_S8_ENKUlvE_clEvENKUlvE_clEvEUldE_St5arrayIPcLm2EELi4E23TrivialOffsetCalculatorILi1EjESG_NS0_6memory15LoadWithoutCastENSH_16StoreWithoutCastEEEviT_T0_T2_T3_T4_T5_)
        .other          _ZN2at6native27unrolled_elementwise_kernelIZZZNS0_60_GLOBAL__N__171e0b9f_22_ActivationEluKernel_cu_1520ed90_290010elu_kernelERNS_18TensorIteratorBaseERKN3c106ScalarES8_S8_ENKUlvE_clEvENKUlvE_clEvEUldE_St5arrayIPcLm2EELi4E23TrivialOffsetCalculatorILi1EjESG_NS0_6memory15LoadWithoutCastENSH_16StoreWithoutCastEEEviT_T0_T2_T3_T4_T5_,@"STO_CUDA_ENTRY STV_DEFAULT"
_ZN2at6native27unrolled_elementwise_kernelIZZZNS0_60_GLOBAL__N__171e0b9f_22_ActivationEluKernel_cu_1520ed90_290010elu_kernelERNS_18TensorIteratorBaseERKN3c106ScalarES8_S8_ENKUlvE_clEvENKUlvE_clEvEUldE_St5arrayIPcLm2EELi4E23TrivialOffsetCalculatorILi1EjESG_NS0_6memory15LoadWithoutCastENSH_16StoreWithoutCastEEEviT_T0_T2_T3_T4_T5_:
.text._ZN2at6native27unrolled_elementwise_kernelIZZZNS0_60_GLOBAL__N__171e0b9f_22_ActivationEluKernel_cu_1520ed90_290010elu_kernelERNS_18TensorIteratorBaseERKN3c106ScalarES8_S8_ENKUlvE_clEvENKUlvE_clEvEUldE_St5arrayIPcLm2EELi4E23TrivialOffsetCalculatorILi1EjESG_NS0_6memory15LoadWithoutCastENSH_16StoreWithoutCastEEEviT_T0_T2_T3_T4_T5_:
[----:B------:R-:W-:Y:S01]  /*0000*/  LDC R1, c[0x0][0x37c] ;  /* 0x0000df00ff017b82 */ /* 0x000fe20000000800 */
[----:B------:R-:W0:Y:S07]  /*0010*/  S2R R0, SR_CTAID.X ;  /* 0x0000000000007919 */ /* 0x000e2e0000002500 */
[----:B------:R-:W0:Y:S01]  /*0020*/  LDC R3, c[0x0][0x380] ;  /* 0x0000e000ff037b82 */ /* 0x000e220000000800 */
[----:B------:R-:W1:Y:S01]  /*0030*/  LDCU.64 UR4, c[0x0][0x358] ;  /* 0x00006b00ff0477ac */ /* 0x000e620008000a00 */
[----:B------:R-:W2:Y:S01]  /*0040*/  S2R R13, SR_TID.X ;  /* 0x00000000000d7919 */ /* 0x000ea20000002100 */
[----:B0-----:R-:W-:-:S02]  /*0050*/  IMAD R6, R0, -0x200, R3 ;  /* 0xfffffe0000067824 */ /* 0x001fc400078e0203 */
[----:B--2---:R-:W-:-:S03]  /*0060*/  IMAD.MOV.U32 R7, RZ, RZ, R13 ;  /* 0x000000ffff077224 */ /* 0x004fc600078e000d */
[----:B------:R-:W-:-:S13]  /*0070*/  ISETP.GE.AND P0, PT, R13, R6, PT ;  /* 0x000000060d00720c */ /* 0x000fda0003f06270 */
[----:B------:R-:W-:Y:S01]  /*0080*/  @!P0 VIADD R13, R7, 0x80 ;  /* 0x00000080070d8836 */ /* 0x000fe20000000000 */
[----:B------:R-:W0:Y:S01]  /*0090*/  @!P0 LDC.64 R8, c[0x0][0x3b0] ;  /* 0x0000ec00ff088b82 */ /* 0x000e220000000a00 */
[----:B------:R-:W-:-:S03]  /*00a0*/  @!P0 IMAD R15, R0, 0x200, R7 ;  /* 0x00000200000f8824 */ /* 0x000fc600078e0207 */
[----:B------:R-:W-:-:S13]  /*00b0*/  ISETP.GE.AND P1, PT, R13, R6, PT ;  /* 0x000000060d00720c */ /* 0x000fda0003f26270 */
[----:B------:R-:W-:Y:S01]  /*00c0*/  @!P1 IMAD R17, R0, 0x200, R13 ;  /* 0x0000020000119824 */ /* 0x000fe200078e020d */
[----:B------:R-:W2:Y:S01]  /*00d0*/  @!P1 LDC.64 R10, c[0x0][0x3b0] ;  /* 0x0000ec00ff0a9b82 */ /* 0x000ea20000000a00 */
[----:B------:R-:W-:-:S05]  /*00e0*/  @!P1 VIADD R13, R13, 0x80 ;  /* 0x000000800d0d9836 */ /* 0x000fca0000000000 */
[----:B------:R-:W-:Y:S01]  /*00f0*/  ISETP.GE.AND P3, PT, R13, R6, PT ;  /* 0x000000060d00720c */ /* 0x000fe20003f66270 */
[----:B0-----:R-:W-:Y:S01]  /*0100*/  @!P0 IMAD.WIDE.U32 R8, R15, 0x8, R8 ;  /* 0x000000080f088825 */ /* 0x001fe200078e0008 */
[----:B------:R-:W-:-:S06]  /*0110*/  CS2R R14, SRZ ;  /* 0x00000000000e7805 */ /* 0x000fcc000001ff00 */
[----:B-1----:R0:W5:Y:S05]  /*0120*/  @!P0 LDG.E.64 R14, desc[UR4][R8.64] ;  /* 0x00000004080e8981 */ /* 0x00216a000c1e1b00 */
[----:B------:R-:W-:Y:S01]  /*0130*/  @!P3 IMAD R19, R0, 0x200, R13 ;  /* 0x000002000013b824 */ /* 0x000fe200078e020d */
[----:B------:R-:W1:Y:S01]  /*0140*/  @!P3 LDC.64 R4, c[0x0][0x3b0] ;  /* 0x0000ec00ff04bb82 */ /* 0x000e620000000a00 */
[----:B------:R-:W-:Y:S02]  /*0150*/  @!P3 VIADD R13, R13, 0x80 ;  /* 0x000000800d0db836 */ /* 0x000fe40000000000 */
[----:B--2---:R-:W-:-:S03]  /*0160*/  @!P1 IMAD.WIDE.U32 R10, R17, 0x8, R10 ;  /* 0x00000008110a9825 */ /* 0x004fc600078e000a */
[----:B------:R-:W-:-:S13]  /*0170*/  ISETP.GE.AND P2, PT, R13, R6, PT ;  /* 0x000000060d00720c */ /* 0x000fda0003f46270 */
[----:B------:R-:W2:Y:S01]  /*0180*/  @!P2 LDC.64 R2, c[0x0][0x3b0] ;  /* 0x0000ec00ff02ab82 */ /* 0x000ea20000000a00 */
[----:B------:R-:W-:Y:S02]  /*0190*/  @!P2 IMAD R13, R0, 0x200, R13 ;  /* 0x00000200000da824 */ /* 0x000fe400078e020d */
[----:B-1----:R-:W-:Y:S01]  /*01a0*/  @!P3 IMAD.WIDE.U32 R18, R19, 0x8, R4 ;  /* 0x000000081312b825 */ /* 0x002fe200078e0004 */
[----:B------:R-:W-:-:S03]  /*01b0*/  CS2R R4, SRZ ;  /* 0x0000000000047805 */ /* 0x000fc6000001ff00 */
[----:B--2---:R-:W-:Y:S01]  /*01c0*/  @!P2 IMAD.WIDE.U32 R16, R13, 0x8, R2 ;  /* 0x000000080d10a825 */ /* 0x004fe200078e0002 */
[----:B------:R-:W-:Y:S02]  /*01d0*/  CS2R R12, SRZ ;  /* 0x00000000000c7805 */ /* 0x000fe4000001ff00 */
[----:B------:R-:W-:Y:S02]  /*01e0*/  CS2R R2, SRZ ;  /* 0x0000000000027805 */ /* 0x000fe4000001ff00 */
[----:B------:R0:W5:Y:S04]  /*01f0*/  @!P2 LDG.E.64 R4, desc[UR4][R16.64] ;  /* 0x000000041004a981 */ /* 0x000168000c1e1b00 */
[----:B------:R0:W5:Y:S04]  /*0200*/  @!P1 LDG.E.64 R12, desc[UR4][R10.64] ;  /* 0x000000040a0c9981 */ /* 0x000168000c1e1b00 */
[----:B------:R0:W5:Y:S01]  /*0210*/  @!P3 LDG.E.64 R2, desc[UR4][R18.64] ;  /* 0x000000041202b981 */ /* 0x000162000c1e1b00 */
[----:B------:R-:W-:Y:S01]  /*0220*/  ISETP.GE.AND P2, PT, R7, R6, PT ;  /* 0x000000060700720c */ /* 0x000fe20003f46270 */
[----:B------:R-:W-:-:S12]  /*0230*/  BSSY.RECONVERGENT B0, `(.L_x_7166) ;  /* 0x00000a1000007945 */ /* 0x000fd80003800200 */
[----:B0-----:R-:W-:Y:S05]  /*0240*/  @P2 BRA `(.L_x_7167) ;  /* 0x00000008007c2947 */ /* 0x001fea0003800000 */
[----:B-----5:R-:W0:Y:S02]  /*0250*/  DSETP.GT.AND P0, PT, R14, RZ, PT ;  /* 0x000000ff0e00722a */ /* 0x020e240003f04000 */
        /* <DEDUP_REMOVED lines=144> */
.L_x_7169:
        /* <DEDUP_REMOVED lines=11> */
.L_x_7170:
[----:B------:R-:W-:Y:S05]  /*0c10*/  BSYNC.RECONVERGENT B1 ;  /* 0x0000000000017941 */ /* 0x000fea0003800200 */
.L_x_7168:
[----:B------:R-:W0:Y:S02]  /*0c20*/  LDCU.64 UR6, c[0x0][0x388] ;  /* 0x00007100ff0677ac */ /* 0x000e240008000a00 */
[----:B0-----:R-:W0:Y:S02]  /*0c30*/  DMUL R8, R8, UR6 ;  /* 0x0000000608087c28 */ /* 0x001e240008000000 */
.L_x_7167:
[----:B------:R-:W-:Y:S05]  /*0c40*/  BSYNC.RECONVERGENT B0 ;  /* 0x0000000000007941 */ /* 0x000fea0003800200 */
.L_x_7166:
[----:B------:R-:W-:Y:S01]  /*0c50*/  VIADD R11, R7, 0x80 ;  /* 0x00000080070b7836 */ /* 0x000fe20000000000 */
[----:B------:R-:W-:Y:S04]  /*0c60*/  BSSY.RECONVERGENT B0, `(.L_x_7171) ;  /* 0x00000a4000007945 */ /* 0x000fe80003800200 */
[----:B------:R-:W-:-:S13]  /*0c70*/  ISETP.GE.AND P0, PT, R11, R6, PT ;  /* 0x000000060b00720c */ /* 0x000fda0003f06270 */
[----:B------:R-:W-:Y:S05]  /*0c80*/  @P0 BRA `(.L_x_7172) ;  /* 0x0000000800840947 */ /* 0x000fea0003800000 */
[----:B-----5:R-:W1:Y:S02]  /*0c90*/  DSETP.GT.AND P0, PT, R12, RZ, PT ;  /* 0x000000ff0c00722a */ /* 0x020e640003f04000 */
[----:B-1----:R-:W-:Y:S05]  /*0ca0*/  @P0 BRA `(.L_x_7173) ;  /* 0x0000000800740947 */ /* 0x002fea0003800000 */
[----:B------:R-:W1:Y:S02]  /*0cb0*/  LDCU.64 UR6, c[0x0][0x398] ;  /* 0x00007300ff0677ac */ /* 0x000e640008000a00 */
[----:B-1----:R-:W1:Y:S02]  /*0cc0*/  DMUL R12, R12, UR6 ;  /* 0x000000060c0c7c28 */ /* 0x002e640008000000 */
[C---:B-1----:R-:W-:Y:S02]  /*0cd0*/  FSETP.GEU.FTZ.AND P1, PT, R13.reuse, 4.1931471824645996094, PT ;  /* 0x40862e430d00780b */ /* 0x042fe40003f3e000 */
[----:B------:R-:W-:-:S13]  /*0ce0*/  FSETP.GT.FTZ.AND P0, PT, R13, -3.1640625, PT ;  /* 0xc04a80000d00780b */ /* 0x000fda0003f14000 */
[----:B------:R-:W-:Y:S05]  /*0cf0*/  @P0 BRA !P1, `(.L_x_7174) ;  /* 0x0000000000440947 */ /* 0x000fea0004800000 */
        /* <DEDUP_REMOVED lines=8> */
[----:B--2---:R-:W-:Y:S01]  /*0d80*/  IMAD.MOV.U32 R13, RZ, RZ, 0x3ff00000 ;  /* 0x3ff00000ff0d7424 */ /* 0x004fe200078e00ff */
[----:B---3--:R-:W-:-:S04]  /*0d90*/  FSEL R12, R14, RZ, P0 ;  /* 0x000000ff0e0c7208 */ /* 0x008fc80000000000 */
[----:B------:R-:W-:-:S04]  /*0da0*/  FSEL R13, -R13, +QNAN , !P1 ;  /* 0x7ff000000d0d7808 */ /* 0x000fc80004800100 */
[----:B------:R-:W-:-:S15]  /*0db0*/  FSEL R13, R15, R13, P0 ;  /* 0x0000000d0f0d7208 */ /* 0x000fde0000000000 */
[----:B------:R-:W-:-:S15]  /*0dc0*/  NOP ;  /* 0x0000000000007918 */ /* 0x000fde0000000000 */
[----:B------:R-:W-:-:S15]  /*0dd0*/  NOP ;  /* 0x0000000000007918 */ /* 0x000fde0000000000 */
[----:B------:R-:W-:-:S08]  /*0de0*/  NOP ;  /* 0x0000000000007918 */ /* 0x000fd00000000000 */
[----:B-1----:R-:W1:Y:S02]  /*0df0*/  DMUL R12, R12, UR6 ;  /* 0x000000060c0c7c28 */ /* 0x002e640008000000 */
[----:B-1----:R-:W-:Y:S05]  /*0e00*/  BRA `(.L_x_7172) ;  /* 0x0000000800247947 */ /* 0x002fea0003800000 */
.L_x_7174:
[----:B------:R-:W-:Y:S01]  /*0e10*/  IMAD.MOV.U32 R14, RZ, RZ, 0x652b82fe ;  /* 0x652b82feff0e7424 */ /* 0x000fe200078e00ff */
[----:B------:R-:W-:Y:S01]  /*0e20*/  UMOV UR6, 0xfefa39ef ;  /* 0xfefa39ef00067882 */ /* 0x000fe20000000000 */
[----:B------:R-:W-:Y:S01]  /*0e30*/  IMAD.MOV.U32 R15, RZ, RZ, 0x3ff71547 ;  /* 0x3ff71547ff0f7424 */ /* 0x000fe200078e00ff */
[----:B------:R-:W-:Y:S01]  /*0e40*/  UMOV UR7, 0x3fe62e42 ;  /* 0x3fe62e4200077882 */ /* 0x000fe20000000000 */
[----:B------:R-:W-:Y:S02]  /*0e50*/  IMAD.SHL.U32 R10, R13, 0x2, RZ ;  /* 0x000000020d0a7824 */ /* 0x000fe400078e00ff */
[----:B------:R-:W-:Y:S02]  /*0e60*/  IMAD.MOV.U32 R20, RZ, RZ, -0x7142ec33 ;  /* 0x8ebd13cdff147424 */ /* 0x000fe400078e00ff */
[----:B------:R-:W1:Y:S01]  /*0e70*/  DFMA R14, R12, R14, 6.75539944105574400000e+15 ;  /* 0x433800000c0e742b */ /* 0x000e62000000000e */
[----:B------:R-:W-:Y:S01]  /*0e80*/  ISETP.GE.U32.AND P0, PT, R10, 0x7fb3e647, PT ;  /* 0x7fb3e6470a00780c */ /* 0x000fe20003f06070 */
[----:B------:R-:W-:-:S15]  /*0e90*/  IMAD.MOV.U32 R21, RZ, RZ, 0x3e5af86d ;  /* 0x3e5af86dff157424 */ /* 0x000fde00078e00ff */
[----:B------:R-:W-:-:S15]  /*0ea0*/  NOP ;  /* 0x0000000000007918 */ /* 0x000fde0000000000 */
[----:B------:R-:W-:-:S15]  /*0eb0*/  NOP ;  /* 0x0000000000007918 */ /* 0x000fde0000000000 */
[----:B------:R-:W-:-:S15]  /*0ec0*/  NOP ;  /* 0x0000000000007918 */ /* 0x000fde0000000000 */
[----:B------:R-:W-:-:S02]  /*0ed0*/  NOP ;  /* 0x0000000000007918 */ /* 0x000fc40000000000 */
[----:B-1----:R1:W2:Y:S02]  /*0ee0*/  DADD R18, R14, -6.75539944105574400000e+15 ;  /* 0xc33800000e127429 */ /* 0x0022a40000000000 */
[----:B-1----:R-:W-:-:S04]  /*0ef0*/  SEL R14, R14, RZ, P0 ;  /* 0x000000ff0e0e7207 */ /* 0x002fc80000000000 */
[C---:B------:R-:W-:Y:S02]  /*0f00*/  ISETP.NE.AND P1, PT, R14.reuse, 0x400, PT ;  /* 0x000004000e00780c */ /* 0x040fe40003f25270 */
[----:B------:R-:W-:-:S15]  /*0f10*/  LEA R14, R14, 0x3ff00000, 0x14 ;  /* 0x3ff000000e0e7811 */ /* 0x000fde00078ea0ff */
[----:B------:R-:W-:-:S15]  /*0f20*/  NOP ;  /* 0x0000000000007918 */ /* 0x000fde0000000000 */
[----:B------:R-:W-:-:S15]  /*0f30*/  NOP ;  /* 0x0000000000007918 */ /* 0x000fde0000000000 */
[----:B------:R-:W-:-:S11]  /*0f40*/  NOP ;  /* 0x0000000000007918 */ /* 0x000fd60000000000 */
[----:B--2---:R-:W1:Y:S01]  /*0f50*/  DFMA R16, R18, -UR6, R12 ;  /* 0x8000000612107c2b */ /* 0x004e62000800000c */
[----:B------:R-:W-:Y:S01]  /*0f60*/  UMOV UR6, 0x3b39803f ;  /* 0x3b39803f00067882 */ /* 0x000fe20000000000 */
[----:B------:R-:W-:-:S15]  /*0f70*/  UMOV UR7, 0x3c7abc9e ;  /* 0x3c7abc9e00077882 */ /* 0x000fde0000000000 */
[----:B------:R-:W-:-:S15]  /*0f80*/  NOP ;  /* 0x0000000000007918 */ /* 0x000fde0000000000 */
[----:B------:R-:W-:-:S15]  /*0f90*/  NOP ;  /* 0x0000000000007918 */ /* 0x000fde0000000000 */
[----:B------:R-:W-:-:S15]  /*0fa0*/  NOP ;  /* 0x0000000000007918 */ /* 0x000fde0000000000 */
[----:B------:R-:W-:-:S02]  /*0fb0*/  NOP ;  /* 0x0000000000007918 */ /* 0x000fc40000000000 */
[----:B-1----:R-:W1:Y:S01]  /*0fc0*/  DFMA R18, R18, -UR6, R16 ;  /* 0x8000000612127c2b */ /* 0x002e620008000010 */
[----:B------:R-:W-:Y:S01]  /*0fd0*/  UMOV UR6, 0x6acd15b6 ;  /* 0x6acd15b600067882 */ /* 0x000fe20000000000 */
[----:B-1----:R-:W-:Y:S01]  /*0fe0*/  FSEL R18, R12, R18, !P0 ;  /* 0x000000120c127208 */ /* 0x002fe20004000000 */
        /* <DEDUP_REMOVED lines=8> */
[----:B------:R-:W1:Y:S01]  /*1070*/  DFMA R20, R18, UR6, R20 ;  /* 0x0000000612147c2b */ /* 0x000e620008000014 */
        /* <DEDUP_REMOVED lines=56> */
[----:B------:R-:W2:-:S15]  /*1400*/  LDCU.64 UR6, c[0x0][0x388] ;  /* 0x00007100ff0677ac */ /* 0x000e9e0008000a00 */
[----:B------:R-:W-:-:S15]  /*1410*/  NOP ;  /* 0x0000000000007918 */ /* 0x000fde0000000000 */
[----:B------:R-:W-:-:S15]  /*1420*/  NOP ;  /* 0x0000000000007918 */ /* 0x000fde0000000000 */
[----:B------:R-:W-:-:S15]  /*1430*/  NOP ;  /* 0x0000000000007918 */ /* 0x000fde0000000000 */
[----:B------:R-:W-:-:S03]  /*1440*/  NOP ;  /* 0x0000000000007918 */ /* 0x000fc60000000000 */
[----:B-1----:R-:W1:-:S15]  /*1450*/  DFMA R20, R18, R20, 0.5 ;  /* 0x3fe000001214742b */ /* 0x002e5e0000000014 */
[----:B------:R-:W-:-:S15]  /*1460*/  NOP ;  /* 0x0000000000007918 */ /* 0x000fde0000000000 */
[----:B------:R-:W-:-:S15]  /*1470*/  NOP ;  /* 0x0000000000007918 */ /* 0x000fde0000000000 */
[----:B------:R-:W-:-:S15]  /*1480*/  NOP ;  /* 0x0000000000007918 */ /* 0x000fde0000000000 */
[----:B------:R-:W-:-:S04]  /*1490*/  NOP ;  /* 0x0000000000007918 */ /* 0x000fc80000000000 */
[----:B-1----:R-:W1:-:S15]  /*14a0*/  DMUL R20, R18, R20 ;  /* 0x0000001412147228 */ /* 0x002e5e0000000000 */
        /* <DEDUP_REMOVED lines=9> */
[----:B-1----:R-:W1:-:S15]  /*1540*/  DFMA R20, R18, R20, R18 ;  /* 0x000000141214722b */ /* 0x002e5e0000000012 */
        /* <DEDUP_REMOVED lines=9> */
[----:B-1----:R-:W1:Y:S02]  /*15e0*/  DADD R16, R14, R14 ;  /* 0x000000000e107229 */ /* 0x002e64000000000e */
[----:B-1----:R-:W-:Y:S02]  /*15f0*/  FSEL R19, R16, R14, !P1 ;  /* 0x0000000e10137208 */ /* 0x002fe40004800000 */
[----:B------:R-:W-:Y:S02]  /*1600*/  FSEL R15, R17, R15, !P1 ;  /* 0x0000000f110f7208 */ /* 0x000fe40004800000 */
[----:B------:R-:W-:Y:S02]  /*1610*/  FSEL R12, R12, R19, !P0 ;  /* 0x000000130c0c7208 */ /* 0x000fe40004000000 */
[----:B------:R-:W-:-:S15]  /*1620*/  FSEL R13, R13, R15, !P0 ;  /* 0x0000000f0d0d7208 */ /* 0x000fde0004000000 */
[----:B------:R-:W-:-:S15]  /*1630*/  NOP ;  /* 0x0000000000007918 */ /* 0x000fde0000000000 */
[----:B------:R-:W-:-:S15]  /*1640*/  NOP ;  /* 0x0000000000007918 */ /* 0x000fde0000000000 */
[----:B------:R-:W-:-:S11]  /*1650*/  NOP ;  /* 0x0000000000007918 */ /* 0x000fd60000000000 */
[----:B--2---:R-:W1:Y:S02]  /*1660*/  DMUL R12, R12, UR6 ;  /* 0x000000060c0c7c28 */ /* 0x004e640008000000 */
[----:B-1----:R-:W-:Y:S05]  /*1670*/  BRA `(.L_x_7172) ;  /* 0x0000000000087947 */ /* 0x002fea0003800000 */
.L_x_7173:
[----:B------:R-:W1:Y:S02]  /*1680*/  LDCU.64 UR6, c[0x0][0x390] ;  /* 0x00007200ff0677ac */ /* 0x000e640008000a00 */
[----:B-1----:R-:W1:Y:S02]  /*1690*/  DMUL R12, R12, UR6 ;  /* 0x000000060c0c7c28 */ /* 0x002e640008000000 */
.L_x_7172:
[----:B------:R-:W-:Y:S05]  /*16a0*/  BSYNC.RECONVERGENT B0 ;  /* 0x0000000000007941 */ /* 0x000fea0003800200 */
.L_x_7171:
[----:B-----5:R-:W-:Y:S01]  /*16b0*/  VIADD R15, R7, 0x100 ;  /* 0x00000100070f7836 */ /* 0x020fe20000000000 */
[----:B------:R-:W-:Y:S04]  /*16c0*/  BSSY.RECONVERGENT B0, `(.L_x_7175) ;  /* 0x00000a4000007945 */ /* 0x000fe80003800200 */
[----:B------:R-:W-:-:S13]  /*16d0*/  ISETP.GE.AND P0, PT, R15, R6, PT ;  /* 0x000000060f00720c */ /* 0x000fda0003f06270 */
[----:B------:R-:W-:Y:S05]  /*16e0*/  @P0 BRA `(.L_x_7176) ;  /* 0x0000000800840947 */ /* 0x000fea0003800000 */
[----:B------:R-:W2:Y:S02]  /*16f0*/  DSETP.GT.AND P0, PT, R2, RZ, PT ;  /* 0x000000ff0200722a */ /* 0x000ea40003f04000 */
[----:B--2---:R-:W-:Y:S05]  /*1700*/  @P0 BRA `(.L_x_7177) ;  /* 0x0000000800740947 */ /* 0x004fea0003800000 */
[----:B------:R-:W2:Y:S02]  /*1710*/  LDCU.64 UR6, c[0x0][0x398] ;  /* 0x00007300ff0677ac */ /* 0x000ea40008000a00 */
[----:B--2---:R-:W2:Y:S02]  /*1720*/  DMUL R2, R2, UR6 ;  /* 0x0000000602027c28 */ /* 0x004ea40008000000 */
[C---:B--2---:R-:W-:Y:S02]  /*1730*/  FSETP.GEU.FTZ.AND P1, PT, R3.reuse, 4.1931471824645996094, PT ;  /* 0x40862e430300780b */ /* 0x044fe40003f3e000 */
[----:B------:R-:W-:-:S13]  /*1740*/  FSETP.GT.FTZ.AND P0, PT, R3, -3.1640625, PT ;  /* 0xc04a80000300780b */ /* 0x000fda0003f14000 */
[----:B------:R-:W-:Y:S05]  /*1750*/  @P0 BRA !P1, `(.L_x_7178) ;  /* 0x0000000000440947 */ /* 0x000fea0004800000 */
[----:B------:R-:W2:Y:S01]  /*1760*/  LDCU.64 UR6, c[0x0][0x388] ;  /* 0x00007100ff0677ac */ /* 0x000ea20008000a00 */
[----:B------:R-:W-:Y:S01]  /*1770*/  DSETP.NAN.AND P0, PT, R2, R2, PT ;  /* 0x000000020200722a */ /* 0x000fe20003f08000 */
[----:B------:R-:W-:-:S15]  /*1780*/  ISETP.GE.AND P1, PT, R3, RZ, PT ;  /* 0x000000ff0300720c */ /* 0x000fde0003f26270 */
[----:B------:R-:W-:-:S15]  /*1790*/  NOP ;  /* 0x0000000000007918 */ /* 0x000fde0000000000 */
[----:B------:R-:W-:-:S15]  /*17a0*/  NOP ;  /* 0x0000000000007918 */ /* 0x000fde0000000000 */
[----:B------:R-:W-:-:S15]  /*17b0*/  NOP ;  /* 0x0000000000007918 */ /* 0x000fde0000000000 */
[----:B------:R-:W-:-:S03]  /*17c0*/  NOP ;  /* 0x0000000000007918 */ /* 0x000fc60000000000 */
[----:B------:R3:W4:Y:S02]  /*17d0*/  DADD R14, R2, R2 ;  /* 0x00000000020e7229 */ /* 0x0007240000000002 */
[----:B---3--:R-:W-:Y:S01]  /*17e0*/  IMAD.MOV.U32 R3, RZ, RZ, 0x3ff00000 ;  /* 0x3ff00000ff037424 */ /* 0x008fe200078e00ff */
[----:B----4-:R-:W-:-:S04]  /*17f0*/  FSEL R2, R14, RZ, P0 ;  /* 0x000000ff0e027208 */ /* 0x010fc80000000000 */
[----:B------:R-:W-:-:S04]  /*1800*/  FSEL R3, -R3, +QNAN , !P1 ;  /* 0x7ff0000003037808 */ /* 0x000fc80004800100 */
[----:B------:R-:W-:-:S15]  /*1810*/  FSEL R3, R15, R3, P0 ;  /* 0x000000030f037208 */ /* 0x000fde0000000000 */
[----:B------:R-:W-:-:S15]  /*1820*/  NOP ;  /* 0x0000000000007918 */ /* 0x000fde0000000000 */
[----:B------:R-:W-:-:S15]  /*1830*/  NOP ;  /* 0x0000000000007918 */ /* 0x000fde0000000000 */
[----:B------:R-:W-:-:S08]  /*1840*/  NOP ;  /* 0x0000000000007918 */ /* 0x000fd00000000000 */
[----:B--2---:R-:W2:Y:S02]  /*1850*/  DMUL R2, R2, UR6 ;  /* 0x0000000602027c28 */ /* 0x004ea40008000000 */
[----:B--2---:R-:W-:Y:S05]  /*1860*/  BRA `(.L_x_7176) ;  /* 0x0000000800247947 */ /* 0x004fea0003800000 */
.L_x_7178:
[----:B------:R-:W-:Y:S01]  /*1870*/  IMAD.MOV.U32 R14, RZ, RZ, 0x652b82fe ;  /* 0x652b82feff0e7424 */ /* 0x000fe200078e00ff */
[----:B------:R-:W-:Y:S01]  /*1880*/  UMOV UR6, 0xfefa39ef ;  /* 0xfefa39ef00067882 */ /* 0x000fe20000000000 */
[----:B------:R-:W-:Y:S01]  /*1890*/  IMAD.MOV.U32 R15, RZ, RZ, 0x3ff71547 ;  /* 0x3ff71547ff0f7424 */ /* 0x000fe200078e00ff */
[----:B------:R-:W-:Y:S01]  /*18a0*/  UMOV UR7, 0x3fe62e42 ;  /* 0x3fe62e4200077882 */ /* 0x000fe20000000000 */
[----:B------:R-:W-:Y:S02]  /*18b0*/  IMAD.SHL.U32 R10, R3, 0x2, RZ ;  /* 0x00000002030a7824 */ /* 0x000fe400078e00ff */
[----:B------:R-:W-:Y:S02]  /*18c0*/  IMAD.MOV.U32 R20, RZ, RZ, -0x7142ec33 ;  /* 0x8ebd13cdff147424 */ /* 0x000fe400078e00ff */
[----:B------:R-:W2:Y:S01]  /*18d0*/  DFMA R14, R2, R14, 6.75539944105574400000e+15 ;  /* 0x43380000020e742b */ /* 0x000ea2000000000e */
[----:B------:R-:W-:Y:S01]  /*18e0*/  ISETP.GE.U32.AND P0, PT, R10, 0x7fb3e647, PT ;  /* 0x7fb3e6470a00780c */ /* 0x000fe20003f06070 */
[----:B------:R-:W-:-:S15]  /*18f0*/  IMAD.MOV.U32 R21, RZ, RZ, 0x3e5af86d ;  /* 0x3e5af86dff157424 */ /* 0x000fde00078e00ff */
[----:B------:R-:W-:-:S15]  /*1900*/  NOP ;  /* 0x0000000000007918 */ /* 0x000fde0000000000 */
[----:B------:R-:W-:-:S15]  /*1910*/  NOP ;  /* 0x0000000000007918 */ /* 0x000fde0000000000 */
[----:B------:R-:W-:-:S15]  /*1920*/  NOP ;  /* 0x0000000000007918 */ /* 0x000fde0000000000 */
[----:B------:R-:W-:-:S02]  /*1930*/  NOP ;  /* 0x0000000000007918 */ /* 0x000fc40000000000 */
[----:B--2---:R2:W3:Y:S02]  /*1940*/  DADD R18, R14, -6.75539944105574400000e+15 ;  /* 0xc33800000e127429 */ /* 0x0044e40000000000 */
[----:B--2---:R-:W-:-:S04]  /*1950*/  SEL R14, R14, RZ, P0 ;  /* 0x000000ff0e0e7207 */ /* 0x004fc80000000000 */
[C---:B------:R-:W-:Y:S02]  /*1960*/  ISETP.NE.AND P1, PT, R14.reuse, 0x400, PT ;  /* 0x000004000e00780c */ /* 0x040fe40003f25270 */
[----:B------:R-:W-:-:S15]  /*1970*/  LEA R14, R14, 0x3ff00000, 0x14 ;  /* 0x3ff000000e0e7811 */ /* 0x000fde00078ea0ff */
[----:B------:R-:W-:-:S15]  /*1980*/  NOP ;  /* 0x0000000000007918 */ /* 0x000fde0000000000 */
[----:B------:R-:W-:-:S15]  /*1990*/  NOP ;  /* 0x0000000000007918 */ /* 0x000fde0000000000 */
[----:B------:R-:W-:-:S11]  /*19a0*/  NOP ;  /* 0x0000000000007918 */ /* 0x000fd60000000000 */
[----:B---3--:R-:W2:Y:S01]  /*19b0*/  DFMA R16, R18, -UR6, R2 ;  /* 0x8000000612107c2b */ /* 0x008ea20008000002 */
[----:B------:R-:W-:Y:S01]  /*19c0*/  UMOV UR6, 0x3b39803f ;  /* 0x3b39803f00067882 */ /* 0x000fe20000000000 */
[----:B------:R-:W-:-:S15]  /*19d0*/  UMOV UR7, 0x3c7abc9e ;  /* 0x3c7abc9e00077882 */ /* 0x000fde0000000000 */
[----:B------:R-:W-:-:S15]  /*19e0*/  NOP ;  /* 0x0000000000007918 */ /* 0x000fde0000000000 */
[----:B------:R-:W-:-:S15]  /*19f0*/  NOP ;  /* 0x0000000000007918 */ /* 0x000fde0000000000 */
[----:B------:R-:W-:-:S15]  /*1a00*/  NOP ;  /* 0x0000000000007918 */ /* 0x000fde0000000000 */
[----:B------:R-:W-:-:S02]  /*1a10*/  NOP ;  /* 0x0000000000007918 */ /* 0x000fc40000000000 */
[----:B--2---:R-:W2:Y:S01]  /*1a20*/  DFMA R18, R18, -UR6, R16 ;  /* 0x8000000612127c2b */ /* 0x004ea20008000010 */
[----:B------:R-:W-:Y:S01]  /*1a30*/  UMOV UR6, 0x6acd15b6 ;  /* 0x6acd15b600067882 */ /* 0x000fe20000000000 */
[----:B--2---:R-:W-:Y:S01]  /*1a40*/  FSEL R18, R2, R18, !P0 ;  /* 0x0000001202127208 */ /* 0x004fe20004000000 */
        /* <DEDUP_REMOVED lines=8> */
[----:B------:R-:W2:Y:S01]  /*1ad0*/  DFMA R20, R18, UR6, R20 ;  /* 0x0000000612147c2b */ /* 0x000ea20008000014 */
        /* <DEDUP_REMOVED lines=56> */
[----:B------:R-:W3:-:S15]  /*1e60*/  LDCU.64 UR6, c[0x0][0x388] ;  /* 0x00007100ff0677ac */ /* 0x000ede0008000a00 */
[----:B------:R-:W-:-:S15]  /*1e70*/  NOP ;  /* 0x0000000000007918 */ /* 0x000fde0000000000 */
[----:B------:R-:W-:-:S15]  /*1e80*/  NOP ;  /* 0x0000000000007918 */ /* 0x000fde0000000000 */
[----:B------:R-:W-:-:S15]  /*1e90*/  NOP ;  /* 0x0000000000007918 */ /* 0x000fde0000000000 */
[----:B------:R-:W-:-:S03]  /*1ea0*/  NOP ;  /* 0x0000000000007918 */ /* 0x000fc60000000000 */
[----:B--2---:R-:W2:-:S15]  /*1eb0*/  DFMA R20, R18, R20, 0.5 ;  /* 0x3fe000001214742b */ /* 0x004e9e0000000014 */
[----:B------:R-:W-:-:S15]  /*1ec0*/  NOP ;  /* 0x0000000000007918 */ /* 0x000fde0000000000 */
[----:B------:R-:W-:-:S15]  /*1ed0*/  NOP ;  /* 0x0000000000007918 */ /* 0x000fde0000000000 */
[----:B------:R-:W-:-:S15]  /*1ee0*/  NOP ;  /* 0x0000000000007918 */ /* 0x000fde0000000000 */
[----:B------:R-:W-:-:S04]  /*1ef0*/  NOP ;  /* 0x0000000000007918 */ /* 0x000fc80000000000 */
[----:B--2---:R-:W2:-:S15]  /*1f00*/  DMUL R20, R18, R20 ;  /* 0x0000001412147228 */ /* 0x004e9e0000000000 */
        /* <DEDUP_REMOVED lines=27> */
[----:B---3--:R-:W2:Y:S02]  /*20c0*/  DMUL R2, R2, UR6 ;  /* 0x0000000602027c28 */ /* 0x008ea40008000000 */
[----:B--2---:R-:W-:Y:S05]  /*20d0*/  BRA `(.L_x_7176) ;  /* 0x0000000000087947 */ /* 0x004fea0003800000 */
.L_x_7177:
[----:B------:R-:W2:Y:S02]  /*20e0*/  LDCU.64 UR6, c[0x0][0x390] ;  /* 0x00007200ff0677ac */ /* 0x000ea40008000a00 */
[----:B--2---:R-:W2:Y:S02]  /*20f0*/  DMUL R2, R2, UR6 ;  /* 0x0000000602027c28 */ /* 0x004ea40008000000 */
.L_x_7176:
[----:B------:R-:W-:Y:S05]  /*2100*/  BSYNC.RECONVERGENT B0 ;  /* 0x0000000000007941 */ /* 0x000fea0003800200 */
.L_x_7175:
[----:B------:R-:W-:Y:S01]  /*2110*/  VIADD R15, R7, 0x180 ;  /* 0x00000180070f7836 */ /* 0x000fe20000000000 */
[----:B------:R-:W-:Y:S04]  /*2120*/  BSSY.RECONVERGENT B0, `(.L_x_7179) ;  /* 0x00000a4000007945 */ /* 0x000fe80003800200 */
[----:B------:R-:W-:-:S13]  /*2130*/  ISETP.GE.AND P0, PT, R15, R6, PT ;  /* 0x000000060f00720c */ /* 0x000fda0003f06270 */
[----:B------:R-:W-:Y:S05]  /*2140*/  @P0 BRA `(.L_x_7180) ;  /* 0x0000000800840947 */ /* 0x000fea0003800000 */
[----:B------:R-:W3:Y:S02]  /*2150*/  DSETP.GT.AND P0, PT, R4, RZ, PT ;  /* 0x000000ff0400722a */ /* 0x000ee40003f04000 */
[----:B---3--:R-:W-:Y:S05]  /*2160*/  @P0 BRA `(.L_x_7181) ;  /* 0x0000000800740947 */ /* 0x008fea0003800000 */
[----:B------:R-:W3:Y:S02]  /*2170*/  LDCU.64 UR6, c[0x0][0x398] ;  /* 0x00007300ff0677ac */ /* 0x000ee40008000a00 */
[----:B---3--:R-:W3:Y:S02]  /*2180*/  DMUL R4, R4, UR6 ;  /* 0x0000000604047c28 */ /* 0x008ee40008000000 */
[C---:B---3--:R-:W-:Y:S02]  /*2190*/  FSETP.GEU.FTZ.AND P1, PT, R5.reuse, 4.1931471824645996094, PT ;  /* 0x40862e430500780b */ /* 0x048fe40003f3e000 */
[----:B------:R-:W-:-:S13]  /*21a0*/  FSETP.GT.FTZ.AND P0, PT, R5, -3.1640625, PT ;  /* 0xc04a80000500780b */ /* 0x000fda0003f14000 */
[----:B------:R-:W-:Y:S05]  /*21b0*/  @P0 BRA !P1, `(.L_x_7182) ;  /* 0x0000000000440947 */ /* 0x000fea0004800000 */
[----:B------:R-:W3:Y:S01]  /*21c0*/  LDCU.64 UR6, c[0x0][0x388] ;  /* 0x00007100ff0677ac */ /* 0x000ee20008000a00 */
[----:B------:R-:W-:Y:S01]  /*21d0*/  DSETP.NAN.AND P0, PT, R4, R4, PT ;  /* 0x000000040400722a */ /* 0x000fe20003f08000 */
[----:B------:R-:W-:-:S15]  /*21e0*/  ISETP.GE.AND P1, PT, R5, RZ, PT ;  /* 0x000000ff0500720c */ /* 0x000fde0003f26270 */
[----:B------:R-:W-:-:S15]  /*21f0*/  NOP ;  /* 0x0000000000007918 */ /* 0x000fde0000000000 */
[----:B------:R-:W-:-:S15]  /*2200*/  NOP ;  /* 0x0000000000007918 */ /* 0x000fde0000000000 */
[----:B------:R-:W-:-:S15]  /*2210*/  NOP ;  /* 0x0000000000007918 */ /* 0x000fde0000000000 */
[----:B------:R-:W-:-:S03]  /*2220*/  NOP ;  /* 0x0000000000007918 */ /* 0x000fc60000000000 */
[----:B------:R4:W5:Y:S02]  /*2230*/  DADD R14, R4, R4 ;  /* 0x00000000040e7229 */ /* 0x0009640000000004 */
[----:B----4-:R-:W-:Y:S01]  /*2240*/  IMAD.MOV.U32 R5, RZ, RZ, 0x3ff00000 ;  /* 0x3ff00000ff057424 */ /* 0x010fe200078e00ff */
[----:B-----5:R-:W-:-:S04]  /*2250*/  FSEL R4, R14, RZ, P0 ;  /* 0x000000ff0e047208 */ /* 0x020fc80000000000 */
[----:B------:R-:W-:-:S04]  /*2260*/  FSEL R5, -R5, +QNAN , !P1 ;  /* 0x7ff0000005057808 */ /* 0x000fc80004800100 */
[----:B------:R-:W-:-:S15]  /*2270*/  FSEL R5, R15, R5, P0 ;  /* 0x000000050f057208 */ /* 0x000fde0000000000 */
[----:B------:R-:W-:-:S15]  /*2280*/  NOP ;  /* 0x0000000000007918 */ /* 0x000fde0000000000 */
[----:B------:R-:W-:-:S15]  /*2290*/  NOP ;  /* 0x0000000000007918 */ /* 0x000fde0000000000 */
[----:B------:R-:W-:-:S08]  /*22a0*/  NOP ;  /* 0x0000000000007918 */ /* 0x000fd00000000000 */
[----:B---3--:R-:W4:Y:S02]  /*22b0*/  DMUL R4, R4, UR6 ;  /* 0x0000000604047c28 */ /* 0x008f240008000000 */
[----:B----4-:R-:W-:Y:S05]  /*22c0*/  BRA `(.L_x_7180) ;  /* 0x0000000800247947 */ /* 0x010fea0003800000 */
.L_x_7182:
[----:B------:R-:W-:Y:S01]  /*22d0*/  IMAD.MOV.U32 R14, RZ, RZ, 0x652b82fe ;  /* 0x652b82feff0e7424 */ /* 0x000fe200078e00ff */
[----:B------:R-:W-:Y:S01]  /*22e0*/  UMOV UR6, 0xfefa39ef ;  /* 0xfefa39ef00067882 */ /* 0x000fe20000000000 */
[----:B------:R-:W-:Y:S01]  /*22f0*/  IMAD.MOV.U32 R15, RZ, RZ, 0x3ff71547 ;  /* 0x3ff71547ff0f7424 */ /* 0x000fe200078e00ff */
[----:B------:R-:W-:Y:S01]  /*2300*/  UMOV UR7, 0x3fe62e42 ;  /* 0x3fe62e4200077882 */ /* 0x000fe20000000000 */
[----:B------:R-:W-:Y:S02]  /*2310*/  IMAD.SHL.U32 R10, R5, 0x2, RZ ;  /* 0x00000002050a7824 */ /* 0x000fe400078e00ff */
[----:B------:R-:W-:Y:S02]  /*2320*/  IMAD.MOV.U32 R20, RZ, RZ, -0x7142ec33 ;  /* 0x8ebd13cdff147424 */ /* 0x000fe400078e00ff */
[----:B------:R-:W3:Y:S01]  /*2330*/  DFMA R14, R4, R14, 6.75539944105574400000e+15 ;  /* 0x43380000040e742b */ /* 0x000ee2000000000e */
[----:B------:R-:W-:Y:S01]  /*2340*/  ISETP.GE.U32.AND P0, PT, R10, 0x7fb3e647, PT ;  /* 0x7fb3e6470a00780c */ /* 0x000fe20003f06070 */
[----:B------:R-:W-:-:S15]  /*2350*/  IMAD.MOV.U32 R21, RZ, RZ, 0x3e5af86d ;  /* 0x3e5af86dff157424 */ /* 0x000fde00078e00ff */
[----:B------:R-:W-:-:S15]  /*2360*/  NOP ;  /* 0x0000000000007918 */ /* 0x000fde0000000000 */
[----:B------:R-:W-:-:S15]  /*2370*/  NOP ;  /* 0x0000000000007918 */ /* 0x000fde0000000000 */
[----:B------:R-:W-:-:S15]  /*2380*/  NOP ;  /* 0x0000000000007918 */ /* 0x000fde0000000000 */
[----:B------:R-:W-:-:S02]  /*2390*/  NOP ;  /* 0x0000000000007918 */ /* 0x000fc40000000000 */
[----:B---3--:R3:W4:Y:S02]  /*23a0*/  DADD R18, R14, -6.75539944105574400000e+15 ;  /* 0xc33800000e127429 */ /* 0x0087240000000000 */
[----:B---3--:R-:W-:-:S04]  /*23b0*/  SEL R14, R14, RZ, P0 ;  /* 0x000000ff0e0e7207 */ /* 0x008fc80000000000 */
[C---:B------:R-:W-:Y:S02]  /*23c0*/  ISETP.NE.AND P1, PT, R14.reuse, 0x400, PT ;  /* 0x000004000e00780c */ /* 0x040fe40003f25270 */
[----:B------:R-:W-:-:S15]  /*23d0*/  LEA R14, R14, 0x3ff00000, 0x14 ;  /* 0x3ff000000e0e7811 */ /* 0x000fde00078ea0ff */
[----:B------:R-:W-:-:S15]  /*23e0*/  NOP ;  /* 0x0000000000007918 */ /* 0x000fde0000000000 */
[----:B------:R-:W-:-:S15]  /*23f0*/  NOP ;  /* 0x0000000000007918 */ /* 0x000fde0000000000 */
[----:B------:R-:W-:-:S11]  /*2400*/  NOP ;  /* 0x0000000000007918 */ /* 0x000fd60000000000 */
[----:B----4-:R-:W3:Y:S01]  /*2410*/  DFMA R16, R18, -UR6, R4 ;  /* 0x8000000612107c2b */ /* 0x010ee20008000004 */
[----:B------:R-:W-:Y:S01]  /*2420*/  UMOV UR6, 0x3b39803f ;  /* 0x3b39803f00067882 */ /* 0x000fe20000000000 */
[----:B------:R-:W-:-:S15]  /*2430*/  UMOV UR7, 0x3c7abc9e ;  /* 0x3c7abc9e00077882 */ /* 0x000fde0000000000 */
[----:B------:R-:W-:-:S15]  /*2440*/  NOP ;  /* 0x0000000000007918 */ /* 0x000fde0000000000 */
[----:B------:R-:W-:-:S15]  /*2450*/  NOP ;  /* 0x0000000000007918 */ /* 0x000fde0000000000 */
[----:B------:R-:W-:-:S15]  /*2460*/  NOP ;  /* 0x0000000000007918 */ /* 0x000fde0000000000 */
[----:B------:R-:W-:-:S02]  /*2470*/  NOP ;  /* 0x0000000000007918 */ /* 0x000fc40000000000 */
[----:B---3--:R-:W3:Y:S01]  /*2480*/  DFMA R18, R18, -UR6, R16 ;  /* 0x8000000612127c2b */ /* 0x008ee20008000010 */
[----:B------:R-:W-:Y:S01]  /*2490*/  UMOV UR6, 0x6acd15b6 ;  /* 0x6acd15b600067882 */ /* 0x000fe20000000000 */
[----:B---3--:R-:W-:Y:S01]  /*24a0*/  FSEL R18, R4, R18, !P0 ;  /* 0x0000001204127208 */ /* 0x008fe20004000000 */
        /* <DEDUP_REMOVED lines=8> */
[----:B------:R-:W3:Y:S01]  /*2530*/  DFMA R20, R18, UR6, R20 ;  /* 0x0000000612147c2b */ /* 0x000ee20008000014 */
[----:B------:R-:W-:Y:S01]  /*2540*/  UMOV UR6, 0x92ba033d ;  /* 0x92ba033d00067882 */ /* 0x000fe20000000000 */
[----:B------:R-:W-:-:S15]  /*2550*/  UMOV UR7, 0x3e927e50 ;  /* 0x3e927e5000077882 */ /* 0x000fde0000000000 */
[----:B------:R-:W-:-:S15]  /*2560*/  NOP ;  /* 0x0000000000007918 */ /* 0x000fde0000000000 */
[----:B------:R-:W-:-:S15]  /*2570*/  NOP ;  /* 0x0000000000007918 */ /* 0x000fde0000000000 */
[----:B------:R-:W-:-:S15]  /*2580*/  NOP ;  /* 0x0000000000007918 */ /* 0x000fde0000000000 */
[----:B------:R-:W-:-:S02]  /*2590*/  NOP ;  /* 0x0000000000007918 */ /* 0x000fc40000000000 */
[----:B---3--:R-:W3:Y:S01]  /*25a0*/  DFMA R20, R18, R20, UR6 ;  /* 0x0000000612147e2b */ /* 0x008ee20008000014 */
        /* <DEDUP_REMOVED lines=49> */
[----:B------:R-:W4:-:S15]  /*28c0*/  LDCU.64 UR6, c[0x0][0x388] ;  /* 0x00007100ff0677ac */ /* 0x000f1e0008000a00 */
[----:B------:R-:W-:-:S15]  /*28d0*/  NOP ;  /* 0x0000000000007918 */ /* 0x000fde0000000000 */
[----:B------:R-:W-:-:S15]  /*28e0*/  NOP ;  /* 0x0000000000007918 */ /* 0x000fde0000000000 */
[----:B------:R-:W-:-:S15]  /*28f0*/  NOP ;  /* 0x0000000000007918 */ /* 0x000fde0000000000 */
[----:B------:R-:W-:-:S03]  /*2900*/  NOP ;  /* 0x0000000000007918 */ /* 0x000fc60000000000 */
[----:B---3--:R-:W3:-:S15]  /*2910*/  DFMA R20, R18, R20, 0.5 ;  /* 0x3fe000001214742b */ /* 0x008ede0000000014 */
[----:B------:R-:W-:-:S15]  /*2920*/  NOP ;  /* 0x0000000000007918 */ /* 0x000fde0000000000 */
[----:B------:R-:W-:-:S15]  /*2930*/  NOP ;  /* 0x0000000000007918 */ /* 0x000fde0000000000 */
[----:B------:R-:W-:-:S15]  /*2940*/  NOP ;  /* 0x0000000000007918 */ /* 0x000fde0000000000 */
[----:B------:R-:W-:-:S04]  /*2950*/  NOP ;  /* 0x0000000000007918 */ /* 0x000fc80000000000 */
[----:B---3--:R-:W3:-:S15]  /*2960*/  DMUL R20, R18, R20 ;  /* 0x0000001412147228 */ /* 0x008ede0000000000 */
        /* <DEDUP_REMOVED lines=9> */
[----:B---3--:R-:W3:-:S15]  /*2a00*/  DFMA R20, R18, R20, R18 ;  /* 0x000000141214722b */ /* 0x008ede0000000012 */
        /* <DEDUP_REMOVED lines=9> */
[----:B---3--:R-:W3:Y:S02]  /*2aa0*/  DADD R16, R14, R14 ;  /* 0x000000000e107229 */ /* 0x008ee4000000000e */
[----:B---3--:R-:W-:Y:S02]  /*2ab0*/  FSEL R19, R16, R14, !P1 ;  /* 0x0000000e10137208 */ /* 0x008fe40004800000 */
[----:B------:R-:W-:Y:S02]  /*2ac0*/  FSEL R15, R17, R15, !P1 ;  /* 0x0000000f110f7208 */ /* 0x000fe40004800000 */
[----:B------:R-:W-:Y:S02]  /*2ad0*/  FSEL R4, R4, R19, !P0 ;  /* 0x0000001304047208 */ /* 0x000fe40004000000 */
[----:B------:R-:W-:-:S15]  /*2ae0*/  FSEL R5, R5, R15, !P0 ;  /* 0x0000000f05057208 */ /* 0x000fde0004000000 */
[----:B------:R-:W-:-:S15]  /*2af0*/  NOP ;  /* 0x0000000000007918 */ /* 0x000fde0000000000 */
[----:B------:R-:W-:-:S15]  /*2b00*/  NOP ;  /* 0x0000000000007918 */ /* 0x000fde0000000000 */
[----:B------:R-:W-:-:S11]  /*2b10*/  NOP ;  /* 0x0000000000007918 */ /* 0x000fd60000000000 */
[----:B----4-:R-:W4:Y:S02]  /*2b20*/  DMUL R4, R4, UR6 ;  /* 0x0000000604047c28 */ /* 0x010f240008000000 */
[----:B----4-:R-:W-:Y:S05]  /*2b30*/  BRA `(.L_x_7180) ;  /* 0x0000000000087947 */ /* 0x010fea0003800000 */
.L_x_7181:
[----:B------:R-:W3:Y:S02]  /*2b40*/  LDCU.64 UR6, c[0x0][0x390] ;  /* 0x00007200ff0677ac */ /* 0x000ee40008000a00 */
[----:B---3--:R-:W3:Y:S02]  /*2b50*/  DMUL R4, R4, UR6 ;  /* 0x0000000604047c28 */ /* 0x008ee40008000000 */
.L_x_7180:
[----:B------:R-:W-:Y:S05]  /*2b60*/  BSYNC.RECONVERGENT B0 ;  /* 0x0000000000007941 */ /* 0x000fea0003800200 */
.L_x_7179:
[----:B------:R-:W4:Y:S01]  /*2b70*/  @!P2 LDC.64 R14, c[0x0][0x3a8] ;  /* 0x0000ea00ff0eab82 */ /* 0x000f220000000a00 */
[----:B------:R-:W-:Y:S01]  /*2b80*/  @!P2 IMAD R17, R0, 0x200, R7 ;  /* 0x000002000011a824 */ /* 0x000fe200078e0207 */
[----:B------:R-:W-:Y:S01]  /*2b90*/  BSSY.RECONVERGENT B0, `(.L_x_7183) ;  /* 0x0000010000007945 */ /* 0x000fe20003800200 */
[----:B------:R-:W-:-:S05]  /*2ba0*/  @!P2 IMAD.MOV.U32 R7, RZ, RZ, R11 ;  /* 0x000000ffff07a224 */ /* 0x000fca00078e000b */
[----:B------:R-:W-:Y:S01]  /*2bb0*/  ISETP.GE.AND P0, PT, R7, R6, PT ;  /* 0x000000060700720c */ /* 0x000fe20003f06270 */
[----:B----4-:R-:W-:-:S05]  /*2bc0*/  @!P2 IMAD.WIDE.U32 R10, R17, 0x8, R14 ;  /* 0x00000008110aa825 */ /* 0x010fca00078e000e */
[----:B0-----:R0:W-:Y:S07]  /*2bd0*/  @!P2 STG.E.64 desc[UR4][R10.64], R8 ;  /* 0x000000080a00a986 */ /* 0x0011ee000c101b04 */
        /* <DEDUP_REMOVED lines=9> */
[----:B-1----:R4:W-:Y:S04]  /*2c70*/  STG.E.64 desc[UR4][R10.64], R12 ;  /* 0x0000000c0a007986 */ /* 0x0029e8000c101b04 */
[----:B--2---:R4:W-:Y:S02]  /*2c80*/  @!P0 STG.E.64 desc[UR4][R8.64], R2 ;  /* 0x0000000208008986 */ /* 0x0049e4000c101b04 */
.L_x_7184:
[----:B------:R-:W-:Y:S05]  /*2c90*/  BSYNC.RECONVERGENT B0 ;  /* 0x0000000000007941 */ /* 0x000fea0003800200 */
.L_x_7183:
[----:B------:R-:W-:-:S13]  /*2ca0*/  ISETP.GE.AND P0, PT, R7, R6, PT ;  /* 0x000000060700720c */ /* 0x000fda0003f06270 */
[----:B------:R-:W-:Y:S05]  /*2cb0*/  @P0 EXIT ;  /* 0x000000000000094d */ /* 0x000fea0003800000 */
[----:B--2-4-:R-:W2:Y:S01]  /*2cc0*/  LDC.64 R2, c[0x0][0x3a8] ;  /* 0x0000ea00ff027b82 */ /* 0x014ea20000000a00 */
[----:B------:R-:W-:-:S04]  /*2cd0*/  IMAD R7, R0, 0x200, R7 ;  /* 0x0000020000077824 */ /* 0x000fc800078e0207 */
[----:B--2---:R-:W-:-:S05]  /*2ce0*/  IMAD.WIDE.U32 R2, R7, 0x8, R2 ;  /* 0x0000000807027825 */ /* 0x004fca00078e0002 */
[----:B---3--:R-:W-:Y:S01]  /*2cf0*/  STG.E.64 desc[UR4][R2.64], R4 ;  /* 0x0000000402007986 */ /* 0x008fe2000c101b04 */
[----:B------:R-:W-:Y:S05]  /*2d00*/  EXIT ;  /* 0x000000000000794d */ /* 0x000fea0003800000 */
.L_x_7185:
        /* <DEDUP_REMOVED lines=15> */
.L_x_7389:


//--------------------- .text._ZN2at6native29vectorized_elementwise_kernelILi2EZZZNS0_60_GLOBAL__N__171e0b9f_22_ActivationEluKernel_cu_1520ed90_290010elu_kernelERNS_18TensorIteratorBaseERKN3c106ScalarES8_S8_ENKUlvE_clEvENKUlvE_clEvEUldE_St5arrayIPcLm2EEEEviT0_T1_ --------------------------
	.section	.text._ZN2at6native29vectorized_elementwise_kernelILi2EZZZNS0_60_GLOBAL__N__171e0b9f_22_ActivationEluKernel_cu_1520ed90_290010elu_kernelERNS_18TensorIteratorBaseERKN3c106ScalarES8_S8_ENKUlvE_clEvENKUlvE_clEvEUldE_St5arrayIPcLm2EEEEviT0_T1_,"ax",@progbits
	.align	128
        .global         _ZN2at6native29vectorized_elementwise_kernelILi2EZZZNS0_60_GLOBAL__N__171e0b9f_22_ActivationEluKernel_cu_1520ed90_290010elu_kernelERNS_18TensorIteratorBaseERKN3c106ScalarES8_S8_ENKUlvE_clEvENKUlvE_clEvEUldE_St5arrayIPcLm2EEEEviT0_T1_
        .type           _ZN2at6native29vectorized_elementwise_kernelILi2EZZZNS0_60_GLOBAL__N__171e0b9f_22_ActivationEluKernel_cu_1520ed90_290010elu_kernelERNS_18TensorIteratorBaseERKN3c106ScalarES8_S8_ENKUlvE_clEvENKUlvE_clEvEUldE_St5arrayIPcLm2EEEEviT0_T1_,@function
        .size           _ZN2at6native29vectorized_elementwise_kernelILi2EZZZNS0_60_GLOBAL__N__171e0b9f_22_ActivationEluKernel_cu_1520ed90_290010elu_kernelERNS_18TensorIteratorBaseERKN3c106ScalarES8_S8_ENKUlvE_clEvENKUlvE_clEvEUldE_St5arrayIPcLm2EEEEviT0_T1_,(.L_x_7390 - _ZN2at6native29vectorized_elementwise_kernelILi2EZZZNS0_60_GLOBAL__N__171e0b9f_22_ActivationEluKernel_cu_1520ed90_290010elu_kernelERNS_18TensorIteratorBaseERKN3c106ScalarES8_S8_ENKUlvE_clEvENKUlvE_clEvEUldE_St5arrayIPcLm2EEEEviT0_T1_)
        .other          _ZN2at6native29vectorized_elementwise_kernelILi2EZZZNS0_60_GLOBAL__N__171e0b9f_22_ActivationEluKernel_cu_1520ed90_290010elu_kernelERNS_18TensorIteratorBaseERKN3c106ScalarES8_S8_ENKUlvE_clEvENKUlvE_clEvEUldE_St5arrayIPcLm2EEEEviT0_T1_,@"STO_CUDA_ENTRY STV_DEFAULT"
_ZN2at6native29vectorized_elementwise_kernelILi2EZZZNS0_60_GLOBAL__N__171e0b9f_22_ActivationEluKernel_cu_1520ed90_290010elu_kernelERNS_18TensorIteratorBaseERKN3c106ScalarES8_S8_ENKUlvE_clEvENKUlvE_clEvEUldE_St5arrayIPcLm2EEEEviT0_T1_:
.text._ZN2at6native29vectorized_elementwise_kernelILi2EZZZNS0_60_GLOBAL__N__171e0b9f_22_ActivationEluKernel_cu_1520ed90_290010elu_kernelERNS_18TensorIteratorBaseERKN3c106ScalarES8_S8_ENKUlvE_clEvENKUlvE_clEvEUldE_St5arrayIPcLm2EEEEviT0_T1_:
[----:B------:R-:W-:Y:S01]  /*0000*/  LDC R1, c[0x0][0x37c] ;  /* 0x0000df00ff017b82 */ /* 0x000fe20000000800 */
[----:B------:R-:W0:Y:S01]  /*0010*/  S2R R0, SR_CTAID.X ;  /* 0x0000000000007919 */ /* 0x000e220000002500 */
[----:B------:R-:W1:Y:S01]  /*0020*/  LDCU UR6, c[0x0][0x380] ;  /* 0x00007000ff0677ac */ /* 0x000e620008000800 */
[----:B------:R-:W2:Y:S01]  /*0030*/  LDCU.64 UR4, c[0x0][0x358] ;  /* 0x00006b00ff0477ac */ /* 0x000ea20008000a00 */
[----:B0-----:R-:W-:-:S05]  /*0040*/  IMAD.SHL.U32 R0, R0, 0x400, RZ ;  /* 0x0000040000007824 */ /* 0x001fca00078e00ff */
[----:B-1----:R-:W-:-:S04]  /*0050*/  IADD3 R2, PT, PT, -R0, UR6, RZ ;  /* 0x0000000600027c10 */ /* 0x002fc8000fffe1ff */
[----:B------:R-:W-:-:S13]  /*0060*/  ISETP.GT.U32.AND P0, PT, R2, 0x3ff, PT ;  /* 0x000003ff0200780c */ /* 0x000fda0003f04070 */
[----:B--2---:R-:W-:Y:S05]  /*0070*/  @P0 BRA `(.L_x_7186) ;  /* 0x0000005800880947 */ /* 0x004fea0003800000 */
[----:B------:R-:W0:Y:S01]  /*0080*/  S2R R21, SR_TID.X ;  /* 0x0000000000157919 */ /* 0x000e220000002100 */
[----:B------:R-:W-:Y:S02]  /*0090*/  CS2R R22, SRZ ;  /* 0x0000000000167805 */ /* 0x000fe4000001ff00 */
[----:B0-----:R-:W-:Y:S01]  /*00a0*/  ISETP.GE.U32.AND P6, PT, R21, R2, PT ;  /* 0x000000021500720c */ /* 0x001fe20003fc6070 */
[----:B------:R-:W-:-:S12]  /*00b0*/  IMAD.MOV.U32 R3, RZ, RZ, R21 ;  /* 0x000000ffff037224 */ /* 0x000fd800078e0015 */
[----:B------:R-:W-:Y:S01]  /*00c0*/  @!P6 VIADD R21, R3, 0x80 ;  /* 0x000000800315e836 */ /* 0x000fe20000000000 */
[----:B------:R-:W0:Y:S01]  /*00d0*/  @!P6 LDC.64 R14, c[0x0][0x3b0] ;  /* 0x0000ec00ff0eeb82 */ /* 0x000e220000000a00 */
[----:B------:R-:W-:-:S03]  /*00e0*/  @!P6 IMAD.IADD R9, R0, 0x1, R3 ;  /* 0x000000010009e824 */ /* 0x000fc600078e0203 */
[----:B------:R-:W-:-:S13]  /*00f0*/  ISETP.GE.U32.AND P5, PT, R21, R2, PT ;  /* 0x000000021500720c */ /* 0x000fda0003fa6070 */
[----:B------:R-:W-:Y:S01]  /*0100*/  @!P5 IMAD.IADD R17, R0, 0x1, R21 ;  /* 0x000000010011d824 */ /* 0x000fe200078e0215 */
[----:B------:R-:W1:Y:S01]  /*0110*/  @!P5 LDC.64 R6, c[0x0][0x3b0] ;  /* 0x0000ec00ff06db82 */ /* 0x000e620000000a00 */
[----:B------:R-:W-:-:S05]  /*0120*/  @!P5 VIADD R21, R21, 0x80 ;  /* 0x000000801515d836 */ /* 0x000fca0000000000 */
[----:B------:R-:W-:Y:S01]  /*0130*/  ISETP.GE.U32.AND P4, PT, R21, R2, PT ;  /* 0x000000021500720c */ /* 0x000fe20003f86070 */
[----:B0-----:R-:W-:-:S05]  /*0140*/  @!P6 IMAD.WIDE.U32 R14, R9, 0x8, R14 ;  /* 0x00000008090ee825 */ /* 0x001fca00078e000e */
[----:B------:R0:W5:Y:S07]  /*0150*/  @!P6 LDG.E.64 R22, desc[UR4][R14.64] ;  /* 0x000000040e16e981 */ /* 0x00016e000c1e1b00 */
[----:B------:R-:W-:Y:S01]  /*0160*/  @!P4 IMAD.IADD R11, R0, 0x1, R21 ;  /* 0x00000001000bc824 */ /* 0x000fe200078e0215 */
[----:B------:R-:W2:Y:S01]  /*0170*/  @!P4 LDC.64 R28, c[0x0][0x3b0] ;  /* 0x0000ec00ff1ccb82 */ /* 0x000ea20000000a00 */
[----:B------:R-:W-:-:S05]  /*0180*/  @!P4 VIADD R21, R21, 0x80 ;  /* 0x000000801515c836 */ /* 0x000fca0000000000 */
[----:B------:R-:W-:-:S13]  /*0190*/  ISETP.GE.U32.AND P3, PT, R21, R2, PT ;  /* 0x000000021500720c */ /* 0x000fda0003f66070 */
[----:B------:R-:W-:Y:S01]  /*01a0*/  @!P3 IMAD.IADD R13, R0, 0x1, R21 ;  /* 0x00000001000db824 */ /* 0x000fe200078e0215 */
[----:B------:R-:W3:Y:S01]  /*01b0*/  @!P3 LDC.64 R24, c[0x0][0x3b0] ;  /* 0x0000ec00ff18bb82 */ /* 0x000ee20000000a00 */
[----:B------:R-:W-:-:S05]  /*01c0*/  @!P3 VIADD R21, R21, 0x80 ;  /* 0x000000801515b836 */ /* 0x000fca0000000000 */
[----:B------:R-:W-:-:S13]  /*01d0*/  ISETP.GE.U32.AND P2, PT, R21, R2, PT ;  /* 0x000000021500720c */ /* 0x000fda0003f46070 */
[----:B------:R-:W-:Y:S01]  /*01e0*/  @!P2 IMAD.IADD R27, R0, 0x1, R21 ;  /* 0x00000001001ba824 */ /* 0x000fe200078e0215 */
[----:B------:R-:W-:Y:S01]  /*01f0*/  CS2R R8, SRZ ;  /* 0x0000000000087805 */ /* 0x000fe2000001ff00 */
[----:B------:R-:W-:Y:S01]  /*0200*/  @!P2 VIADD R21, R21, 0x80 ;  /* 0x000000801515a836 */ /* 0x000fe20000000000 */
[----:B0-----:R-:W0:Y:S04]  /*0210*/  @!P2 LDC.64 R14, c[0x0][0x3b0] ;  /* 0x0000ec00ff0eab82 */ /* 0x001e280000000a00 */
[----:B------:R-:W-:-:S13]  /*0220*/  ISETP.GE.U32.AND P1, PT, R21, R2, PT ;  /* 0x000000021500720c */ /* 0x000fda0003f26070 */
[----:B------:R-:W-:Y:S02]  /*0230*/  @!P1 IMAD.IADD R5, R0, 0x1, R21 ;  /* 0x0000000100059824 */ /* 0x000fe400078e0215 */
[----:B------:R-:W-:-:S05]  /*0240*/  @!P1 VIADD R21, R21, 0x80 ;  /* 0x0000008015159836 */ /* 0x000fca0000000000 */
[----:B------:R-:W-:Y:S01]  /*0250*/  ISETP.GE.U32.AND P0, PT, R21, R2, PT ;  /* 0x000000021500720c */ /* 0x000fe20003f06070 */
[----:B-1----:R-:W-:-:S05]  /*0260*/  @!P5 IMAD.WIDE.U32 R6, R17, 0x8, R6 ;  /* 0x000000081106d825 */ /* 0x002fca00078e0006 */
[----:B------:R1:W5:Y:S07]  /*0270*/  @!P5 LDG.E.64 R8, desc[UR4][R6.64] ;  /* 0x000000040608d981 */ /* 0x00036e000c1e1b00 */
[----:B------:R-:W-:Y:S01]  /*0280*/  @!P0 IMAD.IADD R4, R0, 0x1, R21 ;  /* 0x0000000100048824 */ /* 0x000fe200078e0215 */
[----:B------:R-:W4:Y:S01]  /*0290*/  @!P0 LDC.64 R16, c[0x0][0x3b0] ;  /* 0x0000ec00ff108b82 */ /* 0x000f220000000a00 */
[----:B------:R-:W-:-:S05]  /*02a0*/  @!P0 VIADD R21, R21, 0x80 ;  /* 0x0000008015158836 */ /* 0x000fca0000000000 */
[----:B------:R-:W-:Y:S02]  /*02b0*/  ISETP.GE.U32.AND P6, PT, R21, R2, PT ;  /* 0x000000021500720c */ /* 0x000fe40003fc6070 */
[----:B-1----:R-:W1:Y:S11]  /*02c0*/  @!P1 LDC.64 R6, c[0x0][0x3b0] ;  /* 0x0000ec00ff069b82 */ /* 0x002e760000000a00 */
[----:B------:R-:W0:Y:S01]  /*02d0*/  @!P6 LDC.64 R18, c[0x0][0x3b0] ;  /* 0x0000ec00ff12eb82 */ /* 0x000e220000000a00 */
[----:B---3--:R-:W-:Y:S01]  /*02e0*/  @!P3 IMAD.WIDE.U32 R24, R13, 0x8, R24 ;  /* 0x000000080d18b825 */ /* 0x008fe200078e0018 */
[----:B------:R-:W-:-:S03]  /*02f0*/  CS2R R12, SRZ ;  /* 0x00000000000c7805 */ /* 0x000fc6000001ff00 */
[----:B------:R-:W-:Y:S02]  /*0300*/  @!P6 IMAD.IADD R21, R0, 0x1, R21 ;  /* 0x000000010015e824 */ /* 0x000fe400078e0215 */
[----:B--2---:R-:W-:Y:S01]  /*0310*/  @!P4 IMAD.WIDE.U32 R28, R11, 0x8, R28 ;  /* 0x000000080b1cc825 */ /* 0x004fe200078e001c */
[----:B------:R0:W5:Y:S01]  /*0320*/  @!P3 LDG.E.64 R12, desc[UR4][R24.64] ;  /* 0x00000004180cb981 */ /* 0x000162000c1e1b00 */
[----:B------:R-:W-:Y:S02]  /*0330*/  CS2R R10, SRZ ;  /* 0x00000000000a7805 */ /* 0x000fe4000001ff00 */
[----:B-1----:R-:W-:-:S04]  /*0340*/  @!P1 IMAD.WIDE.U32 R6, R5, 0x8, R6 ;  /* 0x0000000805069825 */ /* 0x002fc800078e0006 */
[----:B------:R1:W5:Y:S01]  /*0350*/  @!P4 LDG.E.64 R10, desc[UR4][R28.64] ;  /* 0x000000041c0ac981 */ /* 0x000362000c1e1b00 */
[----:B----4-:R-:W-:Y:S01]  /*0360*/  @!P0 IMAD.WIDE.U32 R4, R4, 0x8, R16 ;  /* 0x0000000804048825 */ /* 0x010fe200078e0010 */
[----:B------:R-:W-:-:S03]  /*0370*/  CS2R R16, SRZ ;  /* 0x0000000000107805 */ /* 0x000fc6000001ff00 */
[----:B0-----:R-:W-:Y:S01]  /*0380*/  @!P6 IMAD.WIDE.U32 R24, R21, 0x8, R18 ;  /* 0x000000081518e825 */ /* 0x001fe200078e0012 */
[----:B------:R-:W-:Y:S02]  /*0390*/  CS2R R18, SRZ ;  /* 0x0000000000127805 */ /* 0x000fe4000001ff00 */
[----:B------:R-:W-:Y:S01]  /*03a0*/  CS2R R20, SRZ ;  /* 0x0000000000147805 */ /* 0x000fe2000001ff00 */
[----:B------:R1:W5:Y:S04]  /*03b0*/  @!P1 LDG.E.64 R16, desc[UR4][R6.64] ;  /* 0x0000000406109981 */ /* 0x000368000c1e1b00 */
[----:B------:R1:W5:Y:S04]  /*03c0*/  @!P0 LDG.E.64 R18, desc[UR4][R4.64] ;  /* 0x0000000404128981 */ /* 0x000368000c1e1b00 */
[----:B------:R1:W5:Y:S01]  /*03d0*/  @!P6 LDG.E.64 R20, desc[UR4][R24.64] ;  /* 0x000000041814e981 */ /* 0x000362000c1e1b00 */
[----:B------:R-:W-:Y:S01]  /*03e0*/  @!P2 IMAD.WIDE.U32 R26, R27, 0x8, R14 ;  /* 0x000000081b1aa825 */ /* 0x000fe200078e000e */
[----:B------:R-:W-:-:S06]  /*03f0*/  CS2R R14, SRZ ;  /* 0x00000000000e7805 */ /* 0x000fcc000001ff00 */
[----:B------:R1:W5:Y:S01]  /*0400*/  @!P2 LDG.E.64 R14, desc[UR4][R26.64] ;  /* 0x000000041a0ea981 */ /* 0x000362000c1e1b00 */
[----:B------:R-:W-:Y:S01]  /*0410*/  ISETP.GE.U32.AND P2, PT, R3, R2, PT ;  /* 0x000000020300720c */ /* 0x000fe20003f46070 */
[----:B------:R-:W-:-:S12]  /*0420*/  BSSY.RECONVERGENT B0, `(.L_x_7187) ;  /* 0x00000a2000007945 */ /* 0x000fd80003800200 */
[----:B-1----:R-:W-:Y:S05]  /*0430*/  @P2 BRA `(.L_x_7188) ;  /* 0x0000000800802947 */ /* 0x002fea0003800000 */
        /* <DEDUP_REMOVED lines=19> */
[----:B------:R-:W-:-:S04]  /*0570*/  IMAD.SHL.U32 R26, R23, 0x2, RZ ;  /* 0x00000002171a7824 */ /* 0x000fc800078e00ff */
[----:B------:R-:W0:Y:S01]  /*0580*/  DFMA R6, R22, R6, 6.75539944105574400000e+15 ;  /* 0x433800001606742b */ /* 0x000e220000000006 */
[C---:B------:R-:W-:Y:S02]  /*0590*/  ISETP.GE.U32.AND P0, PT, R26.reuse, 0x7fb3e647, PT ;  /* 0x7fb3e6471a00780c */ /* 0x040fe40003f06070 */
[----:B------:R-:W-:-:S15]  /*05a0*/  ISETP.NE.AND P1, PT, R26, RZ, PT ;  /* 0x000000ff1a00720c */ /* 0x000fde0003f25270 */
[----:B------:R-:W-:-:S15]  /*05b0*/  NOP ;  /* 0x0000000000007918 */ /* 0x000fde0000000000 */
[----:B------:R-:W-:-:S15]  /*05c0*/  NOP ;  /* 0x0000000000007918 */ /* 0x000fde0000000000 */
[----:B------:R-:W-:-:S15]  /*05d0*/  NOP ;  /* 0x0000000000007918 */ /* 0x000fde0000000000 */
[----:B------:R-:W-:-:S01]  /*05e0*/  NOP ;  /* 0x0000000000007918 */ /* 0x000fc20000000000 */
[----:B0-----:R0:W1:Y:S02]  /*05f0*/  DADD R4, R6, -6.75539944105574400000e+15 ;  /* 0xc338000006047429 */ /* 0x0010640000000000 */
[----:B0-----:R-:W-:-:S15]  /*0600*/  SEL R6, R6, RZ, P0 ;  /* 0x000000ff06067207 */ /* 0x001fde0000000000 */
[----:B------:R-:W-:-:S15]  /*0610*/  NOP ;  /* 0x0000000000007918 */ /* 0x000fde0000000000 */
[----:B------:R-:W-:-:S15]  /*0620*/  NOP ;  /* 0x0000000000007918 */ /* 0x000fde0000000000 */
[----:B------:R-:W-:-:S15]  /*0630*/  NOP ;  /* 0x0000000000007918 */ /* 0x000fde0000000000 */
[----:B------:R-:W-:-:S02]  /*0640*/  NOP ;  /* 0x0000000000007918 */ /* 0x000fc40000000000 */
        /* <DEDUP_REMOVED lines=10> */
[----:B------:R-:W-:Y:S01]  /*06f0*/  IMAD.MOV.U32 R4, RZ, RZ, -0x7142ec33 ;  /* 0x8ebd13cdff047424 */ /* 0x000fe200078e00ff */
[----:B------:R-:W-:Y:S01]  /*0700*/  FSEL R25, R23, R25, !P0 ;  /* 0x0000001917197208 */ /* 0x000fe20004000000 */
[----:B------:R-:W-:Y:S01]  /*0710*/  IMAD.MOV.U32 R5, RZ, RZ, 0x3e5af86d ;  /* 0x3e5af86dff057424 */ /* 0x000fe200078e00ff */
[----:B------:R-:W-:Y:S01]  /*0720*/  UMOV UR7, 0x3e21f407 ;  /* 0x3e21f40700077882 */ /* 0x000fe20000000000 */
[C---:B------:R-:W-:Y:S02]  /*0730*/  ISETP.NE.AND P0, PT, R6.reuse, 0x400, PT ;  /* 0x000004000600780c */ /* 0x040fe40003f05270 */
[----:B------:R-:W-:-:S04]  /*0740*/  LEA R6, R6, 0x3ff00000, 0x14 ;  /* 0x3ff0000006067811 */ /* 0x000fc800078ea0ff */
[----:B------:R-:W-:Y:S01]  /*0750*/  SEL R7, R6, 0x7fe00000, P0 ;  /* 0x7fe0000006077807 */ /* 0x000fe20000000000 */
[----:B------:R-:W-:-:S15]  /*0760*/  IMAD.MOV.U32 R6, RZ, RZ, RZ ;  /* 0x000000ffff067224 */ /* 0x000fde00078e00ff */
[----:B------:R-:W-:-:S15]  /*0770*/  NOP ;  /* 0x0000000000007918 */ /* 0x000fde0000000000 */
[----:B------:R-:W-:-:S15]  /*0780*/  NOP ;  /* 0x0000000000007918 */ /* 0x000fde0000000000 */
[----:B------:R-:W-:-:S05]  /*0790*/  NOP ;  /* 0x0000000000007918 */ /* 0x000fca0000000000 */
        /* <DEDUP_REMOVED lines=71> */
[----:B0-----:R-:W-:-:S15]  /*0c10*/  DFMA R4, R24, R4, R24 ;  /* 0x000000041804722b */ /* 0x001fde0000000018 */
[----:B------:R-:W-:-:S15]  /*0c20*/  NOP ;  /* 0x0000000000007918 */ /* 0x000fde0000000000 */
[----:B------:R-:W-:-:S15]  /*0c30*/  NOP ;  /* 0x0000000000007918 */ /* 0x000fde0000000000 */
[----:B------:R-:W-:-:S15]  /*0c40*/  NOP ;  /* 0x0000000000007918 */ /* 0x000fde0000000000 */
[----:B------:R-:W-:-:S04]  /*0c50*/  NOP ;  /* 0x0000000000007918 */ /* 0x000fc80000000000 */
[----:B------:R-:W0:-:S15]  /*0c60*/  DADD R24, R6, -1 ;  /* 0xbff0000006187429 */ /* 0x000e1e0000000000 */
        /* <DEDUP_REMOVED lines=15> */
.L_x_7190:
        /* <DEDUP_REMOVED lines=11> */
.L_x_7191:
[----:B------:R-:W-:Y:S05]  /*0e10*/  BSYNC.RECONVERGENT B1 ;  /* 0x0000000000017941 */ /* 0x000fea0003800200 */
.L_x_7189:
[----:B------:R-:W0:Y:S02]  /*0e20*/  LDCU.64 UR6, c[0x0][0x388] ;  /* 0x00007100ff0677ac */ /* 0x000e240008000a00 */
[----:B0-----:R-:W0:Y:S02]  /*0e30*/  DMUL R6, R6, UR6 ;  /* 0x0000000606067c28 */ /* 0x001e240008000000 */
.L_x_7188:
[----:B------:R-:W-:Y:S05]  /*0e40*/  BSYNC.RECONVERGENT B0 ;  /* 0x0000000000007941 */ /* 0x000fea0003800200 */
.L_x_7187:
[----:B------:R-:W-:Y:S01]  /*0e50*/  VIADD R5, R3, 0x80 ;  /* 0x0000008003057836 */ /* 0x000fe20000000000 */
[----:B------:R-:W-:Y:S04]  /*0e60*/  BSSY.RECONVERGENT B0, `(.L_x_7192) ;  /* 0x00000a4000007945 */ /* 0x000fe80003800200 */
[----:B------:R-:W-:-:S13]  /*0e70*/  ISETP.GE.U32.AND P0, PT, R5, R2, PT ;  /* 0x000000020500720c */ /* 0x000fda0003f06070 */
        /* <DEDUP_REMOVED lines=25> */
.L_x_7195:
[----:B------:R-:W-:Y:S01]  /*1010*/  IMAD.MOV.U32 R24, RZ, RZ, 0x652b82fe ;  /* 0x652b82feff187424 */ /* 0x000fe200078e00ff */
[----:B------:R-:W-:Y:S01]  /*1020*/  UMOV UR6, 0xfefa39ef ;  /* 0xfefa39ef00067882 */ /* 0x000fe20000000000 */
[----:B------:R-:W-:Y:S01]  /*1030*/  IMAD.MOV.U32 R25, RZ, RZ, 0x3ff71547 ;  /* 0x3ff71547ff197424 */ /* 0x000fe200078e00ff */
[----:B------:R-:W-:-:S05]  /*1040*/  UMOV UR7, 0x3fe62e42 ;  /* 0x3fe62e4200077882 */ /* 0x000fca0000000000 */
[----:B------:R-:W1:-:S15]  /*1050*/  DFMA R24, R8, R24, 6.75539944105574400000e+15 ;  /* 0x433800000818742b */ /* 0x000e5e0000000018 */
[----:B------:R-:W-:-:S15]  /*1060*/  NOP ;  /* 0x0000000000007918 */ /* 0x000fde0000000000 */
[----:B------:R-:W-:-:S15]  /*1070*/  NOP ;  /* 0x0000000000007918 */ /* 0x000fde0000000000 */
[----:B------:R-:W-:-:S15]  /*1080*/  NOP ;  /* 0x0000000000007918 */ /* 0x000fde0000000000 */
[----:B------:R-:W-:-:S04]  /*1090*/  NOP ;  /* 0x0000000000007918 */ /* 0x000fc80000000000 */
[----:B-1----:R1:W2:Y:S02]  /*10a0*/  DADD R26, R24, -6.75539944105574400000e+15 ;  /* 0xc3380000181a7429 */ /* 0x0022a40000000000 */
[----:B-1----:R-:W-:-:S15]  /*10b0*/  IMAD.MOV.U32 R25, RZ, RZ, 0x3e5af86d ;  /* 0x3e5af86dff197424 */ /* 0x002fde00078e00ff */
[----:B------:R-:W-:-:S15]  /*10c0*/  NOP ;  /* 0x0000000000007918 */ /* 0x000fde0000000000 */
[----:B------:R-:W-:-:S15]  /*10d0*/  NOP ;  /* 0x0000000000007918 */ /* 0x000fde0000000000 */
[----:B------:R-:W-:-:S15]  /*10e0*/  NOP ;  /* 0x0000000000007918 */ /* 0x000fde0000000000 */
[----:B------:R-:W-:-:S02]  /*10f0*/  NOP ;  /* 0x0000000000007918 */ /* 0x000fc40000000000 */
[----:B--2---:R-:W1:Y:S01]  /*1100*/  DFMA R22, R26, -UR6, R8 ;  /* 0x800000061a167c2b */ /* 0x004e620008000008 */
[----:B------:R-:W-:Y:S01]  /*1110*/  UMOV UR6, 0x3b39803f ;  /* 0x3b39803f00067882 */ /* 0x000fe20000000000 */
[----:B------:R-:W-:-:S15]  /*1120*/  UMOV UR7, 0x3c7abc9e ;  /* 0x3c7abc9e00077882 */ /* 0x000fde0000000000 */
[----:B------:R-:W-:-:S15]  /*1130*/  NOP ;  /* 0x0000000000007918 */ /* 0x000fde0000000000 */
[----:B------:R-:W-:-:S15]  /*1140*/  NOP ;  /* 0x0000000000007918 */ /* 0x000fde0000000000 */
[----:B------:R-:W-:-:S15]  /*1150*/  NOP ;  /* 0x0000000000007918 */ /* 0x000fde0000000000 */
[----:B------:R-:W-:-:S02]  /*1160*/  NOP ;  /* 0x0000000000007918 */ /* 0x000fc40000000000 */
[----:B-1----:R1:W2:Y:S01]  /*1170*/  DFMA R22, R26, -UR6, R22 ;  /* 0x800000061a167c2b */ /* 0x0022a20008000016 */
[----:B------:R-:W-:Y:S01]  /*1180*/  UMOV UR6, 0x6acd15b6 ;  /* 0x6acd15b600067882 */ /* 0x000fe20000000000 */
[----:B-1----:R-:W-:Y:S01]  /*1190*/  IMAD.SHL.U32 R26, R9, 0x2, RZ ;  /* 0x00000002091a7824 */ /* 0x002fe200078e00ff */
[----:B------:R-:W-:-:S04]  /*11a0*/  UMOV UR7, 0x3e21f407 ;  /* 0x3e21f40700077882 */ /* 0x000fc80000000000 */
[C---:B------:R-:W-:Y:S02]  /*11b0*/  ISETP.GE.U32.AND P0, PT, R26.reuse, 0x7fb3e647, PT ;  /* 0x7fb3e6471a00780c */ /* 0x040fe40003f06070 */
[----:B------:R-:W-:Y:S02]  /*11c0*/  ISETP.NE.AND P1, PT, R26, RZ, PT ;  /* 0x000000ff1a00720c */ /* 0x000fe40003f25270 */
[----:B------:R-:W-:Y:S01]  /*11d0*/  SEL R4, R24, RZ, P0 ;  /* 0x000000ff18047207 */ /* 0x000fe20000000000 */
[----:B------:R-:W-:Y:S01]  /*11e0*/  IMAD.MOV.U32 R24, RZ, RZ, -0x7142ec33 ;  /* 0x8ebd13cdff187424 */ /* 0x000fe200078e00ff */
[----:B--2---:R-:W-:Y:S02]  /*11f0*/  FSEL R22, R8, R22, !P0 ;  /* 0x0000001608167208 */ /* 0x004fe40004000000 */
[----:B------:R-:W-:Y:S02]  /*1200*/  FSEL R23, R9, R23, !P0 ;  /* 0x0000001709177208 */ /* 0x000fe40004000000 */
[----:B------:R-:W-:-:S02]  /*1210*/  ISETP.NE.AND P0, PT, R4, 0x400, PT ;  /* 0x000004000400780c */ /* 0x000fc40003f05270 */
[----:B------:R-:W-:-:S15]  /*1220*/  LEA R4, R4, 0x3ff00000, 0x14 ;  /* 0x3ff0000004047811 */ /* 0x000fde00078ea0ff */
[----:B------:R-:W-:-:S15]  /*1230*/  NOP ;  /* 0x0000000000007918 */ /* 0x000fde0000000000 */
[----:B------:R-:W-:-:S15]  /*1240*/  NOP ;  /* 0x0000000000007918 */ /* 0x000fde0000000000 */
        /* <DEDUP_REMOVED lines=72> */
[----:B-1----:R1:W-:Y:S02]  /*16d0*/  DFMA R24, R22, R24, R22 ;  /* 0x000000181618722b */ /* 0x0023e40000000016 */
[----:B-1----:R-:W-:Y:S01]  /*16e0*/  SEL R23, R4, 0x7fe00000, P0 ;  /* 0x7fe0000004177807 */ /* 0x002fe20000000000 */
[----:B------:R-:W-:-:S15]  /*16f0*/  IMAD.MOV.U32 R22, RZ, RZ, RZ ;  /* 0x000000ffff167224 */ /* 0x000fde00078e00ff */
[----:B------:R-:W-:-:S15]  /*1700*/  NOP ;  /* 0x0000000000007918 */ /* 0x000fde0000000000 */
[----:B------:R-:W-:-:S15]  /*1710*/  NOP ;  /* 0x0000000000007918 */ /* 0x000fde0000000000 */
[----:B------:R-:W-:-:S15]  /*1720*/  NOP ;  /* 0x0000000000007918 */ /* 0x000fde0000000000 */
[----:B------:R-:W-:-:S01]  /*1730*/  NOP ;  /* 0x0000000000007918 */ /* 0x000fc20000000000 */
[----:B------:R-:W1:-:S15]  /*1740*/  DADD R26, R22, -1 ;  /* 0xbff00000161a7429 */ /* 0x000e5e0000000000 */
        /* <DEDUP_REMOVED lines=19> */
.L_x_7194:
[----:B------:R-:W1:Y:S02]  /*1880*/  LDCU.64 UR6, c[0x0][0x390] ;  /* 0x00007200ff0677ac */ /* 0x000e640008000a00 */
[----:B-1----:R-:W1:Y:S02]  /*1890*/  DMUL R8, R8, UR6 ;  /* 0x0000000608087c28 */ /* 0x002e640008000000 */
.L_x_7193:
[----:B------:R-:W-:Y:S05]  /*18a0*/  BSYNC.RECONVERGENT B0 ;  /* 0x0000000000007941 */ /* 0x000fea0003800200 */
.L_x_7192:
[----:B-----5:R-:W-:Y:S01]  /*18b0*/  VIADD R23, R3, 0x100 ;  /* 0x0000010003177836 */ /* 0x020fe20000000000 */
[----:B------:R-:W-:Y:S04]  /*18c0*/  BSSY.RECONVERGENT B0, `(.L_x_7196) ;  /* 0x00000a4000007945 */ /* 0x000fe80003800200 */
[----:B------:R-:W-:-:S13]  /*18d0*/  ISETP.GE.U32.AND P0, PT, R23, R2, PT ;  /* 0x000000021700720c */ /* 0x000fda0003f06070 */
        /* <DEDUP_REMOVED lines=25> */
.L_x_7199:
[----:B------:R-:W-:Y:S01]  /*1a70*/  IMAD.MOV.U32 R24, RZ, RZ, 0x652b82fe ;  /* 0x652b82feff187424 */ /* 0x000fe200078e00ff */
[----:B------:R-:W-:Y:S01]  /*1a80*/  UMOV UR6, 0xfefa39ef ;  /* 0xfefa39ef00067882 */ /* 0x000fe20000000000 */
[----:B------:R-:W-:Y:S01]  /*1a90*/  IMAD.MOV.U32 R25, RZ, RZ, 0x3ff71547 ;  /* 0x3ff71547ff197424 */ /* 0x000fe200078e00ff */
[----:B------:R-:W-:-:S05]  /*1aa0*/  UMOV UR7, 0x3fe62e42 ;  /* 0x3fe62e4200077882 */ /* 0x000fca0000000000 */
[----:B------:R-:W2:-:S15]  /*1ab0*/  DFMA R24, R10, R24, 6.75539944105574400000e+15 ;  /* 0x433800000a18742b */ /* 0x000e9e0000000018 */
[----:B------:R-:W-:-:S15]  /*1ac0*/  NOP ;  /* 0x0000000000007918 */ /* 0x000fde0000000000 */
[----:B------:R-:W-:-:S15]  /*1ad0*/  NOP ;  /* 0x0000000000007918 */ /* 0x000fde0000000000 */
[----:B------:R-:W-:-:S15]  /*1ae0*/  NOP ;  /* 0x0000000000007918 */ /* 0x000fde0000000000 */
[----:B------:R-:W-:-:S04]  /*1af0*/  NOP ;  /* 0x0000000000007918 */ /* 0x000fc80000000000 */
[----:B--2---:R2:W3:Y:S02]  /*1b00*/  DADD R26, R24, -6.75539944105574400000e+15 ;  /* 0xc3380000181a7429 */ /* 0x0044e40000000000 */
[----:B--2---:R-:W-:-:S15]  /*1b10*/  IMAD.MOV.U32 R25, RZ, RZ, 0x3e5af86d ;  /* 0x3e5af86dff197424 */ /* 0x004fde00078e00ff */
[----:B------:R-:W-:-:S15]  /*1b20*/  NOP ;  /* 0x0000000000007918 */ /* 0x000fde0000000000 */
[----:B------:R-:W-:-:S15]  /*1b30*/  NOP ;  /* 0x0000000000007918 */ /* 0x000fde0000000000 */
[----:B------:R-:W-:-:S15]  /*1b40*/  NOP ;  /* 0x0000000000007918 */ /* 0x000fde0000000000 */
[----:B------:R-:W-:-:S02]  /*1b50*/  NOP ;  /* 0x0000000000007918 */ /* 0x000fc40000000000 */
[----:B---3--:R-:W2:Y:S01]  /*1b60*/  DFMA R22, R26, -UR6, R10 ;  /* 0x800000061a167c2b */ /* 0x008ea2000800000a */
        /* <DEDUP_REMOVED lines=8> */
[----:B--2---:R-:W-:Y:S01]  /*1bf0*/  IMAD.SHL.U32 R26, R11, 0x2, RZ ;  /* 0x000000020b1a7824 */ /* 0x004fe200078e00ff */
[----:B------:R-:W-:-:S04]  /*1c00*/  UMOV UR7, 0x3e21f407 ;  /* 0x3e21f40700077882 */ /* 0x000fc80000000000 */
[C---:B------:R-:W-:Y:S02]  /*1c10*/  ISETP.GE.U32.AND P0, PT, R26.reuse, 0x7fb3e647, PT ;  /* 0x7fb3e6471a00780c */ /* 0x040fe40003f06070 */
[----:B------:R-:W-:Y:S02]  /*1c20*/  ISETP.NE.AND P1, PT, R26, RZ, PT ;  /* 0x000000ff1a00720c */ /* 0x000fe40003f25270 */
[----:B------:R-:W-:Y:S01]  /*1c30*/  SEL R4, R24, RZ, P0 ;  /* 0x000000ff18047207 */ /* 0x000fe20000000000 */
[----:B------:R-:W-:Y:S01]  /*1c40*/  IMAD.MOV.U32 R24, RZ, RZ, -0x7142ec33 ;  /* 0x8ebd13cdff187424 */ /* 0x000fe200078e00ff */
[----:B---3--:R-:W-:Y:S02]  /*1c50*/  FSEL R22, R10, R22, !P0 ;  /* 0x000000160a167208 */ /* 0x008fe40004000000 */
[----:B------:R-:W-:Y:S02]  /*1c60*/  FSEL R23, R11, R23, !P0 ;  /* 0x000000170b177208 */ /* 0x000fe40004000000 */
[----:B------:R-:W-:-:S02]  /*1c70*/  ISETP.NE.AND P0, PT, R4, 0x400, PT ;  /* 0x000004000400780c */ /* 0x000fc40003f05270 */
[----:B------:R-:W-:-:S15]  /*1c80*/  LEA R4, R4, 0x3ff00000, 0x14 ;  /* 0x3ff0000004047811 */ /* 0x000fde00078ea0ff */
[----:B------:R-:W-:-:S15]  /*1c90*/  NOP ;  /* 0x0000000000007918 */ /* 0x000fde0000000000 */
[----:B------:R-:W-:-:S15]  /*1ca0*/  NOP ;  /* 0x0000000000007918 */ /* 0x000fde0000000000 */
        /* <DEDUP_REMOVED lines=72> */
[----:B--2---:R2:W-:Y:S02]  /*2130*/  DFMA R24, R22, R24, R22 ;  /* 0x000000181618722b */ /* 0x0045e40000000016 */
[----:B--2---:R-:W-:Y:S01]  /*2140*/  SEL R23, R4, 0x7fe00000, P0 ;  /* 0x7fe0000004177807 */ /* 0x004fe20000000000 */
[----:B------:R-:W-:-:S15]  /*2150*/  IMAD.MOV.U32 R22, RZ, RZ, RZ ;  /* 0x000000ffff167224 */ /* 0x000fde00078e00ff */
[----:B------:R-:W-:-:S15]  /*2160*/  NOP ;  /* 0x0000000000007918 */ /* 0x000fde0000000000 */
[----:B------:R-:W-:-:S15]  /*2170*/  NOP ;  /* 0x0000000000007918 */ /* 0x000fde0000000000 */
[----:B------:R-:W-:-:S15]  /*2180*/  NOP ;  /* 0x0000000000007918 */ /* 0x000fde0000000000 */
[----:B------:R-:W-:-:S01]  /*2190*/  NOP ;  /* 0x0000000000007918 */ /* 0x000fc20000000000 */
        /* <DEDUP_REMOVED lines=20> */
.L_x_7198:
[----:B------:R-:W2:Y:S02]  /*22e0*/  LDCU.64 UR6, c[0x0][0x390] ;  /* 0x00007200ff0677ac */ /* 0x000ea40008000a00 */
[----:B--2---:R-:W2:Y:S02]  /*22f0*/  DMUL R10, R10, UR6 ;  /* 0x000000060a0a7c28 */ /* 0x004ea40008000000 */
.L_x_7197:
[----:B------:R-:W-:Y:S05]  /*2300*/  BSYNC.RECONVERGENT B0 ;  /* 0x0000000000007941 */ /* 0x000fea0003800200 */
.L_x_7196:
[----:B------:R-:W-:Y:S01]  /*2310*/  VIADD R23, R3, 0x180 ;  /* 0x0000018003177836 */ /* 0x000fe20000000000 */
[----:B------:R-:W-:Y:S04]  /*2320*/  BSSY.RECONVERGENT B0, `(.L_x_7200) ;  /* 0x00000a4000007945 */ /* 0x000fe80003800200 */
[----:B------:R-:W-:-:S13]  /*2330*/  ISETP.GE.U32.AND P0, PT, R23, R2, PT ;  /* 0x000000021700720c */ /* 0x000fda0003f06070 */
        /* <DEDUP_REMOVED lines=23> */
[----:B---3--:R-:W3:Y:S02]  /*24b0*/  DMUL R12, R12, UR6 ;  /* 0x000000060c0c7c28 */ /* 0x008ee40008000000 */
[----:B---3--:R-:W-:Y:S05]  /*24c0*/  BRA `(.L_x_7201) ;  /* 0x0000000800247947 */ /* 0x008fea0003800000 */
.L_x_7203:
[----:B------:R-:W-:Y:S01]  /*24d0*/  IMAD.MOV.U32 R24, RZ, RZ, 0x652b82fe ;  /* 0x652b82feff187424 */ /* 0x000fe200078e00ff */
[----:B------:R-:W-:Y:S01]  /*24e0*/  UMOV UR6, 0xfefa39ef ;  /* 0xfefa39ef00067882 */ /* 0x000fe20000000000 */
[----:B------:R-:W-:Y:S01]  /*24f0*/  IMAD.MOV.U32 R25, RZ, RZ, 0x3ff71547 ;  /* 0x3ff71547ff197424 */ /* 0x000fe200078e00ff */
[----:B------:R-:W-:-:S05]  /*2500*/  UMOV UR7, 0x3fe62e42 ;  /* 0x3fe62e4200077882 */ /* 0x000fca0000000000 */
[----:B------:R-:W3:-:S15]  /*2510*/  DFMA R24, R12, R24, 6.75539944105574400000e+15 ;  /* 0x433800000c18742b */ /* 0x000ede0000000018 */
[----:B------:R-:W-:-:S15]  /*2520*/  NOP ;  /* 0x0000000000007918 */ /* 0x000fde0000000000 */
[----:B------:R-:W-:-:S15]  /*2530*/  NOP ;  /* 0x0000000000007918 */ /* 0x000fde0000000000 */
[----:B------:R-:W-:-:S15]  /*2540*/  NOP ;  /* 0x0000000000007918 */ /* 0x000fde0000000000 */
[----:B------:R-:W-:-:S04]  /*2550*/  NOP ;  /* 0x0000000000007918 */ /* 0x000fc80000000000 */
[----:B---3--:R3:W4:Y:S02]  /*2560*/  DADD R26, R24, -6.75539944105574400000e+15 ;  /* 0xc3380000181a7429 */ /* 0x0087240000000000 */
[----:B---3--:R-:W-:-:S15]  /*2570*/  IMAD.MOV.U32 R25, RZ, RZ, 0x3e5af86d ;  /* 0x3e5af86dff197424 */ /* 0x008fde00078e00ff */
[----:B------:R-:W-:-:S15]  /*2580*/  NOP ;  /* 0x0000000000007918 */ /* 0x000fde0000000000 */
[----:B------:R-:W-:-:S15]  /*2590*/  NOP ;  /* 0x0000000000007918 */ /* 0x000fde0000000000 */
[----:B------:R-:W-:-:S15]  /*25a0*/  NOP ;  /* 0x0000000000007918 */ /* 0x000fde0000000000 */
[----:B------:R-:W-:-:S02]  /*25b0*/  NOP ;  /* 0x0000000000007918 */ /* 0x000fc40000000000 */
[----:B----4-:R-:W3:Y:S01]  /*25c0*/  DFMA R22, R26, -UR6, R12 ;  /* 0x800000061a167c2b */ /* 0x010ee2000800000c */
[----:B------:R-:W-:Y:S01]  /*25d0*/  UMOV UR6, 0x3b39803f ;  /* 0x3b39803f00067882 */ /* 0x000fe20000000000 */
[----:B------:R-:W-:-:S15]  /*25e0*/  UMOV UR7, 0x3c7abc9e ;  /* 0x3c7abc9e00077882 */ /* 0x000fde0000000000 */
[----:B------:R-:W-:-:S15]  /*25f0*/  NOP ;  /* 0x0000000000007918 */ /* 0x000fde0000000000 */
[----:B------:R-:W-:-:S15]  /*2600*/  NOP ;  /* 0x0000000000007918 */ /* 0x000fde0000000000 */
[----:B------:R-:W-:-:S15]  /*2610*/  NOP ;  /* 0x0000000000007918 */ /* 0x000fde0000000000 */
[----:B------:R-:W-:-:S02]  /*2620*/  NOP ;  /* 0x0000000000007918 */ /* 0x000fc40000000000 */
[----:B---3--:R3:W4:Y:S01]  /*2630*/  DFMA R22, R26, -UR6, R22 ;  /* 0x800000061a167c2b */ /* 0x0087220008000016 */
[----:B------:R-:W-:Y:S01]  /*2640*/  UMOV UR6, 0x6acd15b6 ;  /* 0x6acd15b600067882 */ /* 0x000fe20000000000 */
[----:B---3--:R-:W-:Y:S01]  /*2650*/  IMAD.SHL.U32 R26, R13, 0x2, RZ ;  /* 0x000000020d1a7824 */ /* 0x008fe200078e00ff */
[----:B------:R-:W-:-:S04]  /*2660*/  UMOV UR7, 0x3e21f407 ;  /* 0x3e21f40700077882 */ /* 0x000fc80000000000 */
[C---:B------:R-:W-:Y:S02]  /*2670*/  ISETP.GE.U32.AND P0, PT, R26.reuse, 0x7fb3e647, PT ;  /* 0x7fb3e6471a00780c */ /* 0x040fe40003f06070 */
[----:B------:R-:W-:Y:S02]  /*2680*/  ISETP.NE.AND P1, PT, R26, RZ, PT ;  /* 0x000000ff1a00720c */ /* 0x000fe40003f25270 */
[----:B------:R-:W-:Y:S01]  /*2690*/  SEL R4, R24, RZ, P0 ;  /* 0x000000ff18047207 */ /* 0x000fe20000000000 */
[----:B------:R-:W-:Y:S01]  /*26a0*/  IMAD.MOV.U32 R24, RZ, RZ, -0x7142ec33 ;  /* 0x8ebd13cdff187424 */ /* 0x000fe200078e00ff */
[----:B----4-:R-:W-:Y:S02]  /*26b0*/  FSEL R22, R12, R22, !P0 ;  /* 0x000000160c167208 */ /* 0x010fe40004000000 */
[----:B------:R-:W-:Y:S02]  /*26c0*/  FSEL R23, R13, R23, !P0 ;  /* 0x000000170d177208 */ /* 0x000fe40004000000 */
[----:B------:R-:W-:-:S02]  /*26d0*/  ISETP.NE.AND P0, PT, R4, 0x400, PT ;  /* 0x000004000400780c */ /* 0x000fc40003f05270 */
[----:B------:R-:W-:-:S15]  /*26e0*/  LEA R4, R4, 0x3ff00000, 0x14 ;  /* 0x3ff0000004047811 */ /* 0x000fde00078ea0ff */
[----:B------:R-:W-:-:S15]  /*26f0*/  NOP ;  /* 0x0000000000007918 */ /* 0x000fde0000000000 */
[----:B------:R-:W-:-:S15]  /*2700*/  NOP ;  /* 0x0000000000007918 */ /* 0x000fde0000000000 */
        /* <DEDUP_REMOVED lines=72> */
[----:B---3--:R3:W-:Y:S02]  /*2b90*/  DFMA R24, R22, R24, R22 ;  /* 0x000000181618722b */ /* 0x0087e40000000016 */
[----:B---3--:R-:W-:Y:S01]  /*2ba0*/  SEL R23, R4, 0x7fe00000, P0 ;  /* 0x7fe0000004177807 */ /* 0x008fe20000000000 */
[----:B------:R-:W-:-:S15]  /*2bb0*/  IMAD.MOV.U32 R22, RZ, RZ, RZ ;  /* 0x000000ffff167224 */ /* 0x000fde00078e00ff */
[----:B------:R-:W-:-:S15]  /*2bc0*/  NOP ;  /* 0x0000000000007918 */ /* 0x000fde0000000000 */
[----:B------:R-:W-:-:S15]  /*2bd0*/  NOP ;  /* 0x0000000000007918 */ /* 0x000fde0000000000 */
[----:B------:R-:W-:-:S15]  /*2be0*/  NOP ;  /* 0x0000000000007918 */ /* 0x000fde0000000000 */
[----:B------:R-:W-:-:S01]  /*2bf0*/  NOP ;  /* 0x0000000000007918 */ /* 0x000fc20000000000 */
[----:B------:R-:W3:-:S15]  /*2c00*/  DADD R26, R22, -1 ;  /* 0xbff00000161a7429 */ /* 0x000ede0000000000 */
        /* <DEDUP_REMOVED lines=17> */
[----:B----4-:R-:W3:Y:S02]  /*2d20*/  DMUL R12, R12, UR6 ;  /* 0x000000060c0c7c28 */ /* 0x010ee40008000000 */
[----:B---3--:R-:W-:Y:S05]  /*2d30*/  BRA `(.L_x_7201) ;  /* 0x0000000000087947 */ /* 0x008fea0003800000 */
.L_x_7202:
[----:B------:R-:W3:Y:S02]  /*2d40*/  LDCU.64 UR6, c[0x0][0x390] ;  /* 0x00007200ff0677ac */ /* 0x000ee40008000a00 */
[----:B---3--:R-:W3:Y:S02]  /*2d50*/  DMUL R12, R12, UR6 ;  /* 0x000000060c0c7c28 */ /* 0x008ee40008000000 */
.L_x_7201:
[----:B------:R-:W-:Y:S05]  /*2d60*/  BSYNC.RECONVERGENT B0 ;  /* 0x0000000000007941 */ /* 0x000fea0003800200 */
.L_x_7200:
[----:B------:R-:W-:Y:S01]  /*2d70*/  VIADD R23, R3, 0x200 ;  /* 0x0000020003177836 */ /* 0x000fe20000000000 */
[----:B------:R-:W-:Y:S04]  /*2d80*/  BSSY.RECONVERGENT B0, `(.L_x_7204) ;  /* 0x00000a4000007945 */ /* 0x000fe80003800200 */
[----:B------:R-:W-:-:S13]  /*2d90*/  ISETP.GE.U32.AND P0, PT, R23, R2, PT ;  /* 0x000000021700720c */ /* 0x000fda0003f06070 */
[----:B------:R-:W-:Y:S05]  /*2da0*/  @P0 BRA `(.L_x_7205) ;  /* 0x0000000800840947 */ /* 0x000fea0003800000 */
[----:B------:R-:W4:Y:S02]  /*2db0*/  DSETP.GT.AND P0, PT, R14, RZ, PT ;  /* 0x000000ff0e00722a */ /* 0x000f240003f04000 */
[----:B----4-:R-:W-:Y:S05]  /*2dc0*/  @P0 BRA `(.L_x_7206) ;  /* 0x0000000800740947 */ /* 0x010fea0003800000 */
[----:B------:R-:W4:Y:S02]  /*2dd0*/  LDCU.64 UR6, c[0x0][0x398] ;  /* 0x00007300ff0677ac */ /* 0x000f240008000a00 */
[----:B----4-:R-:W4:Y:S02]  /*2de0*/  DMUL R14, R14, UR6 ;  /* 0x000000060e0e7c28 */ /* 0x010f240008000000 */
[C---:B----4-:R-:W-:Y:S02]  /*2df0*/  FSETP.GEU.FTZ.AND P1, PT, R15.reuse, 4.1931471824645996094, PT ;  /* 0x40862e430f00780b */ /* 0x050fe40003f3e000 */
[----:B------:R-:W-:-:S13]  /*2e00*/  FSETP.GT.FTZ.AND P0, PT, R15, -3.1640625, PT ;  /* 0xc04a80000f00780b */ /* 0x000fda0003f14000 */
[----:B------:R-:W-:Y:S05]  /*2e10*/  @P0 BRA !P1, `(.L_x_7207) ;  /* 0x0000000000440947 */ /* 0x000fea0004800000 */
[----:B------:R-:W4:Y:S01]  /*2e20*/  LDCU.64 UR6, c[0x0][0x388] ;  /* 0x00007100ff0677ac */ /* 0x000f220008000a00 */
[----:B------:R-:W-:Y:S01]  /*2e30*/  DSETP.NAN.AND P0, PT, R14, R14, PT ;  /* 0x0000000e0e00722a */ /* 0x000fe20003f08000 */
[----:B------:R-:W-:-:S15]  /*2e40*/  ISETP.GE.AND P1, PT, R15, RZ, PT ;  /* 0x000000ff0f00720c */ /* 0x000fde0003f26270 */
[----:B------:R-:W-:-:S15]  /*2e50*/  NOP ;  /* 0x0000000000007918 */ /* 0x000fde0000000000 */
[----:B------:R-:W-:-:S15]  /*2e60*/  NOP ;  /* 0x0000000000007918 */ /* 0x000fde0000000000 */
[----:B------:R-:W-:-:S15]  /*2e70*/  NOP ;  /* 0x0000000000007918 */ /* 0x000fde0000000000 */
[----:B------:R-:W-:-:S03]  /*2e80*/  NOP ;  /* 0x0000000000007918 */ /* 0x000fc60000000000 */
[----:B------:R5:W0:Y:S02]  /*2e90*/  DADD R22, R14, R14 ;  /* 0x000000000e167229 */ /* 0x000a24000000000e */
[----:B-----5:R-:W-:Y:S01]  /*2ea0*/  IMAD.MOV.U32 R15, RZ, RZ, 0x3ff00000 ;  /* 0x3ff00000ff0f7424 */ /* 0x020fe200078e00ff */
[----:B0-----:R-:W-:-:S04]  /*2eb0*/  FSEL R14, R22, RZ, P0 ;  /* 0x000000ff160e7208 */ /* 0x001fc80000000000 */
[----:B------:R-:W-:-:S04]  /*2ec0*/  FSEL R15, -R15, +QNAN , !P1 ;  /* 0x7ff000000f0f7808 */ /* 0x000fc80004800100 */
[----:B------:R-:W-:-:S15]  /*2ed0*/  FSEL R15, R23, R15, P0 ;  /* 0x0000000f170f7208 */ /* 0x000fde0000000000 */
[----:B------:R-:W-:-:S15]  /*2ee0*/  NOP ;  /* 0x0000000000007918 */ /* 0x000fde0000000000 */
[----:B------:R-:W-:-:S15]  /*2ef0*/  NOP ;  /* 0x0000000000007918 */ /* 0x000fde0000000000 */
[----:B------:R-:W-:-:S08]  /*2f00*/  NOP ;  /* 0x0000000000007918 */ /* 0x000fd00000000000 */
[----:B----4-:R-:W0:Y:S02]  /*2f10*/  DMUL R14, R14, UR6 ;  /* 0x000000060e0e7c28 */ /* 0x010e240008000000 */
[----:B0-----:R-:W-:Y:S05]  /*2f20*/  BRA `(.L_x_7205) ;  /* 0x0000000800247947 */ /* 0x001fea0003800000 */
.L_x_7207:
[----:B------:R-:W-:Y:S01]  /*2f30*/  IMAD.MOV.U32 R24, RZ, RZ, 0x652b82fe ;  /* 0x652b82feff187424 */ /* 0x000fe200078e00ff */
[----:B------:R-:W-:Y:S01]  /*2f40*/  UMOV UR6, 0xfefa39ef ;  /* 0xfefa39ef00067882 */ /* 0x000fe20000000000 */
[----:B------:R-:W-:Y:S01]  /*2f50*/  IMAD.MOV.U32 R25, RZ, RZ, 0x3ff71547 ;  /* 0x3ff71547ff197424 */ /* 0x000fe200078e00ff */
[----:B------:R-:W-:-:S05]  /*2f60*/  UMOV UR7, 0x3fe62e42 ;  /* 0x3fe62e4200077882 */ /* 0x000fca0000000000 */
[----:B------:R-:W4:-:S15]  /*2f70*/  DFMA R24, R14, R24, 6.75539944105574400000e+15 ;  /* 0x433800000e18742b */ /* 0x000f1e0000000018 */
[----:B------:R-:W-:-:S15]  /*2f80*/  NOP ;  /* 0x0000000000007918 */ /* 0x000fde0000000000 */
[----:B------:R-:W-:-:S15]  /*2f90*/  NOP ;  /* 0x0000000000007918 */ /* 0x000fde0000000000 */
[----:B------:R-:W-:-:S15]  /*2fa0*/  NOP ;  /* 0x0000000000007918 */ /* 0x000fde0000000000 */
[----:B------:R-:W-:-:S04]  /*2fb0*/  NOP ;  /* 0x0000000000007918 */ /* 0x000fc80000000000 */
[----:B----4-:R4:W5:Y:S02]  /*2fc0*/  DADD R26, R24, -6.75539944105574400000e+15 ;  /* 0xc3380000181a7429 */ /* 0x0109640000000000 */
[----:B----4-:R-:W-:-:S15]  /*2fd0*/  IMAD.MOV.U32 R25, RZ, RZ, 0x3e5af86d ;  /* 0x3e5af86dff197424 */ /* 0x010fde00078e00ff */
[----:B------:R-:W-:-:S15]  /*2fe0*/  NOP ;  /* 0x0000000000007918 */ /* 0x000fde0000000000 */
[----:B------:R-:W-:-:S15]  /*2ff0*/  NOP ;  /* 0x0000000000007918 */ /* 0x000fde0000000000 */
[----:B------:R-:W-:-:S15]  /*3000*/  NOP ;  /* 0x0000000000007918 */ /* 0x000fde0000000000 */
[----:B------:R-:W-:-:S02]  /*3010*/  NOP ;  /* 0x0000000000007918 */ /* 0x000fc40000000000 */
[----:B-----5:R-:W4:Y:S01]  /*3020*/  DFMA R22, R26, -UR6, R14 ;  /* 0x800000061a167c2b */ /* 0x020f22000800000e */
        /* <DEDUP_REMOVED lines=8> */
[----:B----4-:R-:W-:Y:S01]  /*30b0*/  IMAD.SHL.U32 R26, R15, 0x2, RZ ;  /* 0x000000020f1a7824 */ /* 0x010fe200078e00ff */
[----:B------:R-:W-:-:S04]  /*30c0*/  UMOV UR7, 0x3e21f407 ;  /* 0x3e21f40700077882 */ /* 0x000fc80000000000 */
[C---:B------:R-:W-:Y:S02]  /*30d0*/  ISETP.GE.U32.AND P0, PT, R26.reuse, 0x7fb3e647, PT ;  /* 0x7fb3e6471a00780c */ /* 0x040fe40003f06070 */
[----:B------:R-:W-:Y:S02]  /*30e0*/  ISETP.NE.AND P1, PT, R26, RZ, PT ;  /* 0x000000ff1a00720c */ /* 0x000fe40003f25270 */
[----:B------:R-:W-:Y:S01]  /*30f0*/  SEL R4, R24, RZ, P0 ;  /* 0x000000ff18047207 */ /* 0x000fe20000000000 */
[----:B------:R-:W-:Y:S01]  /*3100*/  IMAD.MOV.U32 R24, RZ, RZ, -0x7142ec33 ;  /* 0x8ebd13cdff187424 */ /* 0x000fe200078e00ff */
[----:B-----5:R-:W-:Y:S02]  /*3110*/  FSEL R22, R14, R22, !P0 ;  /* 0x000000160e167208 */ /* 0x020fe40004000000 */
[----:B------:R-:W-:Y:S02]  /*3120*/  FSEL R23, R15, R23, !P0 ;  /* 0x000000170f177208 */ /* 0x000fe40004000000 */
[----:B------:R-:W-:-:S02]  /*3130*/  ISETP.NE.AND P0, PT, R4, 0x400, PT ;  /* 0x000004000400780c */ /* 0x000fc40003f05270 */
[----:B------:R-:W-:-:S15]  /*3140*/  LEA R4, R4, 0x3ff00000, 0x14 ;  /* 0x3ff0000004047811 */ /* 0x000fde00078ea0ff */
[----:B------:R-:W-:-:S15]  /*3150*/  NOP ;  /* 0x0000000000007918 */ /* 0x000fde0000000000 */
[----:B------:R-:W-:-:S15]  /*3160*/  NOP ;  /* 0x0000000000007918 */ /* 0x000fde0000000000 */
[----:B------:R-:W4:Y:S01]  /*3170*/  DFMA R24, R22, UR6, R24 ;  /* 0x0000000616187c2b */ /* 0x000f220008000018 */
        /* <DEDUP_REMOVED lines=56> */
[----:B------:R-:W5:-:S15]  /*3500*/  LDCU.64 UR6, c[0x0][0x388] ;  /* 0x00007100ff0677ac */ /* 0x000f5e0008000a00 */
[----:B------:R-:W-:-:S15]  /*3510*/  NOP ;  /* 0x0000000000007918 */ /* 0x000fde0000000000 */
[----:B------:R-:W-:-:S15]  /*3520*/  NOP ;  /* 0x0000000000007918 */ /* 0x000fde0000000000 */
[----:B------:R-:W-:-:S15]  /*3530*/  NOP ;  /* 0x0000000000007918 */ /* 0x000fde0000000000 */
[----:B------:R-:W-:-:S03]  /*3540*/  NOP ;  /* 0x0000000000007918 */ /* 0x000fc60000000000 */
[----:B----4-:R-:W4:-:S15]  /*3550*/  DFMA R24, R22, R24, 0.5 ;  /* 0x3fe000001618742b */ /* 0x010f1e0000000018 */
[----:B------:R-:W-:-:S15]  /*3560*/  NOP ;  /* 0x0000000000007918 */ /* 0x000fde0000000000 */
[----:B------:R-:W-:-:S15]  /*3570*/  NOP ;  /* 0x0000000000007918 */ /* 0x000fde0000000000 */
[----:B------:R-:W-:-:S15]  /*3580*/  NOP ;  /* 0x0000000000007918 */ /* 0x000fde0000000000 */
[----:B------:R-:W-:-:S04]  /*3590*/  NOP ;  /* 0x0000000000007918 */ /* 0x000fc80000000000 */
[----:B----4-:R-:W4:-:S15]  /*35a0*/  DMUL R24, R22, R24 ;  /* 0x0000001816187228 */ /* 0x010f1e0000000000 */
[----:B------:R-:W-:-:S15]  /*35b0*/  NOP ;  /* 0x0000000000007918 */ /* 0x000fde0000000000 */
[----:B------:R-:W-:-:S15]  /*35c0*/  NOP ;  /* 0x0000000000007918 */ /* 0x000fde0000000000 */
[----:B------:R-:W-:-:S15]  /*35d0*/  NOP ;  /* 0x0000000000007918 */ /* 0x000fde0000000000 */
[----:B------:R-:W-:-:S04]  /*35e0*/  NOP ;  /* 0x0000000000007918 */ /* 0x000fc80000000000 */
[----:B----4-:R4:W-:Y:S02]  /*35f0*/  DFMA R24, R22, R24, R22 ;  /* 0x000000181618722b */ /* 0x0109e40000000016 */
[----:B----4-:R-:W-:Y:S01]  /*3600*/  SEL R23, R4, 0x7fe00000, P0 ;  /* 0x7fe0000004177807 */ /* 0x010fe20000000000 */
[----:B------:R-:W-:-:S15]  /*3610*/  IMAD.MOV.U32 R22, RZ, RZ, RZ ;  /* 0x000000ffff167224 */ /* 0x000fde00078e00ff */
[----:B------:R-:W-:-:S15]  /*3620*/  NOP ;  /* 0x0000000000007918 */ /* 0x000fde0000000000 */
[----:B------:R-:W-:-:S15]  /*3630*/  NOP ;  /* 0x0000000000007918 */ /* 0x000fde0000000000 */
[----:B------:R-:W-:-:S15]  /*3640*/  NOP ;  /* 0x0000000000007918 */ /* 0x000fde0000000000 */
[----:B------:R-:W-:-:S01]  /*3650*/  NOP ;  /* 0x0000000000007918 */ /* 0x000fc20000000000 */
[----:B------:R-:W4:-:S15]  /*3660*/  DADD R26, R22, -1 ;  /* 0xbff00000161a7429 */ /* 0x000f1e0000000000 */
[----:B------:R-:W-:-:S15]  /*3670*/  NOP ;  /* 0x0000000000007918 */ /* 0x000fde0000000000 */
[----:B------:R-:W-:-:S15]  /*3680*/  NOP ;  /* 0x0000000000007918 */ /* 0x000fde0000000000 */
[----:B------:R-:W-:-:S15]  /*3690*/  NOP ;  /* 0x0000000000007918 */ /* 0x000fde0000000000 */
[----:B------:R-:W-:-:S04]  /*36a0*/  NOP ;  /* 0x0000000000007918 */ /* 0x000fc80000000000 */
[----:B----4-:R-:W4:-:S15]  /*36b0*/  DFMA R24, R24, R22, R26 ;  /* 0x000000161818722b */ /* 0x010f1e000000001a */
[----:B------:R-:W-:-:S15]  /*36c0*/  NOP ;  /* 0x0000000000007918 */ /* 0x000fde0000000000 */
[----:B------:R-:W-:-:S15]  /*36d0*/  NOP ;  /* 0x0000000000007918 */ /* 0x000fde0000000000 */
[----:B------:R-:W-:-:S15]  /*36e0*/  NOP ;  /* 0x0000000000007918 */ /* 0x000fde0000000000 */
[----:B------:R-:W-:-:S04]  /*36f0*/  NOP ;  /* 0x0000000000007918 */ /* 0x000fc80000000000 */
[----:B----4-:R-:W4:Y:S02]  /*3700*/  DADD R22, R24, R24 ;  /* 0x0000000018167229 */ /* 0x010f240000000018 */
[----:B----4-:R-:W-:Y:S02]  /*3710*/  FSEL R27, R22, R24, !P0 ;  /* 0x00000018161b7208 */ /* 0x010fe40004000000 */
[----:B------:R-:W-:Y:S02]  /*3720*/  FSEL R23, R23, R25, !P0 ;  /* 0x0000001917177208 */ /* 0x000fe40004000000 */
[----:B------:R-:W-:Y:S02]  /*3730*/  FSEL R14, R14, R27, !P1 ;  /* 0x0000001b0e0e7208 */ /* 0x000fe40004800000 */
[----:B------:R-:W-:-:S15]  /*3740*/  FSEL R15, R15, R23, !P1 ;  /* 0x000000170f0f7208 */ /* 0x000fde0004800000 */
[----:B------:R-:W-:-:S15]  /*3750*/  NOP ;  /* 0x0000000000007918 */ /* 0x000fde0000000000 */
[----:B------:R-:W-:-:S15]  /*3760*/  NOP ;  /* 0x0000000000007918 */ /* 0x000fde0000000000 */
[----:B------:R-:W-:-:S11]  /*3770*/  NOP ;  /* 0x0000000000007918 */ /* 0x000fd60000000000 */
[----:B-----5:R-:W4:Y:S02]  /*3780*/  DMUL R14, R14, UR6 ;  /* 0x000000060e0e7c28 */ /* 0x020f240008000000 */
[----:B----4-:R-:W-:Y:S05]  /*3790*/  BRA `(.L_x_7205) ;  /* 0x0000000000087947 */ /* 0x010fea0003800000 */
.L_x_7206:
[----:B------:R-:W4:Y:S02]  /*37a0*/  LDCU.64 UR6, c[0x0][0x390] ;  /* 0x00007200ff0677ac */ /* 0x000f240008000a00 */
[----:B----4-:R-:W4:Y:S02]  /*37b0*/  DMUL R14, R14, UR6 ;  /* 0x000000060e0e7c28 */ /* 0x010f240008000000 */
.L_x_7205:
[----:B------:R-:W-:Y:S05]  /*37c0*/  BSYNC.RECONVERGENT B0 ;  /* 0x0000000000007941 */ /* 0x000fea0003800200 */
.L_x_7204:
[----:B------:R-:W-:Y:S01]  /*37d0*/  VIADD R23, R3, 0x280 ;  /* 0x0000028003177836 */ /* 0x000fe20000000000 */
[----:B------:R-:W-:Y:S04]  /*37e0*/  BSSY.RECONVERGENT B0, `(.L_x_7208) ;  /* 0x00000a4000007945 */ /* 0x000fe80003800200 */
[----:B------:R-:W-:-:S13]  /*37f0*/  ISETP.GE.U32.AND P0, PT, R23, R2, PT ;  /* 0x000000021700720c */ /* 0x000fda0003f06070 */
[----:B------:R-:W-:Y:S05]  /*3800*/  @P0 BRA `(.L_x_7209) ;  /* 0x0000000800840947 */ /* 0x000fea0003800000 */
[----:B------:R-:W5:Y:S02]  /*3810*/  DSETP.GT.AND P0, PT, R16, RZ, PT ;  /* 0x000000ff1000722a */ /* 0x000f640003f04000 */
[----:B-----5:R-:W-:Y:S05]  /*3820*/  @P0 BRA `(.L_x_7210) ;  /* 0x0000000800740947 */ /* 0x020fea0003800000 */
[----:B------:R-:W5:Y:S02]  /*3830*/  LDCU.64 UR6, c[0x0][0x398] ;  /* 0x00007300ff0677ac */ /* 0x000f640008000a00 */
[----:B-----5:R-:W5:Y:S02]  /*3840*/  DMUL R16, R16, UR6 ;  /* 0x0000000610107c28 */ /* 0x020f640008000000 */
[C---:B-----5:R-:W-:Y:S02]  /*3850*/  FSETP.GEU.FTZ.AND P1, PT, R17.reuse, 4.1931471824645996094, PT ;  /* 0x40862e431100780b */ /* 0x060fe40003f3e000 */
[----:B------:R-:W-:-:S13]  /*3860*/  FSETP.GT.FTZ.AND P0, PT, R17, -3.1640625, PT ;  /* 0xc04a80001100780b */ /* 0x000fda0003f14000 */
[----:B------:R-:W-:Y:S05]  /*3870*/  @P0 BRA !P1, `(.L_x_7211) ;  /* 0x0000000000440947 */ /* 0x000fea0004800000 */
[----:B------:R-:W5:Y:S01]  /*3880*/  LDCU.64 UR6, c[0x0][0x388] ;  /* 0x00007100ff0677ac */ /* 0x000f620008000a00 */
[----:B------:R-:W-:Y:S01]  /*3890*/  DSETP.NAN.AND P0, PT, R16, R16, PT ;  /* 0x000000101000722a */ /* 0x000fe20003f08000 */
[----:B------:R-:W-:-:S15]  /*38a0*/  ISETP.GE.AND P1, PT, R17, RZ, PT ;  /* 0x000000ff1100720c */ /* 0x000fde0003f26270 */
[----:B------:R-:W-:-:S15]  /*38b0*/  NOP ;  /* 0x0000000000007918 */ /* 0x000fde0000000000 */
[----:B------:R-:W-:-:S15]  /*38c0*/  NOP ;  /* 0x0000000000007918 */ /* 0x000fde0000000000 */
[----:B------:R-:W-:-:S15]  /*38d0*/  NOP ;  /* 0x0000000000007918 */ /* 0x000fde0000000000 */
[----:B------:R-:W-:-:S03]  /*38e0*/  NOP ;  /* 0x0000000000007918 */ /* 0x000fc60000000000 */
[----:B------:R0:W1:Y:S02]  /*38f0*/  DADD R22, R16, R16 ;  /* 0x0000000010167229 */ /* 0x0000640000000010 */
[----:B0-----:R-:W-:Y:S01]  /*3900*/  IMAD.MOV.U32 R17, RZ, RZ, 0x3ff00000 ;  /* 0x3ff00000ff117424 */ /* 0x001fe200078e00ff */
[----:B-1----:R-:W-:-:S04]  /*3910*/  FSEL R16, R22, RZ, P0 ;  /* 0x000000ff16107208 */ /* 0x002fc80000000000 */
[----:B------:R-:W-:-:S04]  /*3920*/  FSEL R17, -R17, +QNAN , !P1 ;  /* 0x7ff0000011117808 */ /* 0x000fc80004800100 */
[----:B------:R-:W-:-:S15]  /*3930*/  FSEL R17, R23, R17, P0 ;  /* 0x0000001117117208 */ /* 0x000fde0000000000 */
[----:B------:R-:W-:-:S15]  /*3940*/  NOP ;  /* 0x0000000000007918 */ /* 0x000fde0000000000 */
[----:B------:R-:W-:-:S15]  /*3950*/  NOP ;  /* 0x0000000000007918 */ /* 0x000fde0000000000 */
[----:B------:R-:W-:-:S08]  /*3960*/  NOP ;  /* 0x0000000000007918 */ /* 0x000fd00000000000 */
[----:B-----5:R-:W0:Y:S02]  /*3970*/  DMUL R16, R16, UR6 ;  /* 0x0000000610107c28 */ /* 0x020e240008000000 */
[----:B0-----:R-:W-:Y:S05]  /*3980*/  BRA `(.L_x_7209) ;  /* 0x0000000800247947 */ /* 0x001fea0003800000 */
.L_x_7211:
[----:B------:R-:W-:Y:S01]  /*3990*/  IMAD.MOV.U32 R24, RZ, RZ, 0x652b82fe ;  /* 0x652b82feff187424 */ /* 0x000fe200078e00ff */
[----:B------:R-:W-:Y:S01]  /*39a0*/  UMOV UR6, 0xfefa39ef ;  /* 0xfefa39ef00067882 */ /* 0x000fe20000000000 */
[----:B------:R-:W-:Y:S01]  /*39b0*/  IMAD.MOV.U32 R25, RZ, RZ, 0x3ff71547 ;  /* 0x3ff71547ff197424 */ /* 0x000fe200078e00ff */
[----:B------:R-:W-:-:S05]  /*39c0*/  UMOV UR7, 0x3fe62e42 ;  /* 0x3fe62e4200077882 */ /* 0x000fca0000000000 */
[----:B------:R-:W5:-:S15]  /*39d0*/  DFMA R24, R16, R24, 6.75539944105574400000e+15 ;  /* 0x433800001018742b */ /* 0x000f5e0000000018 */
[----:B------:R-:W-:-:S15]  /*39e0*/  NOP ;  /* 0x0000000000007918 */ /* 0x000fde0000000000 */
[----:B------:R-:W-:-:S15]  /*39f0*/  NOP ;  /* 0x0000000000007918 */ /* 0x000fde0000000000 */
[----:B------:R-:W-:-:S15]  /*3a00*/  NOP ;  /* 0x0000000000007918 */ /* 0x000fde0000000000 */
[----:B------:R-:W-:-:S04]  /*3a10*/  NOP ;  /* 0x0000000000007918 */ /* 0x000fc80000000000 */
[----:B-----5:R5:W0:Y:S02]  /*3a20*/  DADD R26, R24, -6.75539944105574400000e+15 ;  /* 0xc3380000181a7429 */ /* 0x020a240000000000 */
[----:B-----5:R-:W-:-:S15]  /*3a30*/  IMAD.MOV.U32 R25, RZ, RZ, 0x3e5af86d ;  /* 0x3e5af86dff197424 */ /* 0x020fde00078e00ff */
[----:B------:R-:W-:-:S15]  /*3a40*/  NOP ;  /* 0x0000000000007918 */ /* 0x000fde0000000000 */
[----:B------:R-:W-:-:S15]  /*3a50*/  NOP ;  /* 0x0000000000007918 */ /* 0x000fde0000000000 */
[----:B------:R-:W-:-:S15]  /*3a60*/  NOP ;  /* 0x0000000000007918 */ /* 0x000fde0000000000 */
[----:B------:R-:W-:-:S02]  /*3a70*/  NOP ;  /* 0x0000000000007918 */ /* 0x000fc40000000000 */
        /* <DEDUP_REMOVED lines=9> */
[----:B0-----:R-:W-:Y:S01]  /*3b10*/  IMAD.SHL.U32 R26, R17, 0x2, RZ ;  /* 0x00000002111a7824 */ /* 0x001fe200078e00ff */
        /* <DEDUP_REMOVED lines=84> */
[----:B0-----:R-:W-:Y:S01]  /*4060*/  SEL R23, R4, 0x7fe00000, P0 ;  /* 0x7fe0000004177807 */ /* 0x001fe20000000000 */
[----:B------:R-:W-:-:S15]  /*4070*/  IMAD.MOV.U32 R22, RZ, RZ, RZ ;  /* 0x000000ffff167224 */ /* 0x000fde00078e00ff */
[----:B------:R-:W-:-:S15]  /*4080*/  NOP ;  /* 0x0000000000007918 */ /* 0x000fde0000000000 */
[----:B------:R-:W-:-:S15]  /*4090*/  NOP ;  /* 0x0000000000007918 */ /* 0x000fde0000000000 */
[----:B------:R-:W-:-:S15]  /*40a0*/  NOP ;  /* 0x0000000000007918 */ /* 0x000fde0000000000 */
[----:B------:R-:W-:-:S01]  /*40b0*/  NOP ;  /* 0x0000000000007918 */ /* 0x000fc20000000000 */
        /* <DEDUP_REMOVED lines=20> */
.L_x_7210:
[----:B------:R-:W5:Y:S02]  /*4200*/  LDCU.64 UR6, c[0x0][0x390] ;  /* 0x00007200ff0677ac */ /* 0x000f640008000a00 */
[----:B-----5:R-:W0:Y:S02]  /*4210*/  DMUL R16, R16, UR6 ;  /* 0x0000000610107c28 */ /* 0x020e240008000000 */
.L_x_7209:
[----:B------:R-:W-:Y:S05]  /*4220*/  BSYNC.RECONVERGENT B0 ;  /* 0x0000000000007941 */ /* 0x000fea0003800200 */
.L_x_7208:
        /* <DEDUP_REMOVED lines=28> */
.L_x_7215:
        /* <DEDUP_REMOVED lines=135> */
.L_x_7214:
[----:B------:R-:W5:Y:S02]  /*4c60*/  LDCU.64 UR6, c[0x0][0x390] ;  /* 0x00007200ff0677ac */ /* 0x000f640008000a00 */
[----:B-----5:R-:W0:Y:S02]  /*4c70*/  DMUL R18, R18, UR6 ;  /* 0x0000000612127c28 */ /* 0x020e240008000000 */
.L_x_7213:
[----:B------:R-:W-:Y:S05]  /*4c80*/  BSYNC.RECONVERGENT B0 ;  /* 0x0000000000007941 */ /* 0x000fea0003800200 */
.L_x_7212:
        /* <DEDUP_REMOVED lines=28> */
.L_x_7219:
        /* <DEDUP_REMOVED lines=135> */
.L_x_7218:
[----:B------:R-:W5:Y:S02]  /*56c0*/  LDCU.64 UR6, c[0x0][0x390] ;  /* 0x00007200ff0677ac */ /* 0x000f640008000a00 */
[----:B-----5:R-:W0:Y:S02]  /*56d0*/  DMUL R20, R20, UR6 ;  /* 0x0000000614147c28 */ /* 0x020e240008000000 */
.L_x_7217:
[----:B------:R-:W-:Y:S05]  /*56e0*/  BSYNC.RECONVERGENT B0 ;  /* 0x0000000000007941 */ /* 0x000fea0003800200 */
.L_x_7216:
[----:B------:R-:W5:Y:S01]  /*56f0*/  @!P2 LDC.64 R22, c[0x0][0x3a8] ;  /* 0x0000ea00ff16ab82 */ /* 0x000f620000000a00 */
[----:B------:R-:W-:Y:S01]  /*5700*/  @!P2 IMAD.IADD R25, R0, 0x1, R3 ;  /* 0x000000010019a824 */ /* 0x000fe200078e0203 */
[----:B------:R-:W-:Y:S01]  /*5710*/  BSSY.RECONVERGENT B0, `(.L_x_7220) ;  /* 0x0000030000007945 */ /* 0x000fe20003800200 */
[----:B------:R-:W-:-:S03]  /*5720*/  @!P2 IMAD.MOV.U32 R3, RZ, RZ, R5 ;  /* 0x000000ffff03a224 */ /* 0x000fc600078e0005 */
[----:B------:R-:W-:Y:S02]  /*5730*/  BSSY.RELIABLE B1, `(.L_x_7221) ;  /* 0x0000027000017945 */ /* 0x000fe40003800100 */
[----:B------:R-:W-:Y:S01]  /*5740*/  ISETP.GE.U32.AND P0, PT, R3, R2, PT ;  /* 0x000000020300720c */ /* 0x000fe20003f06070 */
[----:B-----5:R-:W-:-:S05]  /*5750*/  @!P2 IMAD.WIDE.U32 R22, R25, 0x8, R22 ;  /* 0x000000081916a825 */ /* 0x020fca00078e0016 */
[----:B0-----:R0:W-:Y:S07]  /*5760*/  @!P2 STG.E.64 desc[UR4][R22.64], R6 ;  /* 0x000000061600a986 */ /* 0x0011ee000c101b04 */
[----:B------:R-:W-:Y:S05]  /*5770*/  @P0 BRA `(.L_x_7222) ;  /* 0x0000000000300947 */ /* 0x000fea0003800000 */
[----:B------:R-:W5:Y:S01]  /*5780*/  LDC.64 R4, c[0x0][0x3a8] ;  /* 0x0000ea00ff047b82 */ /* 0x000f620000000a00 */
[----:B0-----:R-:W-:Y:S02]  /*5790*/  IMAD.IADD R7, R0, 0x1, R3 ;  /* 0x0000000100077824 */ /* 0x001fe400078e0203 */
[----:B------:R-:W-:-:S05]  /*57a0*/  VIADD R3, R3, 0x80 ;  /* 0x0000008003037836 */ /* 0x000fca0000000000 */
[----:B------:R-:W-:Y:S01]  /*57b0*/  ISETP.GE.U32.AND P0, PT, R3, R2, PT ;  /* 0x000000020300720c */ /* 0x000fe20003f06070 */
[----:B-----5:R-:W-:-:S05]  /*57c0*/  IMAD.WIDE.U32 R4, R7, 0x8, R4 ;  /* 0x0000000807047825 */ /* 0x020fca00078e0004 */
[----:B-1----:R0:W-:Y:S07]  /*57d0*/  STG.E.64 desc[UR4][R4.64], R8 ;  /* 0x0000000804007986 */ /* 0x0021ee000c101b04 */
[----:B------:R-:W-:Y:S05]  /*57e0*/  @P0 BRA `(.L_x_7223) ;  /* 0x0000000000300947 */ /* 0x000fea0003800000 */
[----:B0-----:R-:W0:Y:S01]  /*57f0*/  LDC.64 R4, c[0x0][0x3a8] ;  /* 0x0000ea00ff047b82 */ /* 0x001e220000000a00 */
[----:B------:R-:W-:Y:S02]  /*5800*/  IMAD.IADD R7, R0, 0x1, R3 ;  /* 0x0000000100077824 */ /* 0x000fe400078e0203 */
[----:B------:R-:W-:Y:S02]  /*5810*/  VIADD R3, R3, 0x80 ;  /* 0x0000008003037836 */ /* 0x000fe40000000000 */
[----:B0-----:R-:W-:-:S05]  /*5820*/  IMAD.WIDE.U32 R4, R7, 0x8, R4 ;  /* 0x0000000807047825 */ /* 0x001fca00078e0004 */
[----:B--2---:R0:W-:Y:S02]  /*5830*/  STG.E.64 desc[UR4][R4.64], R10 ;  /* 0x0000000a04007986 */ /* 0x0041e4000c101b04 */
.L_x_7222:
[----:B------:R-:W-:-:S13]  /*5840*/  ISETP.GE.U32.AND P0, PT, R3, R2, PT ;  /* 0x000000020300720c */ /* 0x000fda0003f06070 */
[----:B------:R-:W-:Y:S05]  /*5850*/  @P0 BRA `(.L_x_7224) ;  /* 0x0000000000300947 */ /* 0x000fea0003800000 */
[----:B0-----:R-:W0:Y:S01]  /*5860*/  LDC.64 R4, c[0x0][0x3a8] ;  /* 0x0000ea00ff047b82 */ /* 0x001e220000000a00 */
[----:B------:R-:W-:Y:S02]  /*5870*/  IMAD.IADD R7, R0, 0x1, R3 ;  /* 0x0000000100077824 */ /* 0x000fe400078e0203 */
[----:B------:R-:W-:Y:S02]  /*5880*/  VIADD R3, R3, 0x80 ;  /* 0x0000008003037836 */ /* 0x000fe40000000000 */
[----:B0-----:R-:W-:-:S05]  /*5890*/  IMAD.WIDE.U32 R4, R7, 0x8, R4 ;  /* 0x0000000807047825 */ /* 0x001fca00078e0004 */
[----:B---3--:R0:W-:Y:S02]  /*58a0*/  STG.E.64 desc[UR4][R4.64], R12 ;  /* 0x0000000c04007986 */ /* 0x0081e4000c101b04 */
.L_x_7223:
[----:B------:R-:W-:-:S13]  /*58b0*/  ISETP.GE.U32.AND P0, PT, R3, R2, PT ;  /* 0x000000020300720c */ /* 0x000fda0003f06070 */
[----:B------:R-:W-:Y:S05]  /*58c0*/  @P0 BRA `(.L_x_7225) ;  /* 0x0000000000340947 */ /* 0x000fea0003800000 */
[----:B0-----:R-:W0:Y:S01]  /*58d0*/  LDC.64 R4, c[0x0][0x3a8] ;  /* 0x0000ea00ff047b82 */ /* 0x001e220000000a00 */
[----:B------:R-:W-:Y:S02]  /*58e0*/  IMAD.IADD R7, R0, 0x1, R3 ;  /* 0x0000000100077824 */ /* 0x000fe400078e0203 */
[----:B------:R-:W-:Y:S02]  /*58f0*/  VIADD R3, R3, 0x80 ;  /* 0x0000008003037836 */ /* 0x000fe40000000000 */
[----:B0-----:R-:W-:-:S05]  /*5900*/  IMAD.WIDE.U32 R4, R7, 0x8, R4 ;  /* 0x0000000807047825 */ /* 0x001fca00078e0004 */
[----:B----4-:R0:W-:Y:S02]  /*5910*/  STG.E.64 desc[UR4][R4.64], R14 ;  /* 0x0000000e04007986 */ /* 0x0101e4000c101b04 */
.L_x_7224:
[----:B------:R-:W-:-:S13]  /*5920*/  ISETP.GE.U32.AND P0, PT, R3, R2, PT ;  /* 0x000000020300720c */ /* 0x000fda0003f06070 */
[----:B------:R-:W-:Y:S05]  /*5930*/  @P0 BREAK.RELIABLE B1 ;  /* 0x0000000000010942 */ /* 0x000fea0003800100 */
[----:B------:R-:W-:Y:S05]  /*5940*/  @P0 BRA `(.L_x_7226) ;  /* 0x0000000000300947 */ /* 0x000fea0003800000 */
[----:B0-----:R-:W0:Y:S01]  /*5950*/  LDC.64 R4, c[0x0][0x3a8] ;  /* 0x0000ea00ff047b82 */ /* 0x001e220000000a00 */
[----:B------:R-:W-:Y:S02]  /*5960*/  IMAD.IADD R7, R0, 0x1, R3 ;  /* 0x0000000100077824 */ /* 0x000fe400078e0203 */
[----:B------:R-:W-:Y:S02]  /*5970*/  VIADD R3, R3, 0x80 ;  /* 0x0000008003037836 */ /* 0x000fe40000000000 */
[----:B0-----:R-:W-:-:S05]  /*5980*/  IMAD.WIDE.U32 R4, R7, 0x8, R4 ;  /* 0x0000000807047825 */ /* 0x001fca00078e0004 */
[----:B------:R0:W-:Y:S02]  /*5990*/  STG.E.64 desc[UR4][R4.64], R16 ;  /* 0x0000001004007986 */ /* 0x0001e4000c101b04 */
.L_x_7225:
[----:B------:R-:W-:Y:S05]  /*59a0*/  BSYNC.RELIABLE B1 ;  /* 0x0000000000017941 */ /* 0x000fea0003800100 */
.L_x_7221:
[----:B------:R-:W-:-:S13]  /*59b0*/  ISETP.GE.U32.AND P0, PT, R3, R2, PT ;  /* 0x000000020300720c */ /* 0x000fda0003f06070 */
[----:B0-----:R-:W0:Y:S01]  /*59c0*/  @!P0 LDC.64 R4, c[0x0][0x3a8] ;  /* 0x0000ea00ff048b82 */ /* 0x001e220000000a00 */
[----:B------:R-:W-:Y:S02]  /*59d0*/  @!P0 IMAD.IADD R7, R0, 0x1, R3 ;  /* 0x0000000100078824 */ /* 0x000fe400078e0203 */
[----:B------:R-:W-:Y:S02]  /*59e0*/  @!P0 VIADD R3, R3, 0x80 ;  /* 0x0000008003038836 */ /* 0x000fe40000000000 */
[----:B0-----:R-:W-:-:S05]  /*59f0*/  @!P0 IMAD.WIDE.U32 R4, R7, 0x8, R4 ;  /* 0x0000000807048825 */ /* 0x001fca00078e0004 */
[----:B------:R0:W-:Y:S02]  /*5a00*/  @!P0 STG.E.64 desc[UR4][R4.64], R18 ;  /* 0x0000001204008986 */ /* 0x0001e4000c101b04 */
.L_x_7226:
[----:B------:R-:W-:Y:S05]  /*5a10*/  BSYNC.RECONVERGENT B0 ;  /* 0x0000000000007941 */ /* 0x000fea0003800200 */
.L_x_7220:
[----:B------:R-:W-:Y:S05]  /*5a20*/  WARPSYNC.ALL ;  /* 0x0000000000007948 */ /* 0x000fea0003800000 */
[----:B------:R-:W-:-:S13]  /*5a30*/  ISETP.GE.U32.AND P0, PT, R3, R2, PT ;  /* 0x000000020300720c */ /* 0x000fda0003f06070 */
[----:B------:R-:W-:Y:S05]  /*5a40*/  @P0 EXIT ;  /* 0x000000000000094d */ /* 0x000fea0003800000 */
[----:B0-----:R-:W0:Y:S01]  /*5a50*/  LDC.64 R4, c[0x0][0x3a8] ;  /* 0x0000ea00ff047b82 */ /* 0x001e220000000a00 */
[----:B------:R-:W-:-:S04]  /*5a60*/  IMAD.IADD R3, R0, 0x1, R3 ;  /* 0x0000000100037824 */ /* 0x000fc800078e0203 */
[----:B0-----:R-:W-:-:S05]  /*5a70*/  IMAD.WIDE.U32 R2, R3, 0x8, R4 ;  /* 0x0000000803027825 */ /* 0x001fca00078e0004 */
[----:B------:R-:W-:Y:S01]  /*5a80*/  STG.E.64 desc[UR4][R2.64], R20 ;  /* 0x0000001402007986 */ /* 0x000fe2000c101b04 */
[----:B------:R-:W-:Y:S05]  /*5a90*/  EXIT ;  /* 0x000000000000794d */ /* 0x000fea0003800000 */
.L_x_7186:
[----:B------:R-:W0:Y:S01]  /*5aa0*/  S2R R2, SR_TID.X ;  /* 0x0000000000027919 */ /* 0x000e220000002100 */
[----:B------:R-:W1:Y:S02]  /*5ab0*/  LDC.64 R4, c[0x0][0x3b0] ;  /* 0x0000ec00ff047b82 */ /* 0x000e640000000a00 */
[----:B-1----:R-:W-:-:S04]  /*5ac0*/  IMAD.WIDE.U32 R4, R0, 0x8, R4 ;  /* 0x0000000800047825 */ /* 0x002fc800078e0004 */
[----:B0-----:R-:W-:-:S05]  /*5ad0*/  IMAD.WIDE.U32 R6, R2, 0x10, R4 ;  /* 0x0000001002067825 */ /* 0x001fca00078e0004 */
[----:B------:R-:W2:Y:S04]  /*5ae0*/  LDG.E.128 R16, desc[UR4][R6.64] ;  /* 0x0000000406107981 */ /* 0x000ea8000c1e1d00 */
[----:B------:R0:W5:Y:S04]  /*5af0*/  LDG.E.128 R20, desc[UR4][R6.64+0x800] ;  /* 0x0008000406147981 */ /* 0x000168000c1e1d00 */
[----:B------:R0:W5:Y:S04]  /*5b00*/  LDG.E.128 R12, desc[UR4][R6.64+0x1000] ;  /* 0x00100004060c7981 */ /* 0x000168000c1e1d00 */
[----:B------:R0:W5:Y:S01]  /*5b10*/  LDG.E.128 R8, desc[UR4][R6.64+0x1800] ;  /* 0x0018000406087981 */ /* 0x000162000c1e1d00 */
[----:B------:R-:W-:Y:S01]  /*5b20*/  BSSY.RECONVERGENT B0, `(.L_x_7227) ;  /* 0x00000a1000007945 */ /* 0x000fe20003800200 */
[----:B--2---:R-:W1:Y:S02]  /*5b30*/  DSETP.GT.AND P0, PT, R16, RZ, PT ;  /* 0x000000ff1000722a */ /* 0x004e640003f04000 */
[----:B-1----:R-:W1:-:S15]  /*5b40*/  @P0 LDC.64 R4, c[0x0][0x390] ;  /* 0x0000e400ff040b82 */ /* 0x002e5e0000000a00 */
[----:B------:R-:W-:-:S15]  /*5b50*/  NOP ;  /* 0x0000000000007918 */ /* 0x000fde0000000000 */
[----:B------:R-:W-:-:S15]  /*5b60*/  NOP ;  /* 0x0000000000007918 */ /* 0x000fde0000000000 */
[----:B------:R-:W-:-:S15]  /*5b70*/  NOP ;  /* 0x0000000000007918 */ /* 0x000fde0000000000 */
[----:B------:R-:W-:-:S02]  /*5b80*/  NOP ;  /* 0x0000000000007918 */ /* 0x000fc40000000000 */
[----:B-1----:R0:W1:Y:S02]  /*5b90*/  @P0 DMUL R4, R16, R4 ;  /* 0x0000000410040228 */ /* 0x0020640000000000 */
        /* <DEDUP_REMOVED lines=139> */
.L_x_7230:
        /* <DEDUP_REMOVED lines=11> */
.L_x_7231:
[----:B------:R-:W-:Y:S05]  /*6500*/  BSYNC.RECONVERGENT B1 ;  /* 0x0000000000017941 */ /* 0x000fea0003800200 */
.L_x_7229:
[----:B------:R-:W0:Y:S02]  /*6510*/  LDCU.64 UR6, c[0x0][0x388] ;  /* 0x00007100ff0677ac */ /* 0x000e240008000a00 */
[----:B0-----:R-:W0:Y:S02]  /*6520*/  DMUL R4, R4, UR6 ;  /* 0x0000000604047c28 */ /* 0x001e240008000000 */
.L_x_7228:
[----:B------:R-:W-:Y:S05]  /*6530*/  BSYNC.RECONVERGENT B0 ;  /* 0x0000000000007941 */ /* 0x000fea0003800200 */
.L_x_7227:
[----:B------:R-:W1:Y:S01]  /*6540*/  DSETP.GT.AND P0, PT, R18, RZ, PT ;  /* 0x000000ff1200722a */ /* 0x000e620003f04000 */
[----:B------:R-:W-:Y:S04]  /*6550*/  BSSY.RECONVERGENT B0, `(.L_x_7232) ;  /* 0x00000a2000007945 */ /* 0x000fe80003800200 */
        /* <DEDUP_REMOVED lines=15> */
[----:B------:R-:W2:Y:S02]  /*6650*/  DADD R6, R18, R18 ;  /* 0x0000000012067229 */ /* 0x000ea40000000012 */
[----:B--2---:R-:W-:Y:S02]  /*6660*/  FSEL R6, R6, RZ, P0 ;  /* 0x000000ff06067208 */ /* 0x004fe40000000000 */
[----:B------:R-:W-:-:S15]  /*6670*/  FSEL R7, R7, R3, P0 ;  /* 0x0000000307077208 */ /* 0x000fde0000000000 */
[----:B------:R-:W-:-:S15]  /*6680*/  NOP ;  /* 0x0000000000007918 */ /* 0x000fde0000000000 */
[----:B------:R-:W-:-:S15]  /*6690*/  NOP ;  /* 0x0000000000007918 */ /* 0x000fde0000000000 */
[----:B------:R-:W-:-:S15]  /*66a0*/  NOP ;  /* 0x0000000000007918 */ /* 0x000fde0000000000 */
[----:B-1----:R-:W3:Y:S02]  /*66b0*/  DMUL R6, R6, UR6 ;  /* 0x0000000606067c28 */ /* 0x002ee40008000000 */
[----:B---3--:R-:W-:Y:S05]  /*66c0*/  BRA `(.L_x_7235) ;  /* 0x0000000800287947 */ /* 0x008fea0003800000 */
.L_x_7234:
[----:B------:R-:W-:Y:S01]  /*66d0*/  IMAD.MOV.U32 R6, RZ, RZ, 0x652b82fe ;  /* 0x652b82feff067424 */ /* 0x000fe200078e00ff */
[----:B------:R-:W-:Y:S01]  /*66e0*/  UMOV UR6, 0xfefa39ef ;  /* 0xfefa39ef00067882 */ /* 0x000fe20000000000 */
[----:B------:R-:W-:Y:S01]  /*66f0*/  IMAD.MOV.U32 R7, RZ, RZ, 0x3ff71547 ;  /* 0x3ff71547ff077424 */ /* 0x000fe200078e00ff */
[----:B------:R-:W-:Y:S01]  /*6700*/  UMOV UR7, 0x3fe62e42 ;  /* 0x3fe62e4200077882 */ /* 0x000fe20000000000 */
[----:B------:R-:W-:-:S04]  /*6710*/  IMAD.SHL.U32 R3, R19, 0x2, RZ ;  /* 0x0000000213037824 */ /* 0x000fc800078e00ff */
[----:B------:R-:W1:Y:S01]  /*6720*/  DFMA R6, R18, R6, 6.75539944105574400000e+15 ;  /* 0x433800001206742b */ /* 0x000e620000000006 */
[C---:B------:R-:W-:Y:S02]  /*6730*/  ISETP.GE.U32.AND P0, PT, R3.reuse, 0x7fb3e647, PT ;  /* 0x7fb3e6470300780c */ /* 0x040fe40003f06070 */
[----:B------:R-:W-:-:S15]  /*6740*/  ISETP.NE.AND P1, PT, R3, RZ, PT ;  /* 0x000000ff0300720c */ /* 0x000fde0003f25270 */
[----:B------:R-:W-:-:S15]  /*6750*/  NOP ;  /* 0x0000000000007918 */ /* 0x000fde0000000000 */
[----:B------:R-:W-:-:S15]  /*6760*/  NOP ;  /* 0x0000000000007918 */ /* 0x000fde0000000000 */
[----:B------:R-:W-:-:S15]  /*6770*/  NOP ;  /* 0x0000000000007918 */ /* 0x000fde0000000000 */
[----:B------:R-:W-:-:S01]  /*6780*/  NOP ;  /* 0x0000000000007918 */ /* 0x000fc20000000000 */
[----:B-1----:R1:W2:Y:S02]  /*6790*/  DADD R16, R6, -6.75539944105574400000e+15 ;  /* 0xc338000006107429 */ /* 0x0022a40000000000 */
[----:B-1----:R-:W-:-:S15]  /*67a0*/  SEL R6, R6, RZ, P0 ;  /* 0x000000ff06067207 */ /* 0x002fde0000000000 */
        /* <DEDUP_REMOVED lines=97> */
[----:B-1----:R-:W-:-:S15]  /*6dc0*/  DFMA R16, R16, R24, R16 ;  /* 0x000000181010722b */ /* 0x002fde0000000010 */
[----:B------:R-:W-:-:S15]  /*6dd0*/  NOP ;  /* 0x0000000000007918 */ /* 0x000fde0000000000 */
[----:B------:R-:W-:-:S15]  /*6de0*/  NOP ;  /* 0x0000000000007918 */ /* 0x000fde0000000000 */
[----:B------:R-:W-:-:S15]  /*6df0*/  NOP ;  /* 0x0000000000007918 */ /* 0x000fde0000000000 */
[----:B------:R-:W-:-:S04]  /*6e00*/  NOP ;  /* 0x0000000000007918 */ /* 0x000fc80000000000 */
        /* <DEDUP_REMOVED lines=18> */
[----:B--2---:R-:W3:Y:S02]  /*6f30*/  DMUL R6, R6, UR6 ;  /* 0x0000000606067c28 */ /* 0x004ee40008000000 */
[----:B---3--:R-:W-:Y:S05]  /*6f40*/  BRA `(.L_x_7235) ;  /* 0x0000000000087947 */ /* 0x008fea0003800000 */
.L_x_7233:
[----:B------:R-:W1:Y:S02]  /*6f50*/  LDCU.64 UR6, c[0x0][0x390] ;  /* 0x00007200ff0677ac */ /* 0x000e640008000a00 */
[----:B-1----:R1:W2:Y:S02]  /*6f60*/  DMUL R6, R18, UR6 ;  /* 0x0000000612067c28 */ /* 0x0022a40008000000 */
.L_x_7235:
[----:B------:R-:W-:Y:S05]  /*6f70*/  BSYNC.RECONVERGENT B0 ;  /* 0x0000000000007941 */ /* 0x000fea0003800200 */
.L_x_7232:
[----:B-----5:R-:W3:Y:S01]  /*6f80*/  DSETP.GT.AND P0, PT, R20, RZ, PT ;  /* 0x000000ff1400722a */ /* 0x020ee20003f04000 */
[----:B------:R-:W-:Y:S04]  /*6f90*/  BSSY.RECONVERGENT B0, `(.L_x_7236) ;  /* 0x00000a2000007945 */ /* 0x000fe80003800200 */
[----:B---3--:R-:W-:Y:S05]  /*6fa0*/  @P0 BRA `(.L_x_7237) ;  /* 0x0000000800780947 */ /* 0x008fea0003800000 */
[----:B------:R-:W3:Y:S02]  /*6fb0*/  LDCU.64 UR6, c[0x0][0x398] ;  /* 0x00007300ff0677ac */ /* 0x000ee40008000a00 */
[----:B---3--:R-:W3:Y:S02]  /*6fc0*/  DMUL R20, R20, UR6 ;  /* 0x0000000614147c28 */ /* 0x008ee40008000000 */
[C---:B---3--:R-:W-:Y:S02]  /*6fd0*/  FSETP.GEU.FTZ.AND P1, PT, R21.reuse, 4.1931471824645996094, PT ;  /* 0x40862e431500780b */ /* 0x048fe40003f3e000 */
[----:B------:R-:W-:-:S13]  /*6fe0*/  FSETP.GT.FTZ.AND P0, PT, R21, -3.1640625, PT ;  /* 0xc04a80001500780b */ /* 0x000fda0003f14000 */
[----:B------:R-:W-:Y:S05]  /*6ff0*/  @P0 BRA !P1, `(.L_x_7238) ;  /* 0x0000000000440947 */ /* 0x000fea0004800000 */
[----:B------:R-:W3:Y:S01]  /*7000*/  LDCU.64 UR6, c[0x0][0x388] ;  /* 0x00007100ff0677ac */ /* 0x000ee20008000a00 */
        /* <DEDUP_REMOVED lines=8> */
[----:B------:R-:W4:Y:S02]  /*7090*/  DADD R16, R20, R20 ;  /* 0x0000000014107229 */ /* 0x000f240000000014 */
[----:B----4-:R-:W-:Y:S02]  /*70a0*/  FSEL R20, R16, RZ, P0 ;  /* 0x000000ff10147208 */ /* 0x010fe40000000000 */
[----:B------:R-:W-:-:S15]  /*70b0*/  FSEL R21, R17, R3, P0 ;  /* 0x0000000311157208 */ /* 0x000fde0000000000 */
[----:B------:R-:W-:-:S15]  /*70c0*/  NOP ;  /* 0x0000000000007918 */ /* 0x000fde0000000000 */
[----:B------:R-:W-:-:S15]  /*70d0*/  NOP ;  /* 0x0000000000007918 */ /* 0x000fde0000000000 */
[----:B------:R-:W-:-:S15]  /*70e0*/  NOP ;  /* 0x0000000000007918 */ /* 0x000fde0000000000 */
[----:B---3--:R-:W4:Y:S02]  /*70f0*/  DMUL R20, R20, UR6 ;  /* 0x0000000614147c28 */ /* 0x008f240008000000 */
[----:B----4-:R-:W-:Y:S05]  /*7100*/  BRA `(.L_x_7239) ;  /* 0x0000000800287947 */ /* 0x010fea0003800000 */
.L_x_7238:
        /* <DEDUP_REMOVED lines=12> */
[----:B-1----:R1:W3:Y:S02]  /*71d0*/  DADD R18, R16, -6.75539944105574400000e+15 ;  /* 0xc338000010127429 */ /* 0x0022e40000000000 */
[----:B-1----:R-:W-:-:S15]  /*71e0*/  SEL R16, R16, RZ, P0 ;  /* 0x000000ff10107207 */ /* 0x002fde0000000000 */
[----:B------:R-:W-:-:S15]  /*71f0*/  NOP ;  /* 0x0000000000007918 */ /* 0x000fde0000000000 */
[----:B------:R-:W-:-:S15]  /*7200*/  NOP ;  /* 0x0000000000007918 */ /* 0x000fde0000000000 */
[----:B------:R-:W-:-:S15]  /*7210*/  NOP ;  /* 0x0000000000007918 */ /* 0x000fde0000000000 */
[----:B------:R-:W-:-:S02]  /*7220*/  NOP ;  /* 0x0000000000007918 */ /* 0x000fc40000000000 */
[----:B---3--:R-:W1:Y:S01]  /*7230*/  DFMA R24, R18, -UR6, R20 ;  /* 0x8000000612187c2b */ /* 0x008e620008000014 */
        /* <DEDUP_REMOVED lines=77> */
[----:B------:R-:W3:-:S15]  /*7710*/  LDCU.64 UR6, c[0x0][0x388] ;  /* 0x00007100ff0677ac */ /* 0x000ede0008000a00 */
        /* <DEDUP_REMOVED lines=37> */
[----:B---3--:R-:W4:Y:S02]  /*7970*/  DMUL R20, R20, UR6 ;  /* 0x0000000614147c28 */ /* 0x008f240008000000 */
[----:B----4-:R-:W-:Y:S05]  /*7980*/  BRA `(.L_x_7239) ;  /* 0x0000000000087947 */ /* 0x010fea0003800000 */
.L_x_7237:
[----:B------:R-:W3:Y:S02]  /*7990*/  LDCU.64 UR6, c[0x0][0x390] ;  /* 0x00007200ff0677ac */ /* 0x000ee40008000a00 */
[----:B---3--:R-:W3:Y:S02]  /*79a0*/  DMUL R20, R20, UR6 ;  /* 0x0000000614147c28 */ /* 0x008ee40008000000 */
.L_x_7239:
[----:B------:R-:W-:Y:S05]  /*79b0*/  BSYNC.RECONVERGENT B0 ;  /* 0x0000000000007941 */ /* 0x000fea0003800200 */
.L_x_7236:
[----:B------:R-:W4:Y:S01]  /*79c0*/  DSETP.GT.AND P0, PT, R22, RZ, PT ;  /* 0x000000ff1600722a */ /* 0x000f220003f04000 */
[----:B------:R-:W-:Y:S04]  /*79d0*/  BSSY.RECONVERGENT B0, `(.L_x_7240) ;  /* 0x00000a2000007945 */ /* 0x000fe80003800200 */
[----:B----4-:R-:W-:Y:S05]  /*79e0*/  @P0 BRA `(.L_x_7241) ;  /* 0x0000000800780947 */ /* 0x010fea0003800000 */
[----:B------:R-:W4:Y:S02]  /*79f0*/  LDCU.64 UR6, c[0x0][0x398] ;  /* 0x00007300ff0677ac */ /* 0x000f240008000a00 */
[----:B----4-:R-:W4:Y:S02]  /*7a00*/  DMUL R22, R22, UR6 ;  /* 0x0000000616167c28 */ /* 0x010f240008000000 */
[C---:B----4-:R-:W-:Y:S02]  /*7a10*/  FSETP.GEU.FTZ.AND P1, PT, R23.reuse, 4.1931471824645996094, PT ;  /* 0x40862e431700780b */ /* 0x050fe40003f3e000 */
[----:B------:R-:W-:-:S13]  /*7a20*/  FSETP.GT.FTZ.AND P0, PT, R23, -3.1640625, PT ;  /* 0xc04a80001700780b */ /* 0x000fda0003f14000 */
[----:B------:R-:W-:Y:S05]  /*7a30*/  @P0 BRA !P1, `(.L_x_7242) ;  /* 0x0000000000440947 */ /* 0x000fea0004800000 */
[----:B------:R-:W4:Y:S01]  /*7a40*/  LDCU.64 UR6, c[0x0][0x388] ;  /* 0x00007100ff0677ac */ /* 0x000f220008000a00 */
        /* <DEDUP_REMOVED lines=14> */
[----:B----4-:R-:W4:Y:S02]  /*7b30*/  DMUL R22, R22, UR6 ;  /* 0x0000000616167c28 */ /* 0x010f240008000000 */
[----:B----4-:R-:W-:Y:S05]  /*7b40*/  BRA `(.L_x_7243) ;  /* 0x0000000800287947 */ /* 0x010fea0003800000 */
.L_x_7242:
        /* <DEDUP_REMOVED lines=12> */
[----:B-1----:R1:W4:Y:S02]  /*7c10*/  DADD R18, R16, -6.75539944105574400000e+15 ;  /* 0xc338000010127429 */ /* 0x0023240000000000 */
[----:B-1----:R-:W-:-:S15]  /*7c20*/  SEL R16, R16, RZ, P0 ;  /* 0x000000ff10107207 */ /* 0x002fde0000000000 */
[----:B------:R-:W-:-:S15]  /*7c30*/  NOP ;  /* 0x0000000000007918 */ /* 0x000fde0000000000 */
[----:B------:R-:W-:-:S15]  /*7c40*/  NOP ;  /* 0x0000000000007918 */ /* 0x000fde0000000000 */
[----:B------:R-:W-:-:S15]  /*7c50*/  NOP ;  /* 0x0000000000007918 */ /* 0x000fde0000000000 */
[----:B------:R-:W-:-:S02]  /*7c60*/  NOP ;  /* 0x0000000000007918 */ /* 0x000fc40000000000 */
[----:B----4-:R-:W1:Y:S01]  /*7c70*/  DFMA R24, R18, -UR6, R22 ;  /* 0x8000000612187c2b */ /* 0x010e620008000016 */
        /* <DEDUP_REMOVED lines=77> */
[----:B------:R-:W4:-:S15]  /*8150*/  LDCU.64 UR6, c[0x0][0x388] ;  /* 0x00007100ff0677ac */ /* 0x000f1e0008000a00 */
        /* <DEDUP_REMOVED lines=37> */
[----:B----4-:R-:W1:Y:S02]  /*83b0*/  DMUL R22, R22, UR6 ;  /* 0x0000000616167c28 */ /* 0x010e640008000000 */
[----:B-1----:R-:W-:Y:S05]  /*83c0*/  BRA `(.L_x_7243) ;  /* 0x0000000000087947 */ /* 0x002fea0003800000 */
.L_x_7241:
[----:B------:R-:W4:Y:S02]  /*83d0*/  LDCU.64 UR6, c[0x0][0x390] ;  /* 0x00007200ff0677ac */ /* 0x000f240008000a00 */
[----:B----4-:R-:W4:Y:S02]  /*83e0*/  DMUL R22, R22, UR6 ;  /* 0x0000000616167c28 */ /* 0x010f240008000000 */
.L_x_7243:
[----:B------:R-:W-:Y:S05]  /*83f0*/  BSYNC.RECONVERGENT B0 ;  /* 0x0000000000007941 */ /* 0x000fea0003800200 */
.L_x_7240:
[----:B------:R-:W5:Y:S01]  /*8400*/  DSETP.GT.AND P0, PT, R12, RZ, PT ;  /* 0x000000ff0c00722a */ /* 0x000f620003f04000 */
[----:B------:R-:W-:Y:S04]  /*8410*/  BSSY.RECONVERGENT B0, `(.L_x_7244) ;  /* 0x00000a2000007945 */ /* 0x000fe80003800200 */
[----:B-----5:R-:W-:Y:S05]  /*8420*/  @P0 BRA `(.L_x_7245) ;  /* 0x0000000800780947 */ /* 0x020fea0003800000 */
[----:B------:R-:W5:Y:S02]  /*8430*/  LDCU.64 UR6, c[0x0][0x398] ;  /* 0x00007300ff0677ac */ /* 0x000f640008000a00 */
[----:B-----5:R-:W5:Y:S02]  /*8440*/  DMUL R12, R12, UR6 ;  /* 0x000000060c0c7c28 */ /* 0x020f640008000000 */
[C---:B-----5:R-:W-:Y:S02]  /*8450*/  FSETP.GEU.FTZ.AND P1, PT, R13.reuse, 4.1931471824645996094, PT ;  /* 0x40862e430d00780b */ /* 0x060fe40003f3e000 */
[----:B------:R-:W-:-:S13]  /*8460*/  FSETP.GT.FTZ.AND P0, PT, R13, -3.1640625, PT ;  /* 0xc04a80000d00780b */ /* 0x000fda0003f14000 */
[----:B------:R-:W-:Y:S05]  /*8470*/  @P0 BRA !P1, `(.L_x_7246) ;  /* 0x0000000000440947 */ /* 0x000fea0004800000 */
[----:B------:R-:W5:Y:S01]  /*8480*/  LDCU.64 UR6, c[0x0][0x388] ;  /* 0x00007100ff0677ac */ /* 0x000f620008000a00 */
        /* <DEDUP_REMOVED lines=10> */
[----:B------:R-:W-:-:S15]  /*8530*/  FSEL R13, R17, R3, P0 ;  /* 0x00000003110d7208 */ /* 0x000fde0000000000 */
[----:B------:R-:W-:-:S15]  /*8540*/  NOP ;  /* 0x0000000000007918 */ /* 0x000fde0000000000 */
[----:B------:R-:W-:-:S15]  /*8550*/  NOP ;  /* 0x0000000000007918 */ /* 0x000fde0000000000 */
[----:B------:R-:W-:-:S15]  /*8560*/  NOP ;  /* 0x0000000000007918 */ /* 0x000fde0000000000 */
[----:B-----5:R-:W0:Y:S02]  /*8570*/  DMUL R12, R12, UR6 ;  /* 0x000000060c0c7c28 */ /* 0x020e240008000000 */
[----:B0-----:R-:W-:Y:S05]  /*8580*/  BRA `(.L_x_7247) ;  /* 0x0000000800287947 */ /* 0x001fea0003800000 */
.L_x_7246:
        /* <DEDUP_REMOVED lines=12> */
[----:B-1----:R1:W5:Y:S02]  /*8650*/  DADD R18, R16, -6.75539944105574400000e+15 ;  /* 0xc338000010127429 */ /* 0x0023640000000000 */
[----:B-1----:R-:W-:-:S15]  /*8660*/  SEL R16, R16, RZ, P0 ;  /* 0x000000ff10107207 */ /* 0x002fde0000000000 */
[----:B------:R-:W-:-:S15]  /*8670*/  NOP ;  /* 0x0000000000007918 */ /* 0x000fde0000000000 */
[----:B------:R-:W-:-:S15]  /*8680*/  NOP ;  /* 0x0000000000007918 */ /* 0x000fde0000000000 */
[----:B------:R-:W-:-:S15]  /*8690*/  NOP ;  /* 0x0000000000007918 */ /* 0x000fde0000000000 */
[----:B------:R-:W-:-:S02]  /*86a0*/  NOP ;  /* 0x0000000000007918 */ /* 0x000fc40000000000 */
[----:B-----5:R-:W1:Y:S01]  /*86b0*/  DFMA R24, R18, -UR6, R12 ;  /* 0x8000000612187c2b */ /* 0x020e62000800000c */
        /* <DEDUP_REMOVED lines=77> */
[----:B------:R-:W5:-:S15]  /*8b90*/  LDCU.64 UR6, c[0x0][0x388] ;  /* 0x00007100ff0677ac */ /* 0x000f5e0008000a00 */
        /* <DEDUP_REMOVED lines=37> */
[----:B-----5:R-:W1:Y:S02]  /*8df0*/  DMUL R12, R12, UR6 ;  /* 0x000000060c0c7c28 */ /* 0x020e640008000000 */
[----:B-1----:R-:W-:Y:S05]  /*8e00*/  BRA `(.L_x_7247) ;  /* 0x0000000000087947 */ /* 0x002fea0003800000 */
.L_x_7245:
[----:B------:R-:W5:Y:S02]  /*8e10*/  LDCU.64 UR6, c[0x0][0x390] ;  /* 0x00007200ff0677ac */ /* 0x000f640008000a00 */
[----:B-----5:R-:W0:Y:S02]  /*8e20*/  DMUL R12, R12, UR6 ;  /* 0x000000060c0c7c28 */ /* 0x020e240008000000 */
.L_x_7247:
[----:B------:R-:W-:Y:S05]  /*8e30*/  BSYNC.RECONVERGENT B0 ;  /* 0x0000000000007941 */ /* 0x000fea0003800200 */
.L_x_7244:
        /* <DEDUP_REMOVED lines=25> */
.L_x_7250:
        /* <DEDUP_REMOVED lines=136> */
.L_x_7249:
[----:B------:R-:W5:Y:S02]  /*9850*/  LDCU.64 UR6, c[0x0][0x390] ;  /* 0x00007200ff0677ac */ /* 0x000f640008000a00 */
[----:B-----5:R-:W0:Y:S02]  /*9860*/  DMUL R14, R14, UR6 ;  /* 0x000000060e0e7c28 */ /* 0x020e240008000000 */
.L_x_7251:
[----:B------:R-:W-:Y:S05]  /*9870*/  BSYNC.RECONVERGENT B0 ;  /* 0x0000000000007941 */ /* 0x000fea0003800200 */
.L_x_7248:
        /* <DEDUP_REMOVED lines=25> */
.L_x_7254:
        /* <DEDUP_REMOVED lines=136> */
.L_x_7253:
[----:B------:R-:W5:Y:S02]  /*a290*/  LDCU.64 UR6, c[0x0][0x390] ;  /* 0x00007200ff0677ac */ /* 0x000f640008000a00 */
[----:B-----5:R-:W0:Y:S02]  /*a2a0*/  DMUL R8, R8, UR6 ;  /* 0x0000000608087c28 */ /* 0x020e240008000000 */
.L_x_7255:
[----:B------:R-:W-:Y:S05]  /*a2b0*/  BSYNC.RECONVERGENT B0 ;  /* 0x0000000000007941 */ /* 0x000fea0003800200 */
.L_x_7252:
        /* <DEDUP_REMOVED lines=25> */
.L_x_7258:
        /* <DEDUP_REMOVED lines=136> */
.L_x_7257:
[----:B------:R-:W5:Y:S02]  /*acd0*/  LDCU.64 UR6, c[0x0][0x390] ;  /* 0x00007200ff0677ac */ /* 0x000f640008000a00 */
[----:B-----5:R-:W0:Y:S02]  /*ace0*/  DMUL R10, R10, UR6 ;  /* 0x000000060a0a7c28 */ /* 0x020e240008000000 */
.L_x_7259:
[----:B------:R-:W-:Y:S05]  /*acf0*/  BSYNC.RECONVERGENT B0 ;  /* 0x0000000000007941 */ /* 0x000fea0003800200 */
.L_x_7256:
[----:B------:R-:W5:Y:S02]  /*ad00*/  LDC.64 R16, c[0x0][0x3a8] ;  /* 0x0000ea00ff107b82 */ /* 0x000f640000000a00 */
[----:B-----5:R-:W-:-:S04]  /*ad10*/  IMAD.WIDE.U32 R16, R0, 0x8, R16 ;  /* 0x0000000800107825 */ /* 0x020fc800078e0010 */
[----:B------:R-:W-:-:S05]  /*ad20*/  IMAD.WIDE.U32 R16, R2, 0x10, R16 ;  /* 0x0000001002107825 */ /* 0x000fca00078e0010 */
[----:B0-2---:R-:W-:Y:S04]  /*ad30*/  STG.E.128 desc[UR4][R16.64], R4 ;  /* 0x0000000410007986 */ /* 0x005fe8000c101d04 */
[----:B---34-:R-:W-:Y:S04]  /*ad40*/  STG.E.128 desc[UR4][R16.64+0x800], R20 ;  /* 0x0008001410007986 */ /* 0x018fe8000c101d04 */
[----:B------:R-:W-:Y:S04]  /*ad50*/  STG.E.128 desc[UR4][R16.64+0x1000], R12 ;  /* 0x0010000c10007986 */ /* 0x000fe8000c101d04 */
[----:B------:R-:W-:Y:S01]  /*ad60*/  STG.E.128 desc[UR4][R16.64+0x1800], R8 ;  /* 0x0018000810007986 */ /* 0x000fe2000c101d04 */
[----:B------:R-:W-:Y:S05]  /*ad70*/  EXIT ;  /* 0x000000000000794d */ /* 0x000fea0003800000 */
.L_x_7260:
        /* <DEDUP_REMOVED lines=16> */
.L_x_7390:


//--------------------- .text._ZN2at6native29vectorized_elementwise_kernelILi4EZZZNS0_60_GLOBAL__N__171e0b9f_22_ActivationEluKernel_cu_1520ed90_290010elu_kernelERNS_18TensorIteratorBaseERKN3c106ScalarES8_S8_ENKUlvE_clEvENKUlvE_clEvEUldE_St5arrayIPcLm2EEEEviT0_T1_ --------------------------
	.section	.text._ZN2at6native29vectorized_elementwise_kernelILi4EZZZNS0_60_GLOBAL__N__171e0b9f_22_ActivationEluKernel_cu_1520ed90_290010elu_kernelERNS_18TensorIteratorBaseERKN3c106ScalarES8_S8_ENKUlvE_clEvENKUlvE_clEvEUldE_St5arrayIPcLm2EEEEviT0_T1_,"ax",@progbits
	.align	128
        .global         _ZN2at6native29vectorized_elementwise_kernelILi4EZZZNS0_60_GLOBAL__N__171e0b9f_22_ActivationEluKernel_cu_1520ed90_290010elu_kernelERNS_18TensorIteratorBaseERKN3c106ScalarES8_S8_ENKUlvE_clEvENKUlvE_clEvEUldE_St5arrayIPcLm2EEEEviT0_T1_
        .type           _ZN2at6native29vectorized_elementwise_kernelILi4EZZZNS0_60_GLOBAL__N__171e0b9f_22_ActivationEluKernel_cu_1520ed90_290010elu_kernelERNS_18TensorIteratorBaseERKN3c106ScalarES8_S8_ENKUlvE_clEvENKUlvE_clEvEUldE_St5arrayIPcLm2EEEEviT0_T1_,@function
        .size           _ZN2at6native29vectorized_elementwise_kernelILi4EZZZNS0_60_GLOBAL__N__171e0b9f_22_ActivationEluKernel_cu_1520ed90_290010elu_kernelERNS_18TensorIteratorBaseERKN3c106ScalarES8_S8_ENKUlvE_clEvENKUlvE_clEvEUldE_St5arrayIPcLm2EEEEviT0_T1_,(.L_x_7391 - _ZN2at6native29vectorized_elementwise_kernelILi4EZZZNS0_60_GLOBAL__N__171e0b9f_22_ActivationEluKernel_cu_1520ed90_290010elu_kernelERNS_18TensorIteratorBaseERKN3c106ScalarES8_S8_ENKUlvE_clEvENKUlvE_clEvEUldE_St5arrayIPcLm2EEEEviT0_T1_)
        .other          _ZN2at6native29vectorized_elementwise_kernelILi4EZZZNS0_60_GLOBAL__N__171e0b9f_22_ActivationEluKernel_cu_1520ed90_290010elu_kernelERNS_18TensorIteratorBaseERKN3c106ScalarES8_S8_ENKUlvE_clEvENKUlvE_clEvEUldE_St5arrayIPcLm2EEEEviT0_T1_,@"STO_CUDA_ENTRY STV_DEFAULT"
_ZN2at6native29vectorized_elementwise_kernelILi4EZZZNS0_60_GLOBAL__N__171e0b9f_22_ActivationEluKernel_cu_1520ed90_290010elu_kernelERNS_18TensorIteratorBaseERKN3c106ScalarES8_S8_ENKUlvE_clEvENKUlvE_clEvEUldE_St5arrayIPcLm2EEEEviT0_T1_:
.text._ZN2at6native29vectorized_elementwise_kernelILi4EZZZNS0_60_GLOBAL__N__171e0b9f_22_ActivationEluKernel_cu_1520ed90_290010elu_kernelERNS_18TensorIteratorBaseERKN3c106ScalarES8_S8_ENKUlvE_clEvENKUlvE_clEvEUldE_St5arrayIPcLm2EEEEviT0_T1_:
        /* <DEDUP_REMOVED lines=214> */
.L_x_7265:
        /* <DEDUP_REMOVED lines=11> */
.L_x_7266:
[----:B------:R-:W-:Y:S05]  /*0e10*/  BSYNC.RECONVERGENT B1 ;  /* 0x0000000000017941 */ /* 0x000fea0003800200 */
.L_x_7264:
[----:B------:R-:W0:Y:S02]  /*0e20*/  LDCU.64 UR6, c[0x0][0x388] ;  /* 0x00007100ff0677ac */ /* 0x000e240008000a00 */
[----:B0-----:R-:W0:Y:S02]  /*0e30*/  DMUL R6, R6, UR6 ;  /* 0x0000000606067c28 */ /* 0x001e240008000000 */
.L_x_7263:
[----:B------:R-:W-:Y:S05]  /*0e40*/  BSYNC.RECONVERGENT B0 ;  /* 0x0000000000007941 */ /* 0x000fea0003800200 */
.L_x_7262:
        /* <DEDUP_REMOVED lines=28> */
.L_x_7270:
        /* <DEDUP_REMOVED lines=135> */
.L_x_7269:
[----:B------:R-:W1:Y:S02]  /*1880*/  LDCU.64 UR6, c[0x0][0x390] ;  /* 0x00007200ff0677ac */ /* 0x000e640008000a00 */
[----:B-1----:R-:W1:Y:S02]  /*1890*/  DMUL R8, R8, UR6 ;  /* 0x0000000608087c28 */ /* 0x002e640008000000 */
.L_x_7268:
[----:B------:R-:W-:Y:S05]  /*18a0*/  BSYNC.RECONVERGENT B0 ;  /* 0x0000000000007941 */ /* 0x000fea0003800200 */
.L_x_7267:
        /* <DEDUP_REMOVED lines=28> */
.L_x_7274:
        /* <DEDUP_REMOVED lines=135> */
.L_x_7273:
[----:B------:R-:W2:Y:S02]  /*22e0*/  LDCU.64 UR6, c[0x0][0x390] ;  /* 0x00007200ff0677ac */ /* 0x000ea40008000a00 */
[----:B--2---:R-:W2:Y:S02]  /*22f0*/  DMUL R10, R10, UR6 ;  /* 0x000000060a0a7c28 */ /* 0x004ea40008000000 */
.L_x_7272:
[----:B------:R-:W-:Y:S05]  /*2300*/  BSYNC.RECONVERGENT B0 ;  /* 0x0000000000007941 */ /* 0x000fea0003800200 */
.L_x_7271:
        /* <DEDUP_REMOVED lines=28> */
.L_x_7278:
        /* <DEDUP_REMOVED lines=135> */
.L_x_7277:
[----:B------:R-:W3:Y:S02]  /*2d40*/  LDCU.64 UR6, c[0x0][0x390] ;  /* 0x00007200ff0677ac */ /* 0x000ee40008000a00 */
[----:B---3--:R-:W3:Y:S02]  /*2d50*/  DMUL R12, R12, UR6 ;  /* 0x000000060c0c7c28 */ /* 0x008ee40008000000 */
.L_x_7276:
[----:B------:R-:W-:Y:S05]  /*2d60*/  BSYNC.RECONVERGENT B0 ;  /* 0x0000000000007941 */ /* 0x000fea0003800200 */
.L_x_7275:
        /* <DEDUP_REMOVED lines=28> */
.L_x_7282:
        /* <DEDUP_REMOVED lines=135> */
.L_x_7281:
[----:B------:R-:W4:Y:S02]  /*37a0*/  LDCU.64 UR6, c[0x0][0x390] ;  /* 0x00007200ff0677ac */ /* 0x000f240008000a00 */
[----:B----4-:R-:W4:Y:S02]  /*37b0*/  DMUL R14, R14, UR6 ;  /* 0x000000060e0e7c28 */ /* 0x010f240008000000 */
.L_x_7280:
[----:B------:R-:W-:Y:S05]  /*37c0*/  BSYNC.RECONVERGENT B0 ;  /* 0x0000000000007941 */ /* 0x000fea0003800200 */
.L_x_7279:
        /* <DEDUP_REMOVED lines=28> */
.L_x_7286:
        /* <DEDUP_REMOVED lines=135> */
.L_x_7285:
[----:B------:R-:W5:Y:S02]  /*4200*/  LDCU.64 UR6, c[0x0][0x390] ;  /* 0x00007200ff0677ac */ /* 0x000f640008000a00 */
[----:B-----5:R-:W0:Y:S02]  /*4210*/  DMUL R16, R16, UR6 ;  /* 0x0000000610107c28 */ /* 0x020e240008000000 */
.L_x_7284:
[----:B------:R-:W-:Y:S05]  /*4220*/  BSYNC.RECONVERGENT B0 ;  /* 0x0000000000007941 */ /* 0x000fea0003800200 */
.L_x_7283:
        /* <DEDUP_REMOVED lines=28> */
.L_x_7290:
        /* <DEDUP_REMOVED lines=135> */
.L_x_7289:
[----:B------:R-:W5:Y:S02]  /*4c60*/  LDCU.64 UR6, c[0x0][0x390] ;  /* 0x00007200ff0677ac */ /* 0x000f640008000a00 */
[----:B-----5:R-:W0:Y:S02]  /*4c70*/  DMUL R18, R18, UR6 ;  /* 0x0000000612127c28 */ /* 0x020e240008000000 */
.L_x_7288:
[----:B------:R-:W-:Y:S05]  /*4c80*/  BSYNC.RECONVERGENT B0 ;  /* 0x0000000000007941 */ /* 0x000fea0003800200 */
.L_x_7287:
        /* <DEDUP_REMOVED lines=28> */
.L_x_7294:
        /* <DEDUP_REMOVED lines=135> */
.L_x_7293:
[----:B------:R-:W5:Y:S02]  /*56c0*/  LDCU.64 UR6, c[0x0][0x390] ;  /* 0x00007200ff0677ac */ /* 0x000f640008000a00 */
[----:B-----5:R-:W0:Y:S02]  /*56d0*/  DMUL R20, R20, UR6 ;  /* 0x0000000614147c28 */ /* 0x020e240008000000 */
.L_x_7292:
[----:B------:R-:W-:Y:S05]  /*56e0*/  BSYNC.RECONVERGENT B0 ;  /* 0x0000000000007941 */ /* 0x000fea0003800200 */
.L_x_7291:
        /* <DEDUP_REMOVED lines=21> */
.L_x_7297:
[----:B------:R-:W-:-:S13]  /*5840*/  ISETP.GE.U32.AND P0, PT, R3, R2, PT ;  /* 0x000000020300720c */ /* 0x000fda0003f06070 */
[----:B------:R-:W-:Y:S05]  /*5850*/  @P0 BRA `(.L_x_7299) ;  /* 0x0000000000300947 */ /* 0x000fea0003800000 */
[----:B0-----:R-:W0:Y:S01]  /*5860*/  LDC.64 R4, c[0x0][0x3a8] ;  /* 0x0000ea00ff047b82 */ /* 0x001e220000000a00 */
[----:B------:R-:W-:Y:S02]  /*5870*/  IMAD.IADD R7, R0, 0x1, R3 ;  /* 0x0000000100077824 */ /* 0x000fe400078e0203 */
[----:B------:R-:W-:Y:S02]  /*5880*/  VIADD R3, R3, 0x80 ;  /* 0x0000008003037836 */ /* 0x000fe40000000000 */
[----:B0-----:R-:W-:-:S05]  /*5890*/  IMAD.WIDE.U32 R4, R7, 0x8, R4 ;  /* 0x0000000807047825 */ /* 0x001fca00078e0004 */
[----:B---3--:R0:W-:Y:S02]  /*58a0*/  STG.E.64 desc[UR4][R4.64], R12 ;  /* 0x0000000c04007986 */ /* 0x0081e4000c101b04 */
.L_x_7298:
[----:B------:R-:W-:-:S13]  /*58b0*/  ISETP.GE.U32.AND P0, PT, R3, R2, PT ;  /* 0x000000020300720c */ /* 0x000fda0003f06070 */
[----:B------:R-:W-:Y:S05]  /*58c0*/  @P0 BRA `(.L_x_7300) ;  /* 0x0000000000340947 */ /* 0x000fea0003800000 */
[----:B0-----:R-:W0:Y:S01]  /*58d0*/  LDC.64 R4, c[0x0][0x3a8] ;  /* 0x0000ea00ff047b82 */ /* 0x001e220000000a00 */
[----:B------:R-:W-:Y:S02]  /*58e0*/  IMAD.IADD R7, R0, 0x1, R3 ;  /* 0x0000000100077824 */ /* 0x000fe400078e0203 */
[----:B------:R-:W-:Y:S02]  /*58f0*/  VIADD R3, R3, 0x80 ;  /* 0x0000008003037836 */ /* 0x000fe40000000000 */
[----:B0-----:R-:W-:-:S05]  /*5900*/  IMAD.WIDE.U32 R4, R7, 0x8, R4 ;  /* 0x0000000807047825 */ /* 0x001fca00078e0004 */
[----:B----4-:R0:W-:Y:S02]  /*5910*/  STG.E.64 desc[UR4][R4.64], R14 ;  /* 0x0000000e04007986 */ /* 0x0101e4000c101b04 */
.L_x_7299:
        /* <DEDUP_REMOVED lines=8> */
.L_x_7300:
[----:B------:R-:W-:Y:S05]  /*59a0*/  BSYNC.RELIABLE B1 ;  /* 0x0000000000017941 */ /* 0x000fea0003800100 */
.L_x_7296:
[----:B------:R-:W-:-:S13]  /*59b0*/  ISETP.GE.U32.AND P0, PT, R3, R2, PT ;  /* 0x000000020300720c */ /* 0x000fda0003f06070 */
[----:B0-----:R-:W0:Y:S01]  /*59c0*/  @!P0 LDC.64 R4, c[0x0][0x3a8] ;  /* 0x0000ea00ff048b82 */ /* 0x001e220000000a00 */
[----:B------:R-:W-:Y:S02]  /*59d0*/  @!P0 IMAD.IADD R7, R0, 0x1, R3 ;  /* 0x0000000100078824 */ /* 0x000fe400078e0203 */
[----:B------:R-:W-:Y:S02]  /*59e0*/  @!P0 VIADD R3, R3, 0x80 ;  /* 0x0000008003038836 */ /* 0x000fe40000000000 */
[----:B0-----:R-:W-:-:S05]  /*59f0*/  @!P0 IMAD.WIDE.U32 R4, R7, 0x8, R4 ;  /* 0x0000000807048825 */ /* 0x001fca00078e0004 */
[----:B------:R0:W-:Y:S02]  /*5a00*/  @!P0 STG.E.64 desc[UR4][R4.64], R18 ;  /* 0x0000001204008986 */ /* 0x0001e4000c101b04 */
.L_x_7301:
[----:B------:R-:W-:Y:S05]  /*5a10*/  BSYNC.RECONVERGENT B0 ;  /* 0x0000000000007941 */ /* 0x000fea0003800200 */
.L_x_7295:
        /* <DEDUP_REMOVED lines=8> */
.L_x_7261:
[----:B------:R-:W0:Y:S01]  /*5aa0*/  S2R R2, SR_TID.X ;  /* 0x0000000000027919 */ /* 0x000e220000002100 */
[----:B------:R-:W1:Y:S02]  /*5ab0*/  LDC.64 R4, c[0x0][0x3b0] ;  /* 0x0000ec00ff047b82 */ /* 0x000e640000000a00 */
[----:B-1----:R-:W-:-:S04]  /*5ac0*/  IMAD.WIDE.U32 R4, R0, 0x8, R4 ;  /* 0x0000000800047825 */ /* 0x002fc800078e0004 */
[----:B0-----:R-:W-:-:S05]  /*5ad0*/  IMAD.WIDE.U32 R6, R2, 0x20, R4 ;  /* 0x0000002002067825 */ /* 0x001fca00078e0004 */
[----:B------:R-:W2:Y:S04]  /*5ae0*/  LDG.E.ENL2.256 R20, R16, desc[UR4][R6.64] ;  /* 0xfe0000040610797e */ /* 0x000ea80008121914 */
[----:B------:R0:W5:Y:S01]  /*5af0*/  LDG.E.ENL2.256 R8, R12, desc[UR4][R6.64+0x1000] ;  /* 0xfe008004060c797e */ /* 0x0001620008121908 */
        /* <DEDUP_REMOVED lines=147> */
.L_x_7305:
        /* <DEDUP_REMOVED lines=11> */
.L_x_7306:
[----:B------:R-:W-:Y:S05]  /*64e0*/  BSYNC.RECONVERGENT B1 ;  /* 0x0000000000017941 */ /* 0x000fea0003800200 */
.L_x_7304:
[----:B------:R-:W0:Y:S02]  /*64f0*/  LDCU.64 UR6, c[0x0][0x388] ;  /* 0x00007100ff0677ac */ /* 0x000e240008000a00 */
[----:B0-----:R-:W0:Y:S02]  /*6500*/  DMUL R4, R4, UR6 ;  /* 0x0000000604047c28 */ /* 0x001e240008000000 */
.L_x_7303:
[----:B------:R-:W-:Y:S05]  /*6510*/  BSYNC.RECONVERGENT B0 ;  /* 0x0000000000007941 */ /* 0x000fea0003800200 */
.L_x_7302:
        /* <DEDUP_REMOVED lines=25> */
.L_x_7309:
        /* <DEDUP_REMOVED lines=136> */
.L_x_7308:
[----:B------:R-:W1:Y:S02]  /*6f30*/  LDCU.64 UR6, c[0x0][0x390] ;  /* 0x00007200ff0677ac */ /* 0x000e640008000a00 */
[----:B-1----:R1:W2:Y:S02]  /*6f40*/  DMUL R6, R18, UR6 ;  /* 0x0000000612067c28 */ /* 0x0022a40008000000 */
.L_x_7310:
[----:B------:R-:W-:Y:S05]  /*6f50*/  BSYNC.RECONVERGENT B0 ;  /* 0x0000000000007941 */ /* 0x000fea0003800200 */
.L_x_7307:
[----:B------:R-:W3:Y:S01]  /*6f60*/  DSETP.GT.AND P0, PT, R20, RZ, PT ;  /* 0x000000ff1400722a */ /* 0x000ee20003f04000 */
        /* <DEDUP_REMOVED lines=24> */
.L_x_7313:
        /* <DEDUP_REMOVED lines=136> */
.L_x_7312:
[----:B------:R-:W3:Y:S02]  /*7970*/  LDCU.64 UR6, c[0x0][0x390] ;  /* 0x00007200ff0677ac */ /* 0x000ee40008000a00 */
[----:B---3--:R-:W3:Y:S02]  /*7980*/  DMUL R20, R20, UR6 ;  /* 0x0000000614147c28 */ /* 0x008ee40008000000 */
.L_x_7314:
[----:B------:R-:W-:Y:S05]  /*7990*/  BSYNC.RECONVERGENT B0 ;  /* 0x0000000000007941 */ /* 0x000fea0003800200 */
.L_x_7311:
        /* <DEDUP_REMOVED lines=23> */
[----:B----4-:R-:W0:Y:S02]  /*7b10*/  DMUL R22, R22, UR6 ;  /* 0x0000000616167c28 */ /* 0x010e240008000000 */
[----:B0-----:R-:W-:Y:S05]  /*7b20*/  BRA `(.L_x_7318) ;  /* 0x0000000800287947 */ /* 0x001fea0003800000 */
.L_x_7317:
        /* <DEDUP_REMOVED lines=136> */
.L_x_7316:
[----:B------:R-:W4:Y:S02]  /*83b0*/  LDCU.64 UR6, c[0x0][0x390] ;  /* 0x00007200ff0677ac */ /* 0x000f240008000a00 */
[----:B----4-:R-:W4:Y:S02]  /*83c0*/  DMUL R22, R22, UR6 ;  /* 0x0000000616167c28 */ /* 0x010f240008000000 */
.L_x_7318:
[----:B------:R-:W-:Y:S05]  /*83d0*/  BSYNC.RECONVERGENT B0 ;  /* 0x0000000000007941 */ /* 0x000fea0003800200 */
.L_x_7315:
[----:B-----5:R-:W0:Y:S01]  /*83e0*/  DSETP.GT.AND P0, PT, R12, RZ, PT ;  /* 0x000000ff0c00722a */ /* 0x020e220003f04000 */
[----:B------:R-:W-:Y:S04]  /*83f0*/  BSSY.RECONVERGENT B0, `(.L_x_7319) ;  /* 0x00000a2000007945 */ /* 0x000fe80003800200 */
        /* <DEDUP_REMOVED lines=23> */
.L_x_7321:
        /* <DEDUP_REMOVED lines=12> */
[----:B-1----:R0:W1:Y:S02]  /*8630*/  DADD R18, R16, -6.75539944105574400000e+15 ;  /* 0xc338000010127429 */ /* 0x0020640000000000 */
        /* <DEDUP_REMOVED lines=123> */
.L_x_7320:
[----:B------:R-:W0:Y:S02]  /*8df0*/  LDCU.64 UR6, c[0x0][0x390] ;  /* 0x00007200ff0677ac */ /* 0x000e240008000a00 */
[----:B0-----:R-:W0:Y:S02]  /*8e00*/  DMUL R12, R12, UR6 ;  /* 0x000000060c0c7c28 */ /* 0x001e240008000000 */
.L_x_7322:
[----:B------:R-:W-:Y:S05]  /*8e10*/  BSYNC.RECONVERGENT B0 ;  /* 0x0000000000007941 */ /* 0x000fea0003800200 */
.L_x_7319:
        /* <DEDUP_REMOVED lines=25> */
.L_x_7325:
        /* <DEDUP_REMOVED lines=136> */
.L_x_7324:
[----:B------:R-:W5:Y:S02]  /*9830*/  LDCU.64 UR6, c[0x0][0x390] ;  /* 0x00007200ff0677ac */ /* 0x000f640008000a00 */
[----:B-----5:R-:W0:Y:S02]  /*9840*/  DMUL R14, R14, UR6 ;  /* 0x000000060e0e7c28 */ /* 0x020e240008000000 */
.L_x_7326:
[----:B------:R-:W-:Y:S05]  /*9850*/  BSYNC.RECONVERGENT B0 ;  /* 0x0000000000007941 */ /* 0x000fea0003800200 */
.L_x_7323:
        /* <DEDUP_REMOVED lines=25> */
.L_x_7329:
        /* <DEDUP_REMOVED lines=136> */
.L_x_7328:
[----:B------:R-:W5:Y:S02]  /*a270*/  LDCU.64 UR6, c[0x0][0x390] ;  /* 0x00007200ff0677ac */ /* 0x000f640008000a00 */
[----:B-----5:R-:W0:Y:S02]  /*a280*/  DMUL R8, R8, UR6 ;  /* 0x0000000608087c28 */ /* 0x020e240008000000 */
.L_x_7330:
[----:B------:R-:W-:Y:S05]  /*a290*/  BSYNC.RECONVERGENT B0 ;  /* 0x0000000000007941 */ /* 0x000fea0003800200 */
.L_x_7327:
        /* <DEDUP_REMOVED lines=25> */
.L_x_7333:
        /* <DEDUP_REMOVED lines=136> */
.L_x_7332:
[----:B------:R-:W5:Y:S02]  /*acb0*/  LDCU.64 UR6, c[0x0][0x390] ;  /* 0x00007200ff0677ac */ /* 0x000f640008000a00 */
[----:B-----5:R-:W0:Y:S02]  /*acc0*/  DMUL R10, R10, UR6 ;  /* 0x000000060a0a7c28 */ /* 0x020e240008000000 */
.L_x_7334:
[----:B------:R-:W-:Y:S05]  /*acd0*/  BSYNC.RECONVERGENT B0 ;  /* 0x0000000000007941 */ /* 0x000fea0003800200 */
.L_x_7331:
[----:B------:R-:W5:Y:S02]  /*ace0*/  LDC.64 R16, c[0x0][0x3a8] ;  /* 0x0000ea00ff107b82 */ /* 0x000f640000000a00 */
[----:B-----5:R-:W-:-:S04]  /*acf0*/  IMAD.WIDE.U32 R16, R0, 0x8, R16 ;  /* 0x0000000800107825 */ /* 0x020fc800078e0010 */
[----:B------:R-:W-:-:S05]  /*ad00*/  IMAD.WIDE.U32 R16, R2, 0x20, R16 ;  /* 0x0000002002107825 */ /* 0x000fca00078e0010 */
[----:B--234-:R-:W-:Y:S04]  /*ad10*/  STG.E.ENL2.256 desc[UR4][R16.64], R4, R20 ;  /* 0xf80000041014797f */ /* 0x01cfe8000f121804 */
[----:B0-----:R-:W-:Y:S01]  /*ad20*/  STG.E.ENL2.256 desc[UR4][R16.64+0x1000], R12, R8 ;  /* 0xf800800c1008797f */ /* 0x001fe2000f121804 */
[----:B------:R-:W-:Y:S05]  /*ad30*/  EXIT ;  /* 0x000000000000794d */ /* 0x000fea0003800000 */
.L_x_7335:
        /* <DEDUP_REMOVED lines=12> */
.L_x_7391:


//--------------------- .text._ZN2at6native29vectorized_elementwise_kernelILi8EZZZNS0_60_GLOBAL__N__171e0b9f_22_ActivationEluKernel_cu_1520ed90_290010elu_kernelERNS_18TensorIteratorBaseERKN3c106ScalarES8_S8_ENKUlvE_clEvENKUlvE_clEvEUldE_St5arrayIPcLm2EEEEviT0_T1_ --------------------------
	.section	.text._ZN2at6native29vectorized_elementwise_kernelILi8EZZZNS0_60_GLOBAL__N__171e0b9f_22_ActivationEluKernel_cu_1520ed90_290010elu_kernelERNS_18TensorIteratorBaseERKN3c106ScalarES8_S8_ENKUlvE_clEvENKUlvE_clEvEUldE_St5arrayIPcLm2EEEEviT0_T1_,"ax",@progbits
	.align	128
        .global         _ZN2at6native29vectorized_elementwise_kernelILi8EZZZNS0_60_GLOBAL__N__171e0b9f_22_ActivationEluKernel_cu_1520ed90_290010elu_kernelERNS_18TensorIteratorBaseERKN3c106ScalarES8_S8_ENKUlvE_clEvENKUlvE_clEvEUldE_St5arrayIPcLm2EEEEviT0_T1_
        .type           _ZN2at6native29vectorized_elementwise_kernelILi8EZZZNS0_60_GLOBAL__N__171e0b9f_22_ActivationEluKernel_cu_1520ed90_290010elu_kernelERNS_18TensorIteratorBaseERKN3c106ScalarES8_S8_ENKUlvE_clEvENKUlvE_clEvEUldE_St5arrayIPcLm2EEEEviT0_T1_,@function
        .size           _ZN2at6native29vectorized_elementwise_kernelILi8EZZZNS0_60_GLOBAL__N__171e0b9f_22_ActivationEluKernel_cu_1520ed90_290010elu_kernelERNS_18TensorIteratorBaseERKN3c106ScalarES8_S8_ENKUlvE_clEvENKUlvE_clEvEUldE_St5arrayIPcLm2EEEEviT0_T1_,(.L_x_7392 - _ZN2at6native29vectorized_elementwise_kernelILi8EZZZNS0_60_GLOBAL__N__171e0b9f_22_ActivationEluKernel_cu_1520ed90_290010elu_kernelERNS_18TensorIteratorBaseERKN3c106ScalarES8_S8_ENKUlvE_clEvENKUlvE_clEvEUldE_St5arrayIPcLm2EEEEviT0_T1_)
        .other          _ZN2at6native29vectorized_elementwise_kernelILi8EZZZNS0_60_GLOBAL__N__171e0b9f_22_ActivationEluKernel_cu_1520ed90_290010elu_kernelERNS_18TensorIteratorBaseERKN3c106ScalarES8_S8_ENKUlvE_clEvENKUlvE_clEvEUldE_St5arrayIPcLm2EEEEviT0_T1_,@"STO_CUDA_ENTRY STV_DEFAULT"
_ZN2at6native29vectorized_elementwise_kernelILi8EZZZNS0_60_GLOBAL__N__171e0b9f_22_ActivationEluKernel_cu_1520ed90_290010elu_kernelERNS_18TensorIteratorBaseERKN3c106ScalarES8_S8_ENKUlvE_clEvENKUlvE_clEvEUldE_St5arrayIPcLm2EEEEviT0_T1_:
.text._ZN2at6native29vectorized_elementwise_kernelILi8EZZZNS0_60_GLOBAL__N__171e0b9f_22_ActivationEluKernel_cu_1520ed90_290010elu_kernelERNS_18TensorIteratorBaseERKN3c106ScalarES8_S8_ENKUlvE_clEvENKUlvE_clEvEUldE_St5arrayIPcLm2EEEEviT0_T1_:
[----:B------:R-:W-:Y:S01]  /*0000*/  LDC R1, c[0x0][0x37c] ;  /* 0x0000df00ff017b82 */ /* 0x000fe20000000800 */
[----:B------:R-:W-:Y:S05]  /*0010*/  EXIT ;  /* 0x000000000000794d */ /* 0x000fea0003800000 */
.L_x_7336:
        /* <DEDUP_REMOVED lines=14> */
.L_x_7392:


//--------------------- .nv.global.init           --------------------------
	.section	.nv.global.init,"aw",@progbits
.nv.global.init:
	.type		$str$6,@object
	.size		$str$6,(__unnamed_1 - $str$6)
$str$6:
        /*0000*/ 	.byte	0x66, 0x61, 0x6c, 0x73, 0x65, 0x00
	.type		__unnamed_1,@object
	.size		__unnamed_1,(__unnamed_5 - __unnamed_1)
__unnamed_1:
        /*0006*/ 	.byte	0x66, 0x65, 0x74, 0x63, 0x68, 0x5f, 0x61, 0x6e, 0x64, 0x5f, 0x63, 0x61, 0x73, 0x74, 0x00
	.type		__unnamed_5,@object
	.size		__unnamed_5,(__unnamed_3 - __unnamed_5)
__unnamed_5:
        /*0015*/ 	.byte	0x66, 0x65, 0x74, 0x63, 0x68, 0x5f, 0x61, 0x6e, 0x64, 0x5f, 0x63, 0x61, 0x73, 0x74, 0x00
	.type		__unnamed_3,@object
	.size		__unnamed_3,(__unnamed_7 - __unnamed_3)
__unnamed_3:
        /*0024*/ 	.byte	0x66, 0x65, 0x74, 0x63, 0x68, 0x5f, 0x61, 0x6e, 0x64, 0x5f, 0x63, 0x61, 0x73, 0x74, 0x00
	.type		__unnamed_7,@object
	.size		__unnamed_7,(__unnamed_2 - __unnamed_7)
__unnamed_7:
        /*0033*/ 	.byte	0x66, 0x65, 0x74, 0x63, 0x68, 0x5f, 0x61, 0x6e, 0x64, 0x5f, 0x63, 0x61, 0x73, 0x74, 0x00
	.type		__unnamed_2,@object
	.size		__unnamed_2,(__unnamed_6 - __unnamed_2)
__unnamed_2:
        /*0042*/ 	.byte	0x63, 0x61, 0x73, 0x74, 0x5f, 0x61, 0x6e, 0x64, 0x5f, 0x73, 0x74, 0x6f, 0x72, 0x65, 0x00
	.type		__unnamed_6,@object
	.size		__unnamed_6,(__unnamed_4 - __unnamed_6)
__unnamed_6:
        /*0051*/ 	.byte	0x63, 0x61, 0x73, 0x74, 0x5f, 0x61, 0x6e, 0x64, 0x5f, 0x73, 0x74, 0x6f, 0x72, 0x65, 0x00
	.type		__unnamed_4,@object
	.size		__unnamed_4,(__unnamed_8 - __unnamed_4)
__unnamed_4:
        /*0060*/ 	.byte	0x63, 0x61, 0x73, 0x74, 0x5f, 0x61, 0x6e, 0x64, 0x5f, 0x73, 0x74, 0x6f, 0x72, 0x65, 0x00
	.type		__unnamed_8,@object
	.size		__unnamed_8,($str$7 - __unnamed_8)
__unnamed_8:
        /*006f*/ 	.byte	0x63, 0x61, 0x73, 0x74, 0x5f, 0x61, 0x6e, 0x64, 0x5f, 0x73, 0x74, 0x6f, 0x72, 0x65, 0x00
	.type		$str$7,@object
	.size		$str$7,(.L_37 - $str$7)
$str$7:
        /*007e*/ 	.byte	0x2f, 0x72, 0x6f, 0x6f, 0x74, 0x2f, 0x2e, 0x70, 0x79, 0x65, 0x6e, 0x76, 0x2f, 0x76, 0x65, 0x72
        /*008e*/ 	.byte	0x73, 0x69, 0x6f, 0x6e, 0x73, 0x2f, 0x33, 0x2e, 0x31, 0x33, 0x2e, 0x31, 0x32, 0x2f, 0x6c, 0x69
        /*009e*/ 	.byte	0x62, 0x2f, 0x70, 0x79, 0x74, 0x68, 0x6f, 0x6e, 0x33, 0x2e, 0x31, 0x33, 0x2f, 0x73, 0x69, 0x74
        /*00ae*/ 	.byte	0x65, 0x2d, 0x70, 0x61, 0x63, 0x6b, 0x61, 0x67, 0x65, 0x73, 0x2f, 0x74, 0x6f, 0x72, 0x63, 0x68
        /*00be*/ 	.byte	0x2f, 0x69, 0x6e, 0x63, 0x6c, 0x75, 0x64, 0x65, 0x2f, 0x63, 0x31, 0x30, 0x2f, 0x63, 0x6f, 0x72
        /*00ce*/ 	.byte	0x65, 0x2f, 0x44, 0x79, 0x6e, 0x61, 0x6d, 0x69, 0x63, 0x43, 0x61, 0x73, 0x74, 0x2e, 0x68, 0x00
.L_37:


//--------------------- .nv.shared.reserved.0     --------------------------
	.section	.nv.shared.reserved.0,"aw",@nobits
	.weak		__nv_reservedSMEM_offset_0_alias
	.size		__nv_reservedSMEM_offset_0_alias, 0, 64
	.other		__nv_reservedSMEM_offset_0_alias,@"STO_CUDA_RESERVED_SHARED STV_DEFAULT"
__nv_reservedSMEM_offset_0_alias:
	.zero		0
	.zero		64


//--------------------- .nv.global                --------------------------
	.section	.nv.global,"aw",@nobits
.nv.global:
	.type		_ZN58_INTERNAL_171e0b9f_22_ActivationEluKernel_cu_1520ed90_29004cuda3std3__48in_placeE,@object
	.size		_ZN58_INTERNAL_171e0b9f_22_ActivationEluKernel_cu_1520ed90_29004cuda3std3__48in_placeE,(_ZN58_INTERNAL_171e0b9f_22_ActivationEluKernel_cu_1520ed90_29004cuda3std6ranges3__45__cpo8distanceE - _ZN58_INTERNAL_171e0b9f_22_ActivationEluKernel_cu_1520ed90_29004cuda3std3__48in_placeE)
_ZN58_INTERNAL_171e0b9f_22_ActivationEluKernel_cu_1520ed90_29004cuda3std3__48in_placeE:
	.zero		1
	.type		_ZN58_INTERNAL_171e0b9f_22_ActivationEluKernel_cu_1520ed90_29004cuda3std6ranges3__45__cpo8distanceE,@object
	.size		_ZN58_INTERNAL_171e0b9f_22_ActivationEluKernel_cu_1520ed90_29004cuda3std6ranges3__45__cpo8distanceE,(_ZN58_INTERNAL_171e0b9f_22_ActivationEluKernel_cu_1520ed90_29004cuda3std3__45__cpo3endE - _ZN58_INTERNAL_171e0b9f_22_ActivationEluKernel_cu_1520ed90_29004cuda3std6ranges3__45__cpo8distanceE)
_ZN58_INTERNAL_171e0b9f_22_ActivationEluKernel_cu_1520ed90_29004cuda3std6ranges3__45__cpo8distanceE:
	.zero		1
	.type		_ZN58_INTERNAL_171e0b9f_22_ActivationEluKernel_cu_1520ed90_29004cuda3std3__45__cpo3endE,@object
	.size		_ZN58_INTERNAL_171e0b9f_22_ActivationEluKernel_cu_1520ed90_29004cuda3std3__45__cpo3endE,(_ZN58_INTERNAL_171e0b9f_22_ActivationEluKernel_cu_1520ed90_29004cuda3std6ranges3__45__cpo7advanceE - _ZN58_INTERNAL_171e0b9f_22_ActivationEluKernel_cu_1520ed90_29004cuda3std3__45__cpo3endE)
_ZN58_INTERNAL_171e0b9f_22_ActivationEluKernel_cu_1520ed90_29004cuda3std3__45__cpo3endE:
	.zero		1
	.type		_ZN58_INTERNAL_171e0b9f_22_ActivationEluKernel_cu_1520ed90_29004cuda3std6ranges3__45__cpo7advanceE,@object
	.size		_ZN58_INTERNAL_171e0b9f_22_ActivationEluKernel_cu_1520ed90_29004cuda3std6ranges3__45__cpo7advanceE,(_ZN58_INTERNAL_171e0b9f_22_ActivationEluKernel_cu_1520ed90_29004cuda3std3__45__cpo4rendE - _ZN58_INTERNAL_171e0b9f_22_ActivationEluKernel_cu_1520ed90_29004cuda3std6ranges3__45__cpo7advanceE)
_ZN58_INTERNAL_171e0b9f_22_ActivationEluKernel_cu_1520ed90_29004cuda3std6ranges3__45__cpo7advanceE:
	.zero		1
	.type		_ZN58_INTERNAL_171e0b9f_22_ActivationEluKernel_cu_1520ed90_29004cuda3std3__45__cpo4rendE,@object
	.size		_ZN58_INTERNAL_171e0b9f_22_ActivationEluKernel_cu_1520ed90_29004cuda3std3__45__cpo4rendE,(_ZN58_INTERNAL_171e0b9f_22_ActivationEluKernel_cu_1520ed90_29004cuda3std6ranges3__45__cpo4dataE - _ZN58_INTERNAL_171e0b9f_22_ActivationEluKernel_cu_1520ed90_29004cuda3std3__45__cpo4rendE)
_ZN58_INTERNAL_171e0b9f_22_ActivationEluKernel_cu_1520ed90_29004cuda3std3__45__cpo4rendE:
	.zero		1
	.type		_ZN58_INTERNAL_171e0b9f_22_ActivationEluKernel_cu_1520ed90_29004cuda3std6ranges3__45__cpo4dataE,@object
	.size		_ZN58_INTERNAL_171e0b9f_22_ActivationEluKernel_cu_1520ed90_29004cuda3std6ranges3__45__cpo4dataE,(_ZN58_INTERNAL_171e0b9f_22_ActivationEluKernel_cu_1520ed90_29004cuda3std6ranges3__45__cpo5beginE - _ZN58_INTERNAL_171e0b9f_22_ActivationEluKernel_cu_1520ed90_29004cuda3std6ranges3__45__cpo4dataE)
_ZN58_INTERNAL_171e0b9f_22_ActivationEluKernel_cu_1520ed90_29004cuda3std6ranges3__45__cpo4dataE:
	.zero		1
	.type		_ZN58_INTERNAL_171e0b9f_22_ActivationEluKernel_cu_1520ed90_29004cuda3std6ranges3__45__cpo5beginE,@object
	.size		_ZN58_INTERNAL_171e0b9f_22_ActivationEluKernel_cu_1520ed90_29004cuda3std6ranges3__45__cpo5beginE,(_ZN58_INTERNAL_171e0b9f_22_ActivationEluKernel_cu_1520ed90_29004cuda3std3__45__cpo5crendE - _ZN58_INTERNAL_171e0b9f_22_ActivationEluKernel_cu_1520ed90_29004cuda3std6ranges3__45__cpo5beginE)
_ZN58_INTERNAL_171e0b9f_22_ActivationEluKernel_cu_1520ed90_29004cuda3std6ranges3__45__cpo5beginE:
	.zero		1
	.type		_ZN58_INTERNAL_171e0b9f_22_ActivationEluKernel_cu_1520ed90_29004cuda3std3__45__cpo5crendE,@object
	.size		_ZN58_INTERNAL_171e0b9f_22_ActivationEluKernel_cu_1520ed90_29004cuda3std3__45__cpo5crendE,(_ZN58_INTERNAL_171e0b9f_22_ActivationEluKernel_cu_1520ed90_29004cuda3std6ranges3__45__cpo4sizeE - _ZN58_INTERNAL_171e0b9f_22_ActivationEluKernel_cu_1520ed90_29004cuda3std3__45__cpo5crendE)
_ZN58_INTERNAL_171e0b9f_22_ActivationEluKernel_cu_1520ed90_29004cuda3std3__45__cpo5crendE:
	.zero		1
	.type		_ZN58_INTERNAL_171e0b9f_22_ActivationEluKernel_cu_1520ed90_29004cuda3std6ranges3__45__cpo4sizeE,@object
	.size		_ZN58_INTERNAL_171e0b9f_22_ActivationEluKernel_cu_1520ed90_29004cuda3std6ranges3__45__cpo4sizeE,(_ZN58_INTERNAL_171e0b9f_22_ActivationEluKernel_cu_1520ed90_29004cuda3std3__460_GLOBAL__N__171e0b9f_22_ActivationEluKernel_cu_1520ed90_29006ignoreE - _ZN58_INTERNAL_171e0b9f_22_ActivationEluKernel_cu_1520ed90_29004cuda3std6ranges3__45__cpo4sizeE)
_ZN58_INTERNAL_171e0b9f_22_ActivationEluKernel_cu_1520ed90_29004cuda3std6ranges3__45__cpo4sizeE:
	.zero		1
	.type		_ZN58_INTERNAL_171e0b9f_22_ActivationEluKernel_cu_1520ed90_29004cuda3std3__460_GLOBAL__N__171e0b9f_22_ActivationEluKernel_cu_1520ed90_29006ignoreE,@object
	.size		_ZN58_INTERNAL_171e0b9f_22_ActivationEluKernel_cu_1520ed90_29004cuda3std3__460_GLOBAL__N__171e0b9f_22_ActivationEluKernel_cu_1520ed90_29006ignoreE,(_ZN58_INTERNAL_171e0b9f_22_ActivationEluKernel_cu_1520ed90_29004cuda3std6ranges3__45__cpo6cbeginE - _ZN58_INTERNAL_171e0b9f_22_ActivationEluKernel_cu_1520ed90_29004cuda3std3__460_GLOBAL__N__171e0b9f_22_ActivationEluKernel_cu_1520ed90_29006ignoreE)
_ZN58_INTERNAL_171e0b9f_22_ActivationEluKernel_cu_1520ed90_29004cuda3std3__460_GLOBAL__N__171e0b9f_22_ActivationEluKernel_cu_1520ed90_29006ignoreE:
	.zero		1
	.type		_ZN58_INTERNAL_171e0b9f_22_ActivationEluKernel_cu_1520ed90_29004cuda3std6ranges3__45__cpo6cbeginE,@object
	.size		_ZN58_INTERNAL_171e0b9f_22_ActivationEluKernel_cu_1520ed90_29004cuda3std6ranges3__45__cpo6cbeginE,(_ZN58_INTERNAL_171e0b9f_22_ActivationEluKernel_cu_1520ed90_29004cuda3std3__45__cpo4cendE - _ZN58_INTERNAL_171e0b9f_22_ActivationEluKernel_cu_1520ed90_29004cuda3std6ranges3__45__cpo6cbeginE)
_ZN58_INTERNAL_171e0b9f_22_ActivationEluKernel_cu_1520ed90_29004cuda3std6ranges3__45__cpo6cbeginE:
	.zero		1
	.type		_ZN58_INTERNAL_171e0b9f_22_ActivationEluKernel_cu_1520ed90_29004cuda3std3__45__cpo4cendE,@object
	.size		_ZN58_INTERNAL_171e0b9f_22_ActivationEluKernel_cu_1520ed90_29004cuda3std3__45__cpo4cendE,(_ZN58_INTERNAL_171e0b9f_22_ActivationEluKernel_cu_1520ed90_29004cuda3std6ranges3__45__cpo4nextE - _ZN58_INTERNAL_171e0b9f_22_ActivationEluKernel_cu_1520ed90_29004cuda3std3__45__cpo4cendE)
_ZN58_INTERNAL_171e0b9f_22_ActivationEluKernel_cu_1520ed90_29004cuda3std3__45__cpo4cendE:
	.zero		1
	.type		_ZN58_INTERNAL_171e0b9f_22_ActivationEluKernel_cu_1520ed90_29004cuda3std6ranges3__45__cpo4nextE,@object
	.size		_ZN58_INTERNAL_171e0b9f_22_ActivationEluKernel_cu_1520ed90_29004cuda3std6ranges3__45__cpo4nextE,(_ZN58_INTERNAL_171e0b9f_22_ActivationEluKernel_cu_1520ed90_29004cuda3std6ranges3__45__cpo4swapE - _ZN58_INTERNAL_171e0b9f_22_ActivationEluKernel_cu_1520ed90_29004cuda3std6ranges3__45__cpo4nextE)
_ZN58_INTERNAL_171e0b9f_22_ActivationEluKernel_cu_1520ed90_29004cuda3std6ranges3__45__cpo4nextE:
	.zero		1
	.type		_ZN58_INTERNAL_171e0b9f_22_ActivationEluKernel_cu_1520ed90_29004cuda3std6ranges3__45__cpo4swapE,@object
	.size		_ZN58_INTERNAL_171e0b9f_22_ActivationEluKernel_cu_1520ed90_29004cuda3std6ranges3__45__cpo4swapE,(_ZN58_INTERNAL_171e0b9f_22_ActivationEluKernel_cu_1520ed90_29004cuda3std3__420unreachable_sentinelE - _ZN58_INTERNAL_171e0b9f_22_ActivationEluKernel_cu_1520ed90_29004cuda3std6ranges3__45__cpo4swapE)
_ZN58_INTERNAL_171e0b9f_22_ActivationEluKernel_cu_1520ed90_29004cuda3std6ranges3__45__cpo4swapE:
	.zero		1
	.type		_ZN58_INTERNAL_171e0b9f_22_ActivationEluKernel_cu_1520ed90_29004cuda3std3__420unreachable_sentinelE,@object
	.size		_ZN58_INTERNAL_171e0b9f_22_ActivationEluKernel_cu_1520ed90_29004cuda3std3__420unreachable_sentinelE,(_ZN58_INTERNAL_171e0b9f_22_ActivationEluKernel_cu_1520ed90_29006thrust24THRUST_300001_SM_1030_NS6system6detail10sequential3seqE - _ZN58_INTERNAL_171e0b9f_22_ActivationEluKernel_cu_1520ed90_29004cuda3std3__420unreachable_sentinelE)
_ZN58_INTERNAL_171e0b9f_22_ActivationEluKernel_cu_1520ed90_29004cuda3std3__420unreachable_sentinelE:
	.zero		1
	.type		_ZN58_INTERNAL_171e0b9f_22_ActivationEluKernel_cu_1520ed90_29006thrust24THRUST_300001_SM_1030_NS6system6detail10sequential3seqE,@object
	.size		_ZN58_INTERNAL_171e0b9f_22_ActivationEluKernel_cu_1520ed90_29006thrust24THRUST_300001_SM_1030_NS6system6detail10sequential3seqE,(_ZN58_INTERNAL_171e0b9f_22_ActivationEluKernel_cu_1520ed90_29004cuda3std3__45__cpo6cbeginE - _ZN58_INTERNAL_171e0b9f_22_ActivationEluKernel_cu_1520ed90_29006thrust24THRUST_300001_SM_1030_NS6system6detail10sequential3seqE)
_ZN58_INTERNAL_171e0b9f_22_ActivationEluKernel_cu_1520ed90_29006thrust24THRUST_300001_SM_1030_NS6system6detail10sequential3seqE:
	.zero		1
	.type		_ZN58_INTERNAL_171e0b9f_22_ActivationEluKernel_cu_1520ed90_29004cuda3std3__45__cpo6cbeginE,@object
	.size		_ZN58_INTERNAL_171e0b9f_22_ActivationEluKernel_cu_1520ed90_29004cuda3std3__45__cpo6cbeginE,(_ZN58_INTERNAL_171e0b9f_22_ActivationEluKernel_cu_1520ed90_29004cuda3std6ranges3__45__cpo9iter_swapE - _ZN58_INTERNAL_171e0b9f_22_ActivationEluKernel_cu_1520ed90_29004cuda3std3__45__cpo6cbeginE)
_ZN58_INTERNAL_171e0b9f_22_ActivationEluKernel_cu_1520ed90_29004cuda3std3__45__cpo6cbeginE:
	.zero		1
	.type		_ZN58_INTERNAL_171e0b9f_22_ActivationEluKernel_cu_1520ed90_29004cuda3std6ranges3__45__cpo9iter_swapE,@object
	.size		_ZN58_INTERNAL_171e0b9f_22_ActivationEluKernel_cu_1520ed90_29004cuda3std6ranges3__45__cpo9iter_swapE,(_ZN58_INTERNAL_171e0b9f_22_ActivationEluKernel_cu_1520ed90_29004cuda3std3__45__cpo7crbeginE - _ZN58_INTERNAL_171e0b9f_22_ActivationEluKernel_cu_1520ed90_29004cuda3std6ranges3__45__cpo9iter_swapE)
_ZN58_INTERNAL_171e0b9f_22_ActivationEluKernel_cu_1520ed90_29004cuda3std6ranges3__45__cpo9iter_swapE:
	.zero		1
	.type		_ZN58_INTERNAL_171e0b9f_22_ActivationEluKernel_cu_1520ed90_29004cuda3std3__45__cpo7crbeginE,@object
	.size		_ZN58_INTERNAL_171e0b9f_22_ActivationEluKernel_cu_1520ed90_29004cuda3std3__45__cpo7crbeginE,(_ZN58_INTERNAL_171e0b9f_22_ActivationEluKernel_cu_1520ed90_29004cuda3std6ranges3__45__cpo5cdataE - _ZN58_INTERNAL_171e0b9f_22_ActivationEluKernel_cu_1520ed90_29004cuda3std3__45__cpo7crbeginE)
_ZN58_INTERNAL_171e0b9f_22_ActivationEluKernel_cu_1520ed90_29004cuda3std3__45__cpo7crbeginE:
	.zero		1
	.type		_ZN58_INTERNAL_171e0b9f_22_ActivationEluKernel_cu_1520ed90_29004cuda3std6ranges3__45__cpo5cdataE,@object
	.size		_ZN58_INTERNAL_171e0b9f_22_ActivationEluKernel_cu_1520ed90_29004cuda3std6ranges3__45__cpo5cdataE,(_ZN58_INTERNAL_171e0b9f_22_ActivationEluKernel_cu_1520ed90_29004cuda3std6ranges3__45__cpo3endE - _ZN58_INTERNAL_171e0b9f_22_ActivationEluKernel_cu_1520ed90_29004cuda3std6ranges3__45__cpo5cdataE)
_ZN58_INTERNAL_171e0b9f_22_ActivationEluKernel_cu_1520ed90_29004cuda3std6ranges3__45__cpo5cdataE:
	.zero		1
	.type		_ZN58_INTERNAL_171e0b9f_22_ActivationEluKernel_cu_1520ed90_29004cuda3std6ranges3__45__cpo3endE,@object
	.size		_ZN58_INTERNAL_171e0b9f_22_ActivationEluKernel_cu_1520ed90_29004cuda3std6ranges3__45__cpo3endE,(_ZN58_INTERNAL_171e0b9f_22_ActivationEluKernel_cu_1520ed90_29004cuda3std3__419piecewise_constructE - _ZN58_INTERNAL_171e0b9f_22_ActivationEluKernel_cu_1520ed90_29004cuda3std6ranges3__45__cpo3endE)
_ZN58_INTERNAL_171e0b9f_22_ActivationEluKernel_cu_1520ed90_29004cuda3std6ranges3__45__cpo3endE:
	.zero		1
	.type		_ZN58_INTERNAL_171e0b9f_22_ActivationEluKernel_cu_1520ed90_29004cuda3std3__419piecewise_constructE,@object
	.size		_ZN58_INTERNAL_171e0b9f_22_ActivationEluKernel_cu_1520ed90_29004cuda3std3__419piecewise_constructE,(_ZN58_INTERNAL_171e0b9f_22_ActivationEluKernel_cu_1520ed90_29004cuda3std6ranges3__45__cpo5ssizeE - _ZN58_INTERNAL_171e0b9f_22_ActivationEluKernel_cu_1520ed90_29004cuda3std3__419piecewise_constructE)
_ZN58_INTERNAL_171e0b9f_22_ActivationEluKernel_cu_1520ed90_29004cuda3std3__419piecewise_constructE:
	.zero		1
	.type		_ZN58_INTERNAL_171e0b9f_22_ActivationEluKernel_cu_1520ed90_29004cuda3std6ranges3__45__cpo5ssizeE,@object
	.size		_ZN58_INTERNAL_171e0b9f_22_ActivationEluKernel_cu_1520ed90_29004cuda3std6ranges3__45__cpo5ssizeE,(_ZN58_INTERNAL_171e0b9f_22_ActivationEluKernel_cu_1520ed90_29004cuda3std3__45__cpo5beginE - _ZN58_INTERNAL_171e0b9f_22_ActivationEluKernel_cu_1520ed90_29004cuda3std6ranges3__45__cpo5ssizeE)
_ZN58_INTERNAL_171e0b9f_22_ActivationEluKernel_cu_1520ed90_29004cuda3std6ranges3__45__cpo5ssizeE:
	.zero		1
	.type		_ZN58_INTERNAL_171e0b9f_22_ActivationEluKernel_cu_1520ed90_29004cuda3std3__45__cpo5beginE,@object
	.size		_ZN58_INTERNAL_171e0b9f_22_ActivationEluKernel_cu_1520ed90_29004cuda3std3__45__cpo5beginE,(_ZN58_INTERNAL_171e0b9f_22_ActivationEluKernel_cu_1520ed90_29004cuda3std6ranges3__45__cpo4cendE - _ZN58_INTERNAL_171e0b9f_22_ActivationEluKernel_cu_1520ed90_29004cuda3std3__45__cpo5beginE)
_ZN58_INTERNAL_171e0b9f_22_ActivationEluKernel_cu_1520ed90_29004cuda3std3__45__cpo5beginE:
	.zero		1
	.type		_ZN58_INTERNAL_171e0b9f_22_ActivationEluKernel_cu_1520ed90_29004cuda3std6ranges3__45__cpo4cendE,@object
	.size		_ZN58_INTERNAL_171e0b9f_22_ActivationEluKernel_cu_1520ed90_29004cuda3std6ranges3__45__cpo4cendE,(_ZN58_INTERNAL_171e0b9f_22_ActivationEluKernel_cu_1520ed90_29004cuda3std3__45__cpo6rbeginE - _ZN58_INTERNAL_171e0b9f_22_ActivationEluKernel_cu_1520ed90_29004cuda3std6ranges3__45__cpo4cendE)
_ZN58_INTERNAL_171e0b9f_22_ActivationEluKernel_cu_1520ed90_29004cuda3std6ranges3__45__cpo4cendE:
	.zero		1
	.type		_ZN58_INTERNAL_171e0b9f_22_ActivationEluKernel_cu_1520ed90_29004cuda3std3__45__cpo6rbeginE,@object
	.size		_ZN58_INTERNAL_171e0b9f_22_ActivationEluKernel_cu_1520ed90_29004cuda3std3__45__cpo6rbeginE,(_ZN58_INTERNAL_171e0b9f_22_ActivationEluKernel_cu_1520ed90_29004cuda3std6ranges3__45__cpo4prevE - _ZN58_INTERNAL_171e0b9f_22_ActivationEluKernel_cu_1520ed90_29004cuda3std3__45__cpo6rbeginE)
_ZN58_INTERNAL_171e0b9f_22_ActivationEluKernel_cu_1520ed90_29004cuda3std3__45__cpo6rbeginE:
	.zero		1
	.type		_ZN58_INTERNAL_171e0b9f_22_ActivationEluKernel_cu_1520ed90_29004cuda3std6ranges3__45__cpo4prevE,@object
	.size		_ZN58_INTERNAL_171e0b9f_22_ActivationEluKernel_cu_1520ed90_29004cuda3std6ranges3__45__cpo4prevE,(_ZN58_INTERNAL_171e0b9f_22_ActivationEluKernel_cu_1520ed90_29004cuda3std6ranges3__45__cpo9iter_moveE - _ZN58_INTERNAL_171e0b9f_22_ActivationEluKernel_cu_1520ed90_29004cuda3std6ranges3__45__cpo4prevE)
_ZN58_INTERNAL_171e0b9f_22_ActivationEluKernel_cu_1520ed90_29004cuda3std6ranges3__45__cpo4prevE:
	.zero		1
	.type		_ZN58_INTERNAL_171e0b9f_22_ActivationEluKernel_cu_1520ed90_29004cuda3std6ranges3__45__cpo9iter_moveE,@object
	.size		_ZN58_INTERNAL_171e0b9f_22_ActivationEluKernel_cu_1520ed90_29004cuda3std6ranges3__45__cpo9iter_moveE,(.L_21 - _ZN58_INTERNAL_171e0b9f_22_ActivationEluKernel_cu_1520ed90_29004cuda3std6ranges3__45__cpo9iter_moveE)
_ZN58_INTERNAL_171e0b9f_22_ActivationEluKernel_cu_1520ed90_29004cuda3std6ranges3__45__cpo9iter_moveE:
	.zero		1
.L_21:


//--------------------- .nv.constant0._ZN2at6native18elementwise_kernelILi128ELi4EZNS0_15gpu_kernel_implIZZZNS0_60_GLOBAL__N__171e0b9f_22_ActivationEluKernel_cu_1520ed90_290019elu_backward_kernelERNS_18TensorIteratorBaseERKN3c106ScalarES9_S9_bENKUlvE_clEvENKUlvE2_clEvEUlNS6_8BFloat16ESC_E_EEvS5_RKT_EUliE_EEviT1_ --------------------------
	.section	.nv.constant0._ZN2at6native18elementwise_kernelILi128ELi4EZNS0_15gpu_kernel_implIZZZNS0_60_GLOBAL__N__171e0b9f_22_ActivationEluKernel_cu_1520ed90_290019elu_backward_kernelERNS_18TensorIteratorBaseERKN3c106ScalarES9_S9_bENKUlvE_clEvENKUlvE2_clEvEUlNS6_8BFloat16ESC_E_EEvS5_RKT_EUliE_EEviT1_,"a",@progbits
	.sectionflags	@""
	.align	4
.nv.constant0._ZN2at6native18elementwise_kernelILi128ELi4EZNS0_15gpu_kernel_implIZZZNS0_60_GLOBAL__N__171e0b9f_22_ActivationEluKernel_cu_1520ed90_290019elu_backward_kernelERNS_18TensorIteratorBaseERKN3c106ScalarES9_S9_bENKUlvE_clEvENKUlvE2_clEvEUlNS6_8BFloat16ESC_E_EEvS5_RKT_EUliE_EEviT1_:
	.zero		1576


//--------------------- .nv.constant0._ZN2at6native27unrolled_elementwise_kernelIZZZNS0_60_GLOBAL__N__171e0b9f_22_ActivationEluKernel_cu_1520ed90_290019elu_backward_kernelERNS_18TensorIteratorBaseERKN3c106ScalarES8_S8_bENKUlvE_clEvENKUlvE2_clEvEUlNS5_8BFloat16ESB_E_St5arrayIPcLm3EELi4E23TrivialOffsetCalculatorILi2EjESG_ILi1EjENS0_6memory12LoadWithCastILi2EEENSJ_13StoreWithCastILi1EEEEEviT_T0_T2_T3_T4_T5_ --------------------------
	.section	.nv.constant0._ZN2at6native27unrolled_elementwise_kernelIZZZNS0_60_GLOBAL__N__171e0b9f_22_ActivationEluKernel_cu_1520ed90_290019elu_backward_kernelERNS_18TensorIteratorBaseERKN3c106ScalarES8_S8_bENKUlvE_clEvENKUlvE2_clEvEUlNS5_8BFloat16ESB_E_St5arrayIPcLm3EELi4E23TrivialOffsetCalculatorILi2EjESG_ILi1EjENS0_6memory12LoadWithCastILi2EEENSJ_13StoreWithCastILi1EEEEEviT_T0_T2_T3_T4_T5_,"a",@progbits
	.sectionflags	@""
	.align	4
.nv.constant0._ZN2at6native27unrolled_elementwise_kernelIZZZNS0_60_GLOBAL__N__171e0b9f_22_ActivationEluKernel_cu_1520ed90_290019elu_backward_kernelERNS_18TensorIteratorBaseERKN3c106ScalarES8_S8_bENKUlvE_clEvENKUlvE2_clEvEUlNS5_8BFloat16ESB_E_St5arrayIPcLm3EELi4E23TrivialOffsetCalculatorILi2EjESG_ILi1EjENS0_6memory12LoadWithCastILi2EEENSJ_13StoreWithCastILi1EEEEEviT_T0_T2_T3_T4_T5_:
	.zero		976


//--------------------- .nv.constant0._ZN2at6native18elementwise_kernelILi128ELi4EZNS0_22gpu_kernel_impl_nocastIZZZNS0_60_GLOBAL__N__171e0b9f_22_ActivationEluKernel_cu_1520ed90_290019elu_backward_kernelERNS_18TensorIteratorBaseERKN3c106ScalarES9_S9_bENKUlvE_clEvENKUlvE2_clEvEUlNS6_8BFloat16ESC_E_EEvS5_RKT_EUliE_EEviT1_ --------------------------
	.section	.nv.constant0._ZN2at6native18elementwise_kernelILi128ELi4EZNS0_22gpu_kernel_impl_nocastIZZZNS0_60_GLOBAL__N__171e0b9f_22_ActivationEluKernel_cu_1520ed90_290019elu_backward_kernelERNS_18TensorIteratorBaseERKN3c106ScalarES9_S9_bENKUlvE_clEvENKUlvE2_clEvEUlNS6_8BFloat16ESC_E_EEvS5_RKT_EUliE_EEviT1_,"a",@progbits
	.sectionflags	@""
	.align	4
.nv.constant0._ZN2at6native18elementwise_kernelILi128ELi4EZNS0_22gpu_kernel_impl_nocastIZZZNS0_60_GLOBAL__N__171e0b9f_22_ActivationEluKernel_cu_1520ed90_290019elu_backward_kernelERNS_18TensorIteratorBaseERKN3c106ScalarES9_S9_bENKUlvE_clEvENKUlvE2_clEvEUlNS6_8BFloat16ESC_E_EEvS5_RKT_EUliE_EEviT1_:
	.zero		1568


//--------------------- .nv.constant0._ZN2at6native27unrolled_elementwise_kernelIZZZNS0_60_GLOBAL__N__171e0b9f_22_ActivationEluKernel_cu_1520ed90_290019elu_backward_kernelERNS_18TensorIteratorBaseERKN3c106ScalarES8_S8_bENKUlvE_clEvENKUlvE2_clEvEUlNS5_8BFloat16ESB_E_St5arrayIPcLm3EELi4E23TrivialOffsetCalculatorILi2EjESG_ILi1EjENS0_6memory15LoadWithoutCastENSJ_16StoreWithoutCastEEEviT_T0_T2_T3_T4_T5_ --------------------------
	.section	.nv.constant0._ZN2at6native27unrolled_elementwise_kernelIZZZNS0_60_GLOBAL__N__171e0b9f_22_ActivationEluKernel_cu_1520ed90_290019elu_backward_kernelERNS_18TensorIteratorBaseERKN3c106ScalarES8_S8_bENKUlvE_clEvENKUlvE2_clEvEUlNS5_8BFloat16ESB_E_St5arrayIPcLm3EELi4E23TrivialOffsetCalculatorILi2EjESG_ILi1EjENS0_6memory15LoadWithoutCastENSJ_16StoreWithoutCastEEEviT_T0_T2_T3_T4_T5_,"a",@progbits
	.sectionflags	@""
	.align	4
.nv.constant0._ZN2at6native27unrolled_elementwise_kernelIZZZNS0_60_GLOBAL__N__171e0b9f_22_ActivationEluKernel_cu_1520ed90_290019elu_backward_kernelERNS_18TensorIteratorBaseERKN3c106ScalarES8_S8_bENKUlvE_clEvENKUlvE2_clEvEUlNS5_8BFloat16ESB_E_St5arrayIPcLm3EELi4E23TrivialOffsetCalculatorILi2EjESG_ILi1EjENS0_6memory15LoadWithoutCastENSJ_16StoreWithoutCastEEEviT_T0_T2_T3_T4_T5_:
	.zero		956


//--------------------- .nv.constant0._ZN2at6native29vectorized_elementwise_kernelILi2EZZZNS0_60_GLOBAL__N__171e0b9f_22_ActivationEluKernel_cu_1520ed90_290019elu_backward_kernelERNS_18TensorIteratorBaseERKN3c106ScalarES8_S8_bENKUlvE_clEvENKUlvE2_clEvEUlNS5_8BFloat16ESB_E_St5arrayIPcLm3EEEEviT0_T1_ --------------------------
	.section	.nv.constant0._ZN2at6native29vectorized_elementwise_kernelILi2EZZZNS0_60_GLOBAL__N__171e0b9f_22_ActivationEluKernel_cu_1520ed90_290019elu_backward_kernelERNS_18TensorIteratorBaseERKN3c106ScalarES8_S8_bENKUlvE_clEvENKUlvE2_clEvEUlNS5_8BFloat16ESB_E_St5arrayIPcLm3EEEEviT0_T1_,"a",@progbits
	.sectionflags	@""
	.align	4
.nv.constant0._ZN2at6native29vectorized_elementwise_kernelILi2EZZZNS0_60_GLOBAL__N__171e0b9f_22_ActivationEluKernel_cu_1520ed90_290019elu_backward_kernelERNS_18TensorIteratorBaseERKN3c106ScalarES8_S8_bENKUlvE_clEvENKUlvE2_clEvEUlNS5_8BFloat16ESB_E_St5arrayIPcLm3EEEEviT0_T1_:
	.zero		952


//--------------------- .nv.constant0._ZN2at6native29vectorized_elementwise_kernelILi4EZZZNS0_60_GLOBAL__N__171e0b9f_22_ActivationEluKernel_cu_1520ed90_290019elu_backward_kernelERNS_18TensorIteratorBaseERKN3c106ScalarES8_S8_bENKUlvE_clEvENKUlvE2_clEvEUlNS5_8BFloat16ESB_E_St5arrayIPcLm3EEEEviT0_T1_ --------------------------
	.section	.nv.constant0._ZN2at6native29vectorized_elementwise_kernelILi4EZZZNS0_60_GLOBAL__N__171e0b9f_22_ActivationEluKernel_cu_1520ed90_290019elu_backward_kernelERNS_18TensorIteratorBaseERKN3c106ScalarES8_S8_bENKUlvE_clEvENKUlvE2_clEvEUlNS5_8BFloat16ESB_E_St5arrayIPcLm3EEEEviT0_T1_,"a",@progbits
	.sectionflags	@""
	.align	4
.nv.constant0._ZN2at6native29vectorized_elementwise_kernelILi4EZZZNS0_60_GLOBAL__N__171e0b9f_22_ActivationEluKernel_cu_1520ed90_290019elu_backward_kernelERNS_18TensorIteratorBaseERKN3c106ScalarES8_S8_bENKUlvE_clEvENKUlvE2_clEvEUlNS5_8BFloat16ESB_E_St5arrayIPcLm3EEEEviT0_T1_:
	.zero		952


//--------------------- .nv.constant0._ZN2at6native29vectorized_elementwise_kernelILi8EZZZNS0_60_GLOBAL__N__171e0b9f_22_ActivationEluKernel_cu_1520ed90_290019elu_backward_kernelERNS_18TensorIteratorBaseERKN3c106ScalarES8_S8_bENKUlvE_clEvENKUlvE2_clEvEUlNS5_8BFloat16ESB_E_St5arrayIPcLm3EEEEviT0_T1_ --------------------------
	.section	.nv.constant0._ZN2at6native29vectorized_elementwise_kernelILi8EZZZNS0_60_GLOBAL__N__171e0b9f_22_ActivationEluKernel_cu_1520ed90_290019elu_backward_kernelERNS_18TensorIteratorBaseERKN3c106ScalarES8_S8_bENKUlvE_clEvENKUlvE2_clEvEUlNS5_8BFloat16ESB_E_St5arrayIPcLm3EEEEviT0_T1_,"a",@progbits
	.sectionflags	@""
	.align	4
.nv.constant0._ZN2at6native29vectorized_elementwise_kernelILi8EZZZNS0_60_GLOBAL__N__171e0b9f_22_ActivationEluKernel_cu_1520ed90_290019elu_backward_kernelERNS_18TensorIteratorBaseERKN3c106ScalarES8_S8_bENKUlvE_clEvENKUlvE2_clEvEUlNS5_8BFloat16ESB_E_St5arrayIPcLm3EEEEviT0_T1_:
	.zero		952


//--------------------- .nv.constant0._ZN2at6native18elementwise_kernelILi128ELi4EZNS0_15gpu_kernel_implIZZZNS0_60_GLOBAL__N__171e0b9f_22_ActivationEluKernel_cu_1520ed90_290019elu_backward_kernelERNS_18TensorIteratorBaseERKN3c106ScalarES9_S9_bENKUlvE_clEvENKUlvE1_clEvEUlNS6_4HalfESC_E_EEvS5_RKT_EUliE_EEviT1_ --------------------------
	.section	.nv.constant0._ZN2at6native18elementwise_kernelILi128ELi4EZNS0_15gpu_kernel_implIZZZNS0_60_GLOBAL__N__171e0b9f_22_ActivationEluKernel_cu_1520ed90_290019elu_backward_kernelERNS_18TensorIteratorBaseERKN3c106ScalarES9_S9_bENKUlvE_clEvENKUlvE1_clEvEUlNS6_4HalfESC_E_EEvS5_RKT_EUliE_EEviT1_,"a",@progbits
	.sectionflags	@""
	.align	4
.nv.constant0._ZN2at6native18elementwise_kernelILi128ELi4EZNS0_15gpu_kernel_implIZZZNS0_60_GLOBAL__N__171e0b9f_22_ActivationEluKernel_cu_1520ed90_290019elu_backward_kernelERNS_18TensorIteratorBaseERKN3c106ScalarES9_S9_bENKUlvE_clEvENKUlvE1_clEvEUlNS6_4HalfESC_E_EEvS5_RKT_EUliE_EEviT1_:
	.zero		1576


//--------------------- .nv.constant0._ZN2at6native27unrolled_elementwise_kernelIZZZNS0_60_GLOBAL__N__171e0b9f_22_ActivationEluKernel_cu_1520ed90_290019elu_backward_kernelERNS_18TensorIteratorBaseERKN3c106ScalarES8_S8_bENKUlvE_clEvENKUlvE1_clEvEUlNS5_4HalfESB_E_St5arrayIPcLm3EELi4E23TrivialOffsetCalculatorILi2EjESG_ILi1EjENS0_6memory12LoadWithCastILi2EEENSJ_13StoreWithCastILi1EEEEEviT_T0_T2_T3_T4_T5_ --------------------------
	.section	.nv.constant0._ZN2at6native27unrolled_elementwise_kernelIZZZNS0_60_GLOBAL__N__171e0b9f_22_ActivationEluKernel_cu_1520ed90_290019elu_backward_kernelERNS_18TensorIteratorBaseERKN3c106ScalarES8_S8_bENKUlvE_clEvENKUlvE1_clEvEUlNS5_4HalfESB_E_St5arrayIPcLm3EELi4E23TrivialOffsetCalculatorILi2EjESG_ILi1EjENS0_6memory12LoadWithCastILi2EEENSJ_13StoreWithCastILi1EEEEEviT_T0_T2_T3_T4_T5_,"a",@progbits
	.sectionflags	@""
	.align	4
.nv.constant0._ZN2at6native27unrolled_elementwise_kernelIZZZNS0_60_GLOBAL__N__171e0b9f_22_ActivationEluKernel_cu_1520ed90_290019elu_backward_kernelERNS_18TensorIteratorBaseERKN3c106ScalarES8_S8_bENKUlvE_clEvENKUlvE1_clEvEUlNS5_4HalfESB_E_St5arrayIPcLm3EELi4E23TrivialOffsetCalculatorILi2EjESG_ILi1EjENS0_6memory12LoadWithCastILi2EEENSJ_13StoreWithCastILi1EEEEEviT_T0_T2_T3_T4_T5_:
	.zero		976


//--------------------- .nv.constant0._ZN2at6native18elementwise_kernelILi128ELi4EZNS0_22gpu_kernel_impl_nocastIZZZNS0_60_GLOBAL__N__171e0b9f_22_ActivationEluKernel_cu_1520ed90_290019elu_backward_kernelERNS_18TensorIteratorBaseERKN3c106ScalarES9_S9_bENKUlvE_clEvENKUlvE1_clEvEUlNS6_4HalfESC_E_EEvS5_RKT_EUliE_EEviT1_ --------------------------
	.section	.nv.constant0._ZN2at6native18elementwise_kernelILi128ELi4EZNS0_22gpu_kernel_impl_nocastIZZZNS0_60_GLOBAL__N__171e0b9f_22_ActivationEluKernel_cu_1520ed90_290019elu_backward_kernelERNS_18TensorIteratorBaseERKN3c106ScalarES9_S9_bENKUlvE_clEvENKUlvE1_clEvEUlNS6_4HalfESC_E_EEvS5_RKT_EUliE_EEviT1_,"a",@progbits
	.sectionflags	@""
	.align	4
.nv.constant0._ZN2at6native18elementwise_kernelILi128ELi4EZNS0_22gpu_kernel_impl_nocastIZZZNS0_60_GLOBAL__N__171e0b9f_22_ActivationEluKernel_cu_1520ed90_290019elu_backward_kernelERNS_18TensorIteratorBaseERKN3c106ScalarES9_S9_bENKUlvE_clEvENKUlvE1_clEvEUlNS6_4HalfESC_E_EEvS5_RKT_EUliE_EEviT1_:
	.zero		1568


//--------------------- .nv.constant0._ZN2at6native27unrolled_elementwise_kernelIZZZNS0_60_GLOBAL__N__171e0b9f_22_ActivationEluKernel_cu_1520ed90_290019elu_backward_kernelERNS_18TensorIteratorBaseERKN3c106ScalarES8_S8_bENKUlvE_clEvENKUlvE1_clEvEUlNS5_4HalfESB_E_St5arrayIPcLm3EELi4E23TrivialOffsetCalculatorILi2EjESG_ILi1EjENS0_6memory15LoadWithoutCastENSJ_16StoreWithoutCastEEEviT_T0_T2_T3_T4_T5_ --------------------------
	.section	.nv.constant0._ZN2at6native27unrolled_elementwise_kernelIZZZNS0_60_GLOBAL__N__171e0b9f_22_ActivationEluKernel_cu_1520ed90_290019elu_backward_kernelERNS_18TensorIteratorBaseERKN3c106ScalarES8_S8_bENKUlvE_clEvENKUlvE1_clEvEUlNS5_4HalfESB_E_St5arrayIPcLm3EELi4E23TrivialOffsetCalculatorILi2EjESG_ILi1EjENS0_6memory15LoadWithoutCastENSJ_16StoreWithoutCastEEEviT_T0_T2_T3_T4_T5_,"a",@progbits
	.sectionflags	@""
	.align	4
.nv.constant0._ZN2at6native27unrolled_elementwise_kernelIZZZNS0_60_GLOBAL__N__171e0b9f_22_ActivationEluKernel_cu_1520ed90_290019elu_backward_kernelERNS_18TensorIteratorBaseERKN3c106ScalarES8_S8_bENKUlvE_clEvENKUlvE1_clEvEUlNS5_4HalfESB_E_St5arrayIPcLm3EELi4E23TrivialOffsetCalculatorILi2EjESG_ILi1EjENS0_6memory15LoadWithoutCastENSJ_16StoreWithoutCastEEEviT_T0_T2_T3_T4_T5_:
	.zero		956


//--------------------- .nv.constant0._ZN2at6native29vectorized_elementwise_kernelILi2EZZZNS0_60_GLOBAL__N__171e0b9f_22_ActivationEluKernel_cu_1520ed90_290019elu_backward_kernelERNS_18TensorIteratorBaseERKN3c106ScalarES8_S8_bENKUlvE_clEvENKUlvE1_clEvEUlNS5_4HalfESB_E_St5arrayIPcLm3EEEEviT0_T1_ --------------------------
	.section	.nv.constant0._ZN2at6native29vectorized_elementwise_kernelILi2EZZZNS0_60_GLOBAL__N__171e0b9f_22_ActivationEluKernel_cu_1520ed90_290019elu_backward_kernelERNS_18TensorIteratorBaseERKN3c106ScalarES8_S8_bENKUlvE_clEvENKUlvE1_clEvEUlNS5_4HalfESB_E_St5arrayIPcLm3EEEEviT0_T1_,"a",@progbits
	.sectionflags	@""
	.align	4
.nv.constant0._ZN2at6native29vectorized_elementwise_kernelILi2EZZZNS0_60_GLOBAL__N__171e0b9f_22_ActivationEluKernel_cu_1520ed90_290019elu_backward_kernelERNS_18TensorIteratorBaseERKN3c106ScalarES8_S8_bENKUlvE_clEvENKUlvE1_clEvEUlNS5_4HalfESB_E_St5arrayIPcLm3EEEEviT0_T1_:
	.zero		952


//--------------------- .nv.constant0._ZN2at6native29vectorized_elementwise_kernelILi4EZZZNS0_60_GLOBAL__N__171e0b9f_22_ActivationEluKernel_cu_1520ed90_290019elu_backward_kernelERNS_18TensorIteratorBaseERKN3c106ScalarES8_S8_bENKUlvE_clEvENKUlvE1_clEvEUlNS5_4HalfESB_E_St5arrayIPcLm3EEEEviT0_T1_ --------------------------
	.section	.nv.constant0._ZN2at6native29vectorized_elementwise_kernelILi4EZZZNS0_60_GLOBAL__N__171e0b9f_22_ActivationEluKernel_cu_1520ed90_290019elu_backward_kernelERNS_18TensorIteratorBaseERKN3c106ScalarES8_S8_bENKUlvE_clEvENKUlvE1_clEvEUlNS5_4HalfESB_E_St5arrayIPcLm3EEEEviT0_T1_,"a",@progbits
	.sectionflags	@""
	.align	4
.nv.constant0._ZN2at6native29vectorized_elementwise_kernelILi4EZZZNS0_60_GLOBAL__N__171e0b9f_22_ActivationEluKernel_cu_1520ed90_290019elu_backward_kernelERNS_18TensorIteratorBaseERKN3c106ScalarES8_S8_bENKUlvE_clEvENKUlvE1_clEvEUlNS5_4HalfESB_E_St5arrayIPcLm3EEEEviT0_T1_:
	.zero		952


//--------------------- .nv.constant0._ZN2at6native29vectorized_elementwise_kernelILi8EZZZNS0_60_GLOBAL__N__171e0b9f_22_ActivationEluKernel_cu_1520ed90_290019elu_backward_kernelERNS_18TensorIteratorBaseERKN3c106ScalarES8_S8_bENKUlvE_clEvENKUlvE1_clEvEUlNS5_4HalfESB_E_St5arrayIPcLm3EEEEviT0_T1_ --------------------------
	.section	.nv.constant0._ZN2at6native29vectorized_elementwise_kernelILi8EZZZNS0_60_GLOBAL__N__171e0b9f_22_ActivationEluKernel_cu_1520ed90_290019elu_backward_kernelERNS_18TensorIteratorBaseERKN3c106ScalarES8_S8_bENKUlvE_clEvENKUlvE1_clEvEUlNS5_4HalfESB_E_St5arrayIPcLm3EEEEviT0_T1_,"a",@progbits
	.sectionflags	@""
	.align	4
.nv.constant0._ZN2at6native29vectorized_elementwise_kernelILi8EZZZNS0_60_GLOBAL__N__171e0b9f_22_ActivationEluKernel_cu_1520ed90_290019elu_backward_kernelERNS_18TensorIteratorBaseERKN3c106ScalarES8_S8_bENKUlvE_clEvENKUlvE1_clEvEUlNS5_4HalfESB_E_St5arrayIPcLm3EEEEviT0_T1_:
	.zero		952


//--------------------- .nv.constant0._ZN2at6native18elementwise_kernelILi128ELi4EZNS0_15gpu_kernel_implIZZZNS0_60_GLOBAL__N__171e0b9f_22_ActivationEluKernel_cu_1520ed90_290019elu_backward_kernelERNS_18TensorIteratorBaseERKN3c106ScalarES9_S9_bENKUlvE_clEvENKUlvE0_clEvEUlffE_EEvS5_RKT_EUliE_EEviT1_ --------------------------
	.section	.nv.constant0._ZN2at6native18elementwise_kernelILi128ELi4EZNS0_15gpu_kernel_implIZZZNS0_60_GLOBAL__N__171e0b9f_22_ActivationEluKernel_cu_1520ed90_290019elu_backward_kernelERNS_18TensorIteratorBaseERKN3c106ScalarES9_S9_bENKUlvE_clEvENKUlvE0_clEvEUlffE_EEvS5_RKT_EUliE_EEviT1_,"a",@progbits
	.sectionflags	@""
	.align	4
.nv.constant0._ZN2at6native18elementwise_kernelILi128ELi4EZNS0_15gpu_kernel_implIZZZNS0_60_GLOBAL__N__171e0b9f_22_ActivationEluKernel_cu_1520ed90_290019elu_backward_kernelERNS_18TensorIteratorBaseERKN3c106ScalarES9_S9_bENKUlvE_clEvENKUlvE0_clEvEUlffE_EEvS5_RKT_EUliE_EEviT1_:
	.zero		1576


//--------------------- .nv.constant0._ZN2at6native27unrolled_elementwise_kernelIZZZNS0_60_GLOBAL__N__171e0b9f_22_ActivationEluKernel_cu_1520ed90_290019elu_backward_kernelERNS_18TensorIteratorBaseERKN3c106ScalarES8_S8_bENKUlvE_clEvENKUlvE0_clEvEUlffE_St5arrayIPcLm3EELi4E23TrivialOffsetCalculatorILi2EjESF_ILi1EjENS0_6memory12LoadWithCastILi2EEENSI_13StoreWithCastILi1EEEEEviT_T0_T2_T3_T4_T5_ --------------------------
	.section	.nv.constant0._ZN2at6native27unrolled_elementwise_kernelIZZZNS0_60_GLOBAL__N__171e0b9f_22_ActivationEluKernel_cu_1520ed90_290019elu_backward_kernelERNS_18TensorIteratorBaseERKN3c106ScalarES8_S8_bENKUlvE_clEvENKUlvE0_clEvEUlffE_St5arrayIPcLm3EELi4E23TrivialOffsetCalculatorILi2EjESF_ILi1EjENS0_6memory12LoadWithCastILi2EEENSI_13StoreWithCastILi1EEEEEviT_T0_T2_T3_T4_T5_,"a",@progbits
	.sectionflags	@""
	.align	4
.nv.constant0._ZN2at6native27unrolled_elementwise_kernelIZZZNS0_60_GLOBAL__N__171e0b9f_22_ActivationEluKernel_cu_1520ed90_290019elu_backward_kernelERNS_18TensorIteratorBaseERKN3c106ScalarES8_S8_bENKUlvE_clEvENKUlvE0_clEvEUlffE_St5arrayIPcLm3EELi4E23TrivialOffsetCalculatorILi2EjESF_ILi1EjENS0_6memory12LoadWithCastILi2EEENSI_13StoreWithCastILi1EEEEEviT_T0_T2_T3_T4_T5_:
	.zero		976


//--------------------- .nv.constant0._ZN2at6native18elementwise_kernelILi128ELi2EZNS0_22gpu_kernel_impl_nocastIZZZNS0_60_GLOBAL__N__171e0b9f_22_ActivationEluKernel_cu_1520ed90_290019elu_backward_kernelERNS_18TensorIteratorBaseERKN3c106ScalarES9_S9_bENKUlvE_clEvENKUlvE0_clEvEUlffE_EEvS5_RKT_EUliE_EEviT1_ --------------------------
	.section	.nv.constant0._ZN2at6native18elementwise_kernelILi128ELi2EZNS0_22gpu_kernel_impl_nocastIZZZNS0_60_GLOBAL__N__171e0b9f_22_ActivationEluKernel_cu_1520ed90_290019elu_backward_kernelERNS_18TensorIteratorBaseERKN3c106ScalarES9_S9_bENKUlvE_clEvENKUlvE0_clEvEUlffE_EEvS5_RKT_EUliE_EEviT1_,"a",@progbits
	.sectionflags	@""
	.align	4
.nv.constant0._ZN2at6native18elementwise_kernelILi128ELi2EZNS0_22gpu_kernel_impl_nocastIZZZNS0_60_GLOBAL__N__171e0b9f_22_ActivationEluKernel_cu_1520ed90_290019elu_backward_kernelERNS_18TensorIteratorBaseERKN3c106ScalarES9_S9_bENKUlvE_clEvENKUlvE0_clEvEUlffE_EEvS5_RKT_EUliE_EEviT1_:
	.zero		1568


//--------------------- .nv.constant0._ZN2at6native27unrolled_elementwise_kernelIZZZNS0_60_GLOBAL__N__171e0b9f_22_ActivationEluKernel_cu_1520ed90_290019elu_backward_kernelERNS_18TensorIteratorBaseERKN3c106ScalarES8_S8_bENKUlvE_clEvENKUlvE0_clEvEUlffE_St5arrayIPcLm3EELi4E23TrivialOffsetCalculatorILi2EjESF_ILi1EjENS0_6memory15LoadWithoutCastENSI_16StoreWithoutCastEEEviT_T0_T2_T3_T4_T5_ --------------------------
	.section	.nv.constant0._ZN2at6native27unrolled_elementwise_kernelIZZZNS0_60_GLOBAL__N__171e0b9f_22_ActivationEluKernel_cu_1520ed90_290019elu_backward_kernelERNS_18TensorIteratorBaseERKN3c106ScalarES8_S8_bENKUlvE_clEvENKUlvE0_clEvEUlffE_St5arrayIPcLm3EELi4E23TrivialOffsetCalculatorILi2EjESF_ILi1EjENS0_6memory15LoadWithoutCastENSI_16StoreWithoutCastEEEviT_T0_T2_T3_T4_T5_,"a",@progbits
	.sectionflags	@""
	.align	4
.nv.constant0._ZN2at6native27unrolled_elementwise_kernelIZZZNS0_60_GLOBAL__N__171e0b9f_22_ActivationEluKernel_cu_1520ed90_290019elu_backward_kernelERNS_18TensorIteratorBaseERKN3c106ScalarES8_S8_bENKUlvE_clEvENKUlvE0_clEvEUlffE_St5arrayIPcLm3EELi4E23TrivialOffsetCalculatorILi2EjESF_ILi1EjENS0_6memory15LoadWithoutCastENSI_16StoreWithoutCastEEEviT_T0_T2_T3_T4_T5_:
	.zero		956


//--------------------- .nv.constant0._ZN2at6native29vectorized_elementwise_kernelILi2EZZZNS0_60_GLOBAL__N__171e0b9f_22_ActivationEluKernel_cu_1520ed90_290019elu_backward_kernelERNS_18TensorIteratorBaseERKN3c106ScalarES8_S8_bENKUlvE_clEvENKUlvE0_clEvEUlffE_St5arrayIPcLm3EEEEviT0_T1_ --------------------------
	.section	.nv.constant0._ZN2at6native29vectorized_elementwise_kernelILi2EZZZNS0_60_GLOBAL__N__171e0b9f_22_ActivationEluKernel_cu_1520ed90_290019elu_backward_kernelERNS_18TensorIteratorBaseERKN3c106ScalarES8_S8_bENKUlvE_clEvENKUlvE0_clEvEUlffE_St5arrayIPcLm3EEEEviT0_T1_,"a",@progbits
	.sectionflags	@""
	.align	4
.nv.constant0._ZN2at6native29vectorized_elementwise_kernelILi2EZZZNS0_60_GLOBAL__N__171e0b9f_22_ActivationEluKernel_cu_1520ed90_290019elu_backward_kernelERNS_18TensorIteratorBaseERKN3c106ScalarES8_S8_bENKUlvE_clEvENKUlvE0_clEvEUlffE_St5arrayIPcLm3EEEEviT0_T1_:
	.zero		952


//--------------------- .nv.constant0._ZN2at6native29vectorized_elementwise_kernelILi4EZZZNS0_60_GLOBAL__N__171e0b9f_22_ActivationEluKernel_cu_1520ed90_290019elu_backward_kernelERNS_18TensorIteratorBaseERKN3c106ScalarES8_S8_bENKUlvE_clEvENKUlvE0_clEvEUlffE_St5arrayIPcLm3EEEEviT0_T1_ --------------------------
	.section	.nv.constant0._ZN2at6native29vectorized_elementwise_kernelILi4EZZZNS0_60_GLOBAL__N__171e0b9f_22_ActivationEluKernel_cu_1520ed90_290019elu_backward_kernelERNS_18TensorIteratorBaseERKN3c106ScalarES8_S8_bENKUlvE_clEvENKUlvE0_clEvEUlffE_St5arrayIPcLm3EEEEviT0_T1_,"a",@progbits
	.sectionflags	@""
	.align	4
.nv.constant0._ZN2at6native29vectorized_elementwise_kernelILi4EZZZNS0_60_GLOBAL__N__171e0b9f_22_ActivationEluKernel_cu_1520ed90_290019elu_backward_kernelERNS_18TensorIteratorBaseERKN3c106ScalarES8_S8_bENKUlvE_clEvENKUlvE0_clEvEUlffE_St5arrayIPcLm3EEEEviT0_T1_:
	.zero		952


//--------------------- .nv.constant0._ZN2at6native29vectorized_elementwise_kernelILi8EZZZNS0_60_GLOBAL__N__171e0b9f_22_ActivationEluKernel_cu_1520ed90_290019elu_backward_kernelERNS_18TensorIteratorBaseERKN3c106ScalarES8_S8_bENKUlvE_clEvENKUlvE0_clEvEUlffE_St5arrayIPcLm3EEEEviT0_T1_ --------------------------
	.section	.nv.constant0._ZN2at6native29vectorized_elementwise_kernelILi8EZZZNS0_60_GLOBAL__N__171e0b9f_22_ActivationEluKernel_cu_1520ed90_290019elu_backward_kernelERNS_18TensorIteratorBaseERKN3c106ScalarES8_S8_bENKUlvE_clEvENKUlvE0_clEvEUlffE_St5arrayIPcLm3EEEEviT0_T1_,"a",@progbits
	.sectionflags	@""
	.align	4
.nv.constant0._ZN2at6native29vectorized_elementwise_kernelILi8EZZZNS0_60_GLOBAL__N__171e0b9f_22_ActivationEluKernel_cu_1520ed90_290019elu_backward_kernelERNS_18TensorIteratorBaseERKN3c106ScalarES8_S8_bENKUlvE_clEvENKUlvE0_clEvEUlffE_St5arrayIPcLm3EEEEviT0_T1_:
	.zero		952


//--------------------- .nv.constant0._ZN2at6native18elementwise_kernelILi128ELi4EZNS0_15gpu_kernel_implIZZZNS0_60_GLOBAL__N__171e0b9f_22_ActivationEluKernel_cu_1520ed90_290019elu_backward_kernelERNS_18TensorIteratorBaseERKN3c106ScalarES9_S9_bENKUlvE_clEvENKUlvE_clEvEUlddE_EEvS5_RKT_EUliE_EEviT1_ --------------------------
	.section	.nv.constant0._ZN2at6native18elementwise_kernelILi128ELi4EZNS0_15gpu_kernel_implIZZZNS0_60_GLOBAL__N__171e0b9f_22_ActivationEluKernel_cu_1520ed90_290019elu_backward_kernelERNS_18TensorIteratorBaseERKN3c106ScalarES9_S9_bENKUlvE_clEvENKUlvE_clEvEUlddE_EEvS5_RKT_EUliE_EEviT1_,"a",@progbits
	.sectionflags	@""
	.align	4
.nv.constant0._ZN2at6native18elementwise_kernelILi128ELi4EZNS0_15gpu_kernel_implIZZZNS0_60_GLOBAL__N__171e0b9f_22_ActivationEluKernel_cu_1520ed90_290019elu_backward_kernelERNS_18TensorIteratorBaseERKN3c106ScalarES9_S9_bENKUlvE_clEvENKUlvE_clEvEUlddE_EEvS5_RKT_EUliE_EEviT1_:
	.zero		1592


//--------------------- .nv.constant0._ZN2at6native27unrolled_elementwise_kernelIZZZNS0_60_GLOBAL__N__171e0b9f_22_ActivationEluKernel_cu_1520ed90_290019elu_backward_kernelERNS_18TensorIteratorBaseERKN3c106ScalarES8_S8_bENKUlvE_clEvENKUlvE_clEvEUlddE_St5arrayIPcLm3EELi4E23TrivialOffsetCalculatorILi2EjESF_ILi1EjENS0_6memory12LoadWithCastILi2EEENSI_13StoreWithCastILi1EEEEEviT_T0_T2_T3_T4_T5_ --------------------------
	.section	.nv.constant0._ZN2at6native27unrolled_elementwise_kernelIZZZNS0_60_GLOBAL__N__171e0b9f_22_ActivationEluKernel_cu_1520ed90_290019elu_backward_kernelERNS_18TensorIteratorBaseERKN3c106ScalarES8_S8_bENKUlvE_clEvENKUlvE_clEvEUlddE_St5arrayIPcLm3EELi4E23TrivialOffsetCalculatorILi2EjESF_ILi1EjENS0_6memory12LoadWithCastILi2EEENSI_13StoreWithCastILi1EEEEEviT_T0_T2_T3_T4_T5_,"a",@progbits
	.sectionflags	@""
	.align	4
.nv.constant0._ZN2at6native27unrolled_elementwise_kernelIZZZNS0_60_GLOBAL__N__171e0b9f_22_ActivationEluKernel_cu_1520ed90_290019elu_backward_kernelERNS_18TensorIteratorBaseERKN3c106ScalarES8_S8_bENKUlvE_clEvENKUlvE_clEvEUlddE_St5arrayIPcLm3EELi4E23TrivialOffsetCalculatorILi2EjESF_ILi1EjENS0_6memory12LoadWithCastILi2EEENSI_13StoreWithCastILi1EEEEEviT_T0_T2_T3_T4_T5_:
	.zero		992


//--------------------- .nv.constant0._ZN2at6native18elementwise_kernelILi128ELi2EZNS0_22gpu_kernel_impl_nocastIZZZNS0_60_GLOBAL__N__171e0b9f_22_ActivationEluKernel_cu_1520ed90_290019elu_backward_kernelERNS_18TensorIteratorBaseERKN3c106ScalarES9_S9_bENKUlvE_clEvENKUlvE_clEvEUlddE_EEvS5_RKT_EUliE_EEviT1_ --------------------------
	.section	.nv.constant0._ZN2at6native18elementwise_kernelILi128ELi2EZNS0_22gpu_kernel_impl_nocastIZZZNS0_60_GLOBAL__N__171e0b9f_22_ActivationEluKernel_cu_1520ed90_290019elu_backward_kernelERNS_18TensorIteratorBaseERKN3c106ScalarES9_S9_bENKUlvE_clEvENKUlvE_clEvEUlddE_EEvS5_RKT_EUliE_EEviT1_,"a",@progbits
	.sectionflags	@""
	.align	4
.nv.constant0._ZN2at6native18elementwise_kernelILi128ELi2EZNS0_22gpu_kernel_impl_nocastIZZZNS0_60_GLOBAL__N__171e0b9f_22_ActivationEluKernel_cu_1520ed90_290019elu_backward_kernelERNS_18TensorIteratorBaseERKN3c106ScalarES9_S9_bENKUlvE_clEvENKUlvE_clEvEUlddE_EEvS5_RKT_EUliE_EEviT1_:
	.zero		1584


//--------------------- .nv.constant0._ZN2at6native27unrolled_elementwise_kernelIZZZNS0_60_GLOBAL__N__171e0b9f_22_ActivationEluKernel_cu_1520ed90_290019elu_backward_kernelERNS_18TensorIteratorBaseERKN3c106ScalarES8_S8_bENKUlvE_clEvENKUlvE_clEvEUlddE_St5arrayIPcLm3EELi4E23TrivialOffsetCalculatorILi2EjESF_ILi1EjENS0_6memory15LoadWithoutCastENSI_16StoreWithoutCastEEEviT_T0_T2_T3_T4_T5_ --------------------------
	.section	.nv.constant0._ZN2at6native27unrolled_elementwise_kernelIZZZNS0_60_GLOBAL__N__171e0b9f_22_ActivationEluKernel_cu_1520ed90_290019elu_backward_kernelERNS_18TensorIteratorBaseERKN3c106ScalarES8_S8_bENKUlvE_clEvENKUlvE_clEvEUlddE_St5arrayIPcLm3EELi4E23TrivialOffsetCalculatorILi2EjESF_ILi1EjENS0_6memory15LoadWithoutCastENSI_16StoreWithoutCastEEEviT_T0_T2_T3_T4_T5_,"a",@progbits
	.sectionflags	@""
	.align	4
.nv.constant0._ZN2at6native27unrolled_elementwise_kernelIZZZNS0_60_GLOBAL__N__171e0b9f_22_ActivationEluKernel_cu_1520ed90_290019elu_backward_kernelERNS_18TensorIteratorBaseERKN3c106ScalarES8_S8_bENKUlvE_clEvENKUlvE_clEvEUlddE_St5arrayIPcLm3EELi4E23TrivialOffsetCalculatorILi2EjESF_ILi1EjENS0_6memory15LoadWithoutCastENSI_16StoreWithoutCastEEEviT_T0_T2_T3_T4_T5_:
	.zero		972


//--------------------- .nv.constant0._ZN2at6native29vectorized_elementwise_kernelILi2EZZZNS0_60_GLOBAL__N__171e0b9f_22_ActivationEluKernel_cu_1520ed90_290019elu_backward_kernelERNS_18TensorIteratorBaseERKN3c106ScalarES8_S8_bENKUlvE_clEvENKUlvE_clEvEUlddE_St5arrayIPcLm3EEEEviT0_T1_ --------------------------
	.section	.nv.constant0._ZN2at6native29vectorized_elementwise_kernelILi2EZZZNS0_60_GLOBAL__N__171e0b9f_22_ActivationEluKernel_cu_1520ed90_290019elu_backward_kernelERNS_18TensorIteratorBaseERKN3c106ScalarES8_S8_bENKUlvE_clEvENKUlvE_clEvEUlddE_St5arrayIPcLm3EEEEviT0_T1_,"a",@progbits
	.sectionflags	@""
	.align	4
.nv.constant0._ZN2at6native29vectorized_elementwise_kernelILi2EZZZNS0_60_GLOBAL__N__171e0b9f_22_ActivationEluKernel_cu_1520ed90_290019elu_backward_kernelERNS_18TensorIteratorBaseERKN3c106ScalarES8_S8_bENKUlvE_clEvENKUlvE_clEvEUlddE_St5arrayIPcLm3EEEEviT0_T1_:
	.zero		968


//--------------------- .nv.constant0._ZN2at6native29vectorized_elementwise_kernelILi4EZZZNS0_60_GLOBAL__N__171e0b9f_22_ActivationEluKernel_cu_1520ed90_290019elu_backward_kernelERNS_18TensorIteratorBaseERKN3c106ScalarES8_S8_bENKUlvE_clEvENKUlvE_clEvEUlddE_St5arrayIPcLm3EEEEviT0_T1_ --------------------------
	.section	.nv.constant0._ZN2at6native29vectorized_elementwise_kernelILi4EZZZNS0_60_GLOBAL__N__171e0b9f_22_ActivationEluKernel_cu_1520ed90_290019elu_backward_kernelERNS_18TensorIteratorBaseERKN3c106ScalarES8_S8_bENKUlvE_clEvENKUlvE_clEvEUlddE_St5arrayIPcLm3EEEEviT0_T1_,"a",@progbits
	.sectionflags	@""
	.align	4
.nv.constant0._ZN2at6native29vectorized_elementwise_kernelILi4EZZZNS0_60_GLOBAL__N__171e0b9f_22_ActivationEluKernel_cu_1520ed90_290019elu_backward_kernelERNS_18TensorIteratorBaseERKN3c106ScalarES8_S8_bENKUlvE_clEvENKUlvE_clEvEUlddE_St5arrayIPcLm3EEEEviT0_T1_:
	.zero		968


//--------------------- .nv.constant0._ZN2at6native29vectorized_elementwise_kernelILi8EZZZNS0_60_GLOBAL__N__171e0b9f_22_ActivationEluKernel_cu_1520ed90_290019elu_backward_kernelERNS_18TensorIteratorBaseERKN3c106ScalarES8_S8_bENKUlvE_clEvENKUlvE_clEvEUlddE_St5arrayIPcLm3EEEEviT0_T1_ --------------------------
	.section	.nv.constant0._ZN2at6native29vectorized_elementwise_kernelILi8EZZZNS0_60_GLOBAL__N__171e0b9f_22_ActivationEluKernel_cu_1520ed90_290019elu_backward_kernelERNS_18TensorIteratorBaseERKN3c106ScalarES8_S8_bENKUlvE_clEvENKUlvE_clEvEUlddE_St5arrayIPcLm3EEEEviT0_T1_,"a",@progbits
	.sectionflags	@""
	.align	4
.nv.constant0._ZN2at6native29vectorized_elementwise_kernelILi8EZZZNS0_60_GLOBAL__N__171e0b9f_22_ActivationEluKernel_cu_1520ed90_290019elu_backward_kernelERNS_18TensorIteratorBaseERKN3c106ScalarES8_S8_bENKUlvE_clEvENKUlvE_clEvEUlddE_St5arrayIPcLm3EEEEviT0_T1_:
	.zero		968


//--------------------- .nv.constant0._ZN2at6native18elementwise_kernelILi128ELi4EZNS0_15gpu_kernel_implIZZZNS0_60_GLOBAL__N__171e0b9f_22_ActivationEluKernel_cu_1520ed90_290010elu_kernelERNS_18TensorIteratorBaseERKN3c106ScalarES9_S9_ENKUlvE_clEvENKUlvE2_clEvEUlNS6_8BFloat16EE_EEvS5_RKT_EUliE_EEviT1_ --------------------------
	.section	.nv.constant0._ZN2at6native18elementwise_kernelILi128ELi4EZNS0_15gpu_kernel_implIZZZNS0_60_GLOBAL__N__171e0b9f_22_ActivationEluKernel_cu_1520ed90_290010elu_kernelERNS_18TensorIteratorBaseERKN3c106ScalarES9_S9_ENKUlvE_clEvENKUlvE2_clEvEUlNS6_8BFloat16EE_EEvS5_RKT_EUliE_EEviT1_,"a",@progbits
	.sectionflags	@""
	.align	4
.nv.constant0._ZN2at6native18elementwise_kernelILi128ELi4EZNS0_15gpu_kernel_implIZZZNS0_60_GLOBAL__N__171e0b9f_22_ActivationEluKernel_cu_1520ed90_290010elu_kernelERNS_18TensorIteratorBaseERKN3c106ScalarES9_S9_ENKUlvE_clEvENKUlvE2_clEvEUlNS6_8BFloat16EE_EEvS5_RKT_EUliE_EEviT1_:
	.zero		1464


//--------------------- .nv.constant0._ZN2at6native27unrolled_elementwise_kernelIZZZNS0_60_GLOBAL__N__171e0b9f_22_ActivationEluKernel_cu_1520ed90_290010elu_kernelERNS_18TensorIteratorBaseERKN3c106ScalarES8_S8_ENKUlvE_clEvENKUlvE2_clEvEUlNS5_8BFloat16EE_St5arrayIPcLm2EELi4E23TrivialOffsetCalculatorILi1EjESH_NS0_6memory12LoadWithCastILi1EEENSI_13StoreWithCastILi1EEEEEviT_T0_T2_T3_T4_T5_ --------------------------
	.section	.nv.constant0._ZN2at6native27unrolled_elementwise_kernelIZZZNS0_60_GLOBAL__N__171e0b9f_22_ActivationEluKernel_cu_1520ed90_290010elu_kernelERNS_18TensorIteratorBaseERKN3c106ScalarES8_S8_ENKUlvE_clEvENKUlvE2_clEvEUlNS5_8BFloat16EE_St5arrayIPcLm2EELi4E23TrivialOffsetCalculatorILi1EjESH_NS0_6memory12LoadWithCastILi1EEENSI_13StoreWithCastILi1EEEEEviT_T0_T2_T3_T4_T5_,"a",@progbits
	.sectionflags	@""
	.align	4
.nv.constant0._ZN2at6native27unrolled_elementwise_kernelIZZZNS0_60_GLOBAL__N__171e0b9f_22_ActivationEluKernel_cu_1520ed90_290010elu_kernelERNS_18TensorIteratorBaseERKN3c106ScalarES8_S8_ENKUlvE_clEvENKUlvE2_clEvEUlNS5_8BFloat16EE_St5arrayIPcLm2EELi4E23TrivialOffsetCalculatorILi1EjESH_NS0_6memory12LoadWithCastILi1EEENSI_13StoreWithCastILi1EEEEEviT_T0_T2_T3_T4_T5_:
	.zero		964


//--------------------- .nv.constant0._ZN2at6native18elementwise_kernelILi128ELi4EZNS0_22gpu_kernel_impl_nocastIZZZNS0_60_GLOBAL__N__171e0b9f_22_ActivationEluKernel_cu_1520ed90_290010elu_kernelERNS_18TensorIteratorBaseERKN3c106ScalarES9_S9_ENKUlvE_clEvENKUlvE2_clEvEUlNS6_8BFloat16EE_EEvS5_RKT_EUliE_EEviT1_ --------------------------
	.section	.nv.constant0._ZN2at6native18elementwise_kernelILi128ELi4EZNS0_22gpu_kernel_impl_nocastIZZZNS0_60_GLOBAL__N__171e0b9f_22_ActivationEluKernel_cu_1520ed90_290010elu_kernelERNS_18TensorIteratorBaseERKN3c106ScalarES9_S9_ENKUlvE_clEvENKUlvE2_clEvEUlNS6_8BFloat16EE_EEvS5_RKT_EUliE_EEviT1_,"a",@progbits
	.sectionflags	@""
	.align	4
.nv.constant0._ZN2at6native18elementwise_kernelILi128ELi4EZNS0_22gpu_kernel_impl_nocastIZZZNS0_60_GLOBAL__N__171e0b9f_22_ActivationEluKernel_cu_1520ed90_290010elu_kernelERNS_18TensorIteratorBaseERKN3c106ScalarES9_S9_ENKUlvE_clEvENKUlvE2_clEvEUlNS6_8BFloat16EE_EEvS5_RKT_EUliE_EEviT1_:
	.zero		1456


//--------------------- .nv.constant0._ZN2at6native27unrolled_elementwise_kernelIZZZNS0_60_GLOBAL__N__171e0b9f_22_ActivationEluKernel_cu_1520ed90_290010elu_kernelERNS_18TensorIteratorBaseERKN3c106ScalarES8_S8_ENKUlvE_clEvENKUlvE2_clEvEUlNS5_8BFloat16EE_St5arrayIPcLm2EELi4E23TrivialOffsetCalculatorILi1EjESH_NS0_6memory15LoadWithoutCastENSI_16StoreWithoutCastEEEviT_T0_T2_T3_T4_T5_ --------------------------
	.section	.nv.constant0._ZN2at6native27unrolled_elementwise_kernelIZZZNS0_60_GLOBAL__N__171e0b9f_22_ActivationEluKernel_cu_1520ed90_290010elu_kernelERNS_18TensorIteratorBaseERKN3c106ScalarES8_S8_ENKUlvE_clEvENKUlvE2_clEvEUlNS5_8BFloat16EE_St5arrayIPcLm2EELi4E23TrivialOffsetCalculatorILi1EjESH_NS0_6memory15LoadWithoutCastENSI_16StoreWithoutCastEEEviT_T0_T2_T3_T4_T5_,"a",@progbits
	.sectionflags	@""
	.align	4
.nv.constant0._ZN2at6native27unrolled_elementwise_kernelIZZZNS0_60_GLOBAL__N__171e0b9f_22_ActivationEluKernel_cu_1520ed90_290010elu_kernelERNS_18TensorIteratorBaseERKN3c106ScalarES8_S8_ENKUlvE_clEvENKUlvE2_clEvEUlNS5_8BFloat16EE_St5arrayIPcLm2EELi4E23TrivialOffsetCalculatorILi1EjESH_NS0_6memory15LoadWithoutCastENSI_16StoreWithoutCastEEEviT_T0_T2_T3_T4_T5_:
	.zero		948


//--------------------- .nv.constant0._ZN2at6native29vectorized_elementwise_kernelILi2EZZZNS0_60_GLOBAL__N__171e0b9f_22_ActivationEluKernel_cu_1520ed90_290010elu_kernelERNS_18TensorIteratorBaseERKN3c106ScalarES8_S8_ENKUlvE_clEvENKUlvE2_clEvEUlNS5_8BFloat16EE_St5arrayIPcLm2EEEEviT0_T1_ --------------------------
	.section	.nv.constant0._ZN2at6native29vectorized_elementwise_kernelILi2EZZZNS0_60_GLOBAL__N__171e0b9f_22_ActivationEluKernel_cu_1520ed90_290010elu_kernelERNS_18TensorIteratorBaseERKN3c106ScalarES8_S8_ENKUlvE_clEvENKUlvE2_clEvEUlNS5_8BFloat16EE_St5arrayIPcLm2EEEEviT0_T1_,"a",@progbits
	.sectionflags	@""
	.align	4
.nv.constant0._ZN2at6native29vectorized_elementwise_kernelILi2EZZZNS0_60_GLOBAL__N__171e0b9f_22_ActivationEluKernel_cu_1520ed90_290010elu_kernelERNS_18TensorIteratorBaseERKN3c106ScalarES8_S8_ENKUlvE_clEvENKUlvE2_clEvEUlNS5_8BFloat16EE_St5arrayIPcLm2EEEEviT0_T1_:
	.zero		944


//--------------------- .nv.constant0._ZN2at6native29vectorized_elementwise_kernelILi4EZZZNS0_60_GLOBAL__N__171e0b9f_22_ActivationEluKernel_cu_1520ed90_290010elu_kernelERNS_18TensorIteratorBaseERKN3c106ScalarES8_S8_ENKUlvE_clEvENKUlvE2_clEvEUlNS5_8BFloat16EE_St5arrayIPcLm2EEEEviT0_T1_ --------------------------
	.section	.nv.constant0._ZN2at6native29vectorized_elementwise_kernelILi4EZZZNS0_60_GLOBAL__N__171e0b9f_22_ActivationEluKernel_cu_1520ed90_290010elu_kernelERNS_18TensorIteratorBaseERKN3c106ScalarES8_S8_ENKUlvE_clEvENKUlvE2_clEvEUlNS5_8BFloat16EE_St5arrayIPcLm2EEEEviT0_T1_,"a",@progbits
	.sectionflags	@""
	.align	4
.nv.constant0._ZN2at6native29vectorized_elementwise_kernelILi4EZZZNS0_60_GLOBAL__N__171e0b9f_22_ActivationEluKernel_cu_1520ed90_290010elu_kernelERNS_18TensorIteratorBaseERKN3c106ScalarES8_S8_ENKUlvE_clEvENKUlvE2_clEvEUlNS5_8BFloat16EE_St5arrayIPcLm2EEEEviT0_T1_:
	.zero		944


//--------------------- .nv.constant0._ZN2at6native29vectorized_elementwise_kernelILi8EZZZNS0_60_GLOBAL__N__171e0b9f_22_ActivationEluKernel_cu_1520ed90_290010elu_kernelERNS_18TensorIteratorBaseERKN3c106ScalarES8_S8_ENKUlvE_clEvENKUlvE2_clEvEUlNS5_8BFloat16EE_St5arrayIPcLm2EEEEviT0_T1_ --------------------------
	.section	.nv.constant0._ZN2at6native29vectorized_elementwise_kernelILi8EZZZNS0_60_GLOBAL__N__171e0b9f_22_ActivationEluKernel_cu_1520ed90_290010elu_kernelERNS_18TensorIteratorBaseERKN3c106ScalarES8_S8_ENKUlvE_clEvENKUlvE2_clEvEUlNS5_8BFloat16EE_St5arrayIPcLm2EEEEviT0_T1_,"a",@progbits
	.sectionflags	@""
	.align	4
.nv.constant0._ZN2at6native29vectorized_elementwise_kernelILi8EZZZNS0_60_GLOBAL__N__171e0b9f_22_ActivationEluKernel_cu_1520ed90_290010elu_kernelERNS_18TensorIteratorBaseERKN3c106ScalarES8_S8_ENKUlvE_clEvENKUlvE2_clEvEUlNS5_8BFloat16EE_St5arrayIPcLm2EEEEviT0_T1_:
	.zero		944


//--------------------- .nv.constant0._ZN2at6native18elementwise_kernelILi128ELi4EZNS0_15gpu_kernel_implIZZZNS0_60_GLOBAL__N__171e0b9f_22_ActivationEluKernel_cu_1520ed90_290010elu_kernelERNS_18TensorIteratorBaseERKN3c106ScalarES9_S9_ENKUlvE_clEvENKUlvE1_clEvEUlNS6_4HalfEE_EEvS5_RKT_EUliE_EEviT1_ --------------------------
	.section	.nv.constant0._ZN2at6native18elementwise_kernelILi128ELi4EZNS0_15gpu_kernel_implIZZZNS0_60_GLOBAL__N__171e0b9f_22_ActivationEluKernel_cu_1520ed90_290010elu_kernelERNS_18TensorIteratorBaseERKN3c106ScalarES9_S9_ENKUlvE_clEvENKUlvE1_clEvEUlNS6_4HalfEE_EEvS5_RKT_EUliE_EEviT1_,"a",@progbits
	.sectionflags	@""
	.align	4
.nv.constant0._ZN2at6native18elementwise_kernelILi128ELi4EZNS0_15gpu_kernel_implIZZZNS0_60_GLOBAL__N__171e0b9f_22_ActivationEluKernel_cu_1520ed90_290010elu_kernelERNS_18TensorIteratorBaseERKN3c106ScalarES9_S9_ENKUlvE_clEvENKUlvE1_clEvEUlNS6_4HalfEE_EEvS5_RKT_EUliE_EEviT1_:
	.zero		1464


//--------------------- .nv.constant0._ZN2at6native27unrolled_elementwise_kernelIZZZNS0_60_GLOBAL__N__171e0b9f_22_ActivationEluKernel_cu_1520ed90_290010elu_kernelERNS_18TensorIteratorBaseERKN3c106ScalarES8_S8_ENKUlvE_clEvENKUlvE1_clEvEUlNS5_4HalfEE_St5arrayIPcLm2EELi4E23TrivialOffsetCalculatorILi1EjESH_NS0_6memory12LoadWithCastILi1EEENSI_13StoreWithCastILi1EEEEEviT_T0_T2_T3_T4_T5_ --------------------------
	.section	.nv.constant0._ZN2at6native27unrolled_elementwise_kernelIZZZNS0_60_GLOBAL__N__171e0b9f_22_ActivationEluKernel_cu_1520ed90_290010elu_kernelERNS_18TensorIteratorBaseERKN3c106ScalarES8_S8_ENKUlvE_clEvENKUlvE1_clEvEUlNS5_4HalfEE_St5arrayIPcLm2EELi4E23TrivialOffsetCalculatorILi1EjESH_NS0_6memory12LoadWithCastILi1EEENSI_13StoreWithCastILi1EEEEEviT_T0_T2_T3_T4_T5_,"a",@progbits
	.sectionflags	@""
	.align	4
.nv.constant0._ZN2at6native27unrolled_elementwise_kernelIZZZNS0_60_GLOBAL__N__171e0b9f_22_ActivationEluKernel_cu_1520ed90_290010elu_kernelERNS_18TensorIteratorBaseERKN3c106ScalarES8_S8_ENKUlvE_clEvENKUlvE1_clEvEUlNS5_4HalfEE_St5arrayIPcLm2EELi4E23TrivialOffsetCalculatorILi1EjESH_NS0_6memory12LoadWithCastILi1EEENSI_13StoreWithCastILi1EEEEEviT_T0_T2_T3_T4_T5_:
	.zero		964


//--------------------- .nv.constant0._ZN2at6native18elementwise_kernelILi128ELi4EZNS0_22gpu_kernel_impl_nocastIZZZNS0_60_GLOBAL__N__171e0b9f_22_ActivationEluKernel_cu_1520ed90_290010elu_kernelERNS_18TensorIteratorBaseERKN3c106ScalarES9_S9_ENKUlvE_clEvENKUlvE1_clEvEUlNS6_4HalfEE_EEvS5_RKT_EUliE_EEviT1_ --------------------------
	.section	.nv.constant0._ZN2at6native18elementwise_kernelILi128ELi4EZNS0_22gpu_kernel_impl_nocastIZZZNS0_60_GLOBAL__N__171e0b9f_22_ActivationEluKernel_cu_1520ed90_290010elu_kernelERNS_18TensorIteratorBaseERKN3c106ScalarES9_S9_ENKUlvE_clEvENKUlvE1_clEvEUlNS6_4HalfEE_EEvS5_RKT_EUliE_EEviT1_,"a",@progbits
	.sectionflags	@""
	.align	4
.nv.constant0._ZN2at6native18elementwise_kernelILi128ELi4EZNS0_22gpu_kernel_impl_nocastIZZZNS0_60_GLOBAL__N__171e0b9f_22_ActivationEluKernel_cu_1520ed90_290010elu_kernelERNS_18TensorIteratorBaseERKN3c106ScalarES9_S9_ENKUlvE_clEvENKUlvE1_clEvEUlNS6_4HalfEE_EEvS5_RKT_EUliE_EEviT1_:
	.zero		1456


//--------------------- .nv.constant0._ZN2at6native27unrolled_elementwise_kernelIZZZNS0_60_GLOBAL__N__171e0b9f_22_ActivationEluKernel_cu_1520ed90_290010elu_kernelERNS_18TensorIteratorBaseERKN3c106ScalarES8_S8_ENKUlvE_clEvENKUlvE1_clEvEUlNS5_4HalfEE_St5arrayIPcLm2EELi4E23TrivialOffsetCalculatorILi1EjESH_NS0_6memory15LoadWithoutCastENSI_16StoreWithoutCastEEEviT_T0_T2_T3_T4_T5_ --------------------------
	.section	.nv.constant0._ZN2at6native27unrolled_elementwise_kernelIZZZNS0_60_GLOBAL__N__171e0b9f_22_ActivationEluKernel_cu_1520ed90_290010elu_kernelERNS_18TensorIteratorBaseERKN3c106ScalarES8_S8_ENKUlvE_clEvENKUlvE1_clEvEUlNS5_4HalfEE_St5arrayIPcLm2EELi4E23TrivialOffsetCalculatorILi1EjESH_NS0_6memory15LoadWithoutCastENSI_16StoreWithoutCastEEEviT_T0_T2_T3_T4_T5_,"a",@progbits
	.sectionflags	@""
	.align	4
.nv.constant0._ZN2at6native27unrolled_elementwise_kernelIZZZNS0_60_GLOBAL__N__171e0b9f_22_ActivationEluKernel_cu_1520ed90_290010elu_kernelERNS_18TensorIteratorBaseERKN3c106ScalarES8_S8_ENKUlvE_clEvENKUlvE1_clEvEUlNS5_4HalfEE_St5arrayIPcLm2EELi4E23TrivialOffsetCalculatorILi1EjESH_NS0_6memory15LoadWithoutCastENSI_16StoreWithoutCastEEEviT_T0_T2_T3_T4_T5_:
	.zero		948


//--------------------- .nv.constant0._ZN2at6native29vectorized_elementwise_kernelILi2EZZZNS0_60_GLOBAL__N__171e0b9f_22_ActivationEluKernel_cu_1520ed90_290010elu_kernelERNS_18TensorIteratorBaseERKN3c106ScalarES8_S8_ENKUlvE_clEvENKUlvE1_clEvEUlNS5_4HalfEE_St5arrayIPcLm2EEEEviT0_T1_ --------------------------
	.section	.nv.constant0._ZN2at6native29vectorized_elementwise_kernelILi2EZZZNS0_60_GLOBAL__N__171e0b9f_22_ActivationEluKernel_cu_1520ed90_290010elu_kernelERNS_18TensorIteratorBaseERKN3c106ScalarES8_S8_ENKUlvE_clEvENKUlvE1_clEvEUlNS5_4HalfEE_St5arrayIPcLm2EEEEviT0_T1_,"a",@progbits
	.sectionflags	@""
	.align	4
.nv.constant0._ZN2at6native29vectorized_elementwise_kernelILi2EZZZNS0_60_GLOBAL__N__171e0b9f_22_ActivationEluKernel_cu_1520ed90_290010elu_kernelERNS_18TensorIteratorBaseERKN3c106ScalarES8_S8_ENKUlvE_clEvENKUlvE1_clEvEUlNS5_4HalfEE_St5arrayIPcLm2EEEEviT0_T1_:
	.zero		944


//--------------------- .nv.constant0._ZN2at6native29vectorized_elementwise_kernelILi4EZZZNS0_60_GLOBAL__N__171e0b9f_22_ActivationEluKernel_cu_1520ed90_290010elu_kernelERNS_18TensorIteratorBaseERKN3c106ScalarES8_S8_ENKUlvE_clEvENKUlvE1_clEvEUlNS5_4HalfEE_St5arrayIPcLm2EEEEviT0_T1_ --------------------------
	.section	.nv.constant0._ZN2at6native29vectorized_elementwise_kernelILi4EZZZNS0_60_GLOBAL__N__171e0b9f_22_ActivationEluKernel_cu_1520ed90_290010elu_kernelERNS_18TensorIteratorBaseERKN3c106ScalarES8_S8_ENKUlvE_clEvENKUlvE1_clEvEUlNS5_4HalfEE_St5arrayIPcLm2EEEEviT0_T1_,"a",@progbits
	.sectionflags	@""
	.align	4
.nv.constant0._ZN2at6native29vectorized_elementwise_kernelILi4EZZZNS0_60_GLOBAL__N__171e0b9f_22_ActivationEluKernel_cu_1520ed90_290010elu_kernelERNS_18TensorIteratorBaseERKN3c106ScalarES8_S8_ENKUlvE_clEvENKUlvE1_clEvEUlNS5_4HalfEE_St5arrayIPcLm2EEEEviT0_T1_:
	.zero		944


//--------------------- .nv.constant0._ZN2at6native29vectorized_elementwise_kernelILi8EZZZNS0_60_GLOBAL__N__171e0b9f_22_ActivationEluKernel_cu_1520ed90_290010elu_kernelERNS_18TensorIteratorBaseERKN3c106ScalarES8_S8_ENKUlvE_clEvENKUlvE1_clEvEUlNS5_4HalfEE_St5arrayIPcLm2EEEEviT0_T1_ --------------------------
	.section	.nv.constant0._ZN2at6native29vectorized_elementwise_kernelILi8EZZZNS0_60_GLOBAL__N__171e0b9f_22_ActivationEluKernel_cu_1520ed90_290010elu_kernelERNS_18TensorIteratorBaseERKN3c106ScalarES8_S8_ENKUlvE_clEvENKUlvE1_clEvEUlNS5_4HalfEE_St5arrayIPcLm2EEEEviT0_T1_,"a",@progbits
	.sectionflags	@""
	.align	4
.nv.constant0._ZN2at6native29vectorized_elementwise_kernelILi8EZZZNS0_60_GLOBAL__N__171e0b9f_22_ActivationEluKernel_cu_1520ed90_290010elu_kernelERNS_18TensorIteratorBaseERKN3c106ScalarES8_S8_ENKUlvE_clEvENKUlvE1_clEvEUlNS5_4HalfEE_St5arrayIPcLm2EEEEviT0_T1_:
	.zero		944


//--------------------- .nv.constant0._ZN2at6native18elementwise_kernelILi128ELi4EZNS0_15gpu_kernel_implIZZZNS0_60_GLOBAL__N__171e0b9f_22_ActivationEluKernel_cu_1520ed90_290010elu_kernelERNS_18TensorIteratorBaseERKN3c106ScalarES9_S9_ENKUlvE_clEvENKUlvE0_clEvEUlfE_EEvS5_RKT_EUliE_EEviT1_ --------------------------
	.section	.nv.constant0._ZN2at6native18elementwise_kernelILi128ELi4EZNS0_15gpu_kernel_implIZZZNS0_60_GLOBAL__N__171e0b9f_22_ActivationEluKernel_cu_1520ed90_290010elu_kernelERNS_18TensorIteratorBaseERKN3c106ScalarES9_S9_ENKUlvE_clEvENKUlvE0_clEvEUlfE_EEvS5_RKT_EUliE_EEviT1_,"a",@progbits
	.sectionflags	@""
	.align	4
.nv.constant0._ZN2at6native18elementwise_kernelILi128ELi4EZNS0_15gpu_kernel_implIZZZNS0_60_GLOBAL__N__171e0b9f_22_ActivationEluKernel_cu_1520ed90_290010elu_kernelERNS_18TensorIteratorBaseERKN3c106ScalarES9_S9_ENKUlvE_clEvENKUlvE0_clEvEUlfE_EEvS5_RKT_EUliE_EEviT1_:
	.zero		1464


//--------------------- .nv.constant0._ZN2at6native27unrolled_elementwise_kernelIZZZNS0_60_GLOBAL__N__171e0b9f_22_ActivationEluKernel_cu_1520ed90_290010elu_kernelERNS_18TensorIteratorBaseERKN3c106ScalarES8_S8_ENKUlvE_clEvENKUlvE0_clEvEUlfE_St5arrayIPcLm2EELi4E23TrivialOffsetCalculatorILi1EjESG_NS0_6memory12LoadWithCastILi1EEENSH_13StoreWithCastILi1EEEEEviT_T0_T2_T3_T4_T5_ --------------------------
	.section	.nv.constant0._ZN2at6native27unrolled_elementwise_kernelIZZZNS0_60_GLOBAL__N__171e0b9f_22_ActivationEluKernel_cu_1520ed90_290010elu_kernelERNS_18TensorIteratorBaseERKN3c106ScalarES8_S8_ENKUlvE_clEvENKUlvE0_clEvEUlfE_St5arrayIPcLm2EELi4E23TrivialOffsetCalculatorILi1EjESG_NS0_6memory12LoadWithCastILi1EEENSH_13StoreWithCastILi1EEEEEviT_T0_T2_T3_T4_T5_,"a",@progbits
	.sectionflags	@""
	.align	4
.nv.constant0._ZN2at6native27unrolled_elementwise_kernelIZZZNS0_60_GLOBAL__N__171e0b9f_22_ActivationEluKernel_cu_1520ed90_290010elu_kernelERNS_18TensorIteratorBaseERKN3c106ScalarES8_S8_ENKUlvE_clEvENKUlvE0_clEvEUlfE_St5arrayIPcLm2EELi4E23TrivialOffsetCalculatorILi1EjESG_NS0_6memory12LoadWithCastILi1EEENSH_13StoreWithCastILi1EEEEEviT_T0_T2_T3_T4_T5_:
	.zero		964


//--------------------- .nv.constant0._ZN2at6native18elementwise_kernelILi128ELi2EZNS0_22gpu_kernel_impl_nocastIZZZNS0_60_GLOBAL__N__171e0b9f_22_ActivationEluKernel_cu_1520ed90_290010elu_kernelERNS_18TensorIteratorBaseERKN3c106ScalarES9_S9_ENKUlvE_clEvENKUlvE0_clEvEUlfE_EEvS5_RKT_EUliE_EEviT1_ --------------------------
	.section	.nv.constant0._ZN2at6native18elementwise_kernelILi128ELi2EZNS0_22gpu_kernel_impl_nocastIZZZNS0_60_GLOBAL__N__171e0b9f_22_ActivationEluKernel_cu_1520ed90_290010elu_kernelERNS_18TensorIteratorBaseERKN3c106ScalarES9_S9_ENKUlvE_clEvENKUlvE0_clEvEUlfE_EEvS5_RKT_EUliE_EEviT1_,"a",@progbits
	.sectionflags	@""
	.align	4
.nv.constant0._ZN2at6native18elementwise_kernelILi128ELi2EZNS0_22gpu_kernel_impl_nocastIZZZNS0_60_GLOBAL__N__171e0b9f_22_ActivationEluKernel_cu_1520ed90_290010elu_kernelERNS_18TensorIteratorBaseERKN3c106ScalarES9_S9_ENKUlvE_clEvENKUlvE0_clEvEUlfE_EEvS5_RKT_EUliE_EEviT1_:
	.zero		1456


//--------------------- .nv.constant0._ZN2at6native27unrolled_elementwise_kernelIZZZNS0_60_GLOBAL__N__171e0b9f_22_ActivationEluKernel_cu_1520ed90_290010elu_kernelERNS_18TensorIteratorBaseERKN3c106ScalarES8_S8_ENKUlvE_clEvENKUlvE0_clEvEUlfE_St5arrayIPcLm2EELi4E23TrivialOffsetCalculatorILi1EjESG_NS0_6memory15LoadWithoutCastENSH_16StoreWithoutCastEEEviT_T0_T2_T3_T4_T5_ --------------------------
	.section	.nv.constant0._ZN2at6native27unrolled_elementwise_kernelIZZZNS0_60_GLOBAL__N__171e0b9f_22_ActivationEluKernel_cu_1520ed90_290010elu_kernelERNS_18TensorIteratorBaseERKN3c106ScalarES8_S8_ENKUlvE_clEvENKUlvE0_clEvEUlfE_St5arrayIPcLm2EELi4E23TrivialOffsetCalculatorILi1EjESG_NS0_6memory15LoadWithoutCastENSH_16StoreWithoutCastEEEviT_T0_T2_T3_T4_T5_,"a",@progbits
	.sectionflags	@""
	.align	4
.nv.constant0._ZN2at6native27unrolled_elementwise_kernelIZZZNS0_60_GLOBAL__N__171e0b9f_22_ActivationEluKernel_cu_1520ed90_290010elu_kernelERNS_18TensorIteratorBaseERKN3c106ScalarES8_S8_ENKUlvE_clEvENKUlvE0_clEvEUlfE_St5arrayIPcLm2EELi4E23TrivialOffsetCalculatorILi1EjESG_NS0_6memory15LoadWithoutCastENSH_16StoreWithoutCastEEEviT_T0_T2_T3_T4_T5_:
	.zero		948


//--------------------- .nv.constant0._ZN2at6native29vectorized_elementwise_kernelILi2EZZZNS0_60_GLOBAL__N__171e0b9f_22_ActivationEluKernel_cu_1520ed90_290010elu_kernelERNS_18TensorIteratorBaseERKN3c106ScalarES8_S8_ENKUlvE_clEvENKUlvE0_clEvEUlfE_St5arrayIPcLm2EEEEviT0_T1_ --------------------------
	.section	.nv.constant0._ZN2at6native29vectorized_elementwise_kernelILi2EZZZNS0_60_GLOBAL__N__171e0b9f_22_ActivationEluKernel_cu_1520ed90_290010elu_kernelERNS_18TensorIteratorBaseERKN3c106ScalarES8_S8_ENKUlvE_clEvENKUlvE0_clEvEUlfE_St5arrayIPcLm2EEEEviT0_T1_,"a",@progbits
	.sectionflags	@""
	.align	4
.nv.constant0._ZN2at6native29vectorized_elementwise_kernelILi2EZZZNS0_60_GLOBAL__N__171e0b9f_22_ActivationEluKernel_cu_1520ed90_290010elu_kernelERNS_18TensorIteratorBaseERKN3c106ScalarES8_S8_ENKUlvE_clEvENKUlvE0_clEvEUlfE_St5arrayIPcLm2EEEEviT0_T1_:
	.zero		944


//--------------------- .nv.constant0._ZN2at6native29vectorized_elementwise_kernelILi4EZZZNS0_60_GLOBAL__N__171e0b9f_22_ActivationEluKernel_cu_1520ed90_290010elu_kernelERNS_18TensorIteratorBaseERKN3c106ScalarES8_S8_ENKUlvE_clEvENKUlvE0_clEvEUlfE_St5arrayIPcLm2EEEEviT0_T1_ --------------------------
	.section	.nv.constant0._ZN2at6native29vectorized_elementwise_kernelILi4EZZZNS0_60_GLOBAL__N__171e0b9f_22_ActivationEluKernel_cu_1520ed90_290010elu_kernelERNS_18TensorIteratorBaseERKN3c106ScalarES8_S8_ENKUlvE_clEvENKUlvE0_clEvEUlfE_St5arrayIPcLm2EEEEviT0_T1_,"a",@progbits
	.sectionflags	@""
	.align	4
.nv.constant0._ZN2at6native29vectorized_elementwise_kernelILi4EZZZNS0_60_GLOBAL__N__171e0b9f_22_ActivationEluKernel_cu_1520ed90_290010elu_kernelERNS_18TensorIteratorBaseERKN3c106ScalarES8_S8_ENKUlvE_clEvENKUlvE0_clEvEUlfE_St5arrayIPcLm2EEEEviT0_T1_:
	.zero		944


//--------------------- .nv.constant0._ZN2at6native29vectorized_elementwise_kernelILi8EZZZNS0_60_GLOBAL__N__171e0b9f_22_ActivationEluKernel_cu_1520ed90_290010elu_kernelERNS_18TensorIteratorBaseERKN3c106ScalarES8_S8_ENKUlvE_clEvENKUlvE0_clEvEUlfE_St5arrayIPcLm2EEEEviT0_T1_ --------------------------
	.section	.nv.constant0._ZN2at6native29vectorized_elementwise_kernelILi8EZZZNS0_60_GLOBAL__N__171e0b9f_22_ActivationEluKernel_cu_1520ed90_290010elu_kernelERNS_18TensorIteratorBaseERKN3c106ScalarES8_S8_ENKUlvE_clEvENKUlvE0_clEvEUlfE_St5arrayIPcLm2EEEEviT0_T1_,"a",@progbits
	.sectionflags	@""
	.align	4
.nv.constant0._ZN2at6native29vectorized_elementwise_kernelILi8EZZZNS0_60_GLOBAL__N__171e0b9f_22_ActivationEluKernel_cu_1520ed90_290010elu_kernelERNS_18TensorIteratorBaseERKN3c106ScalarES8_S8_ENKUlvE_clEvENKUlvE0_clEvEUlfE_St5arrayIPcLm2EEEEviT0_T1_:
	.zero		944


//--------------------- .nv.constant0._ZN2at6native18elementwise_kernelILi128ELi4EZNS0_15gpu_kernel_implIZZZNS0_60_GLOBAL__N__171e0b9f_22_ActivationEluKernel_cu_1520ed90_290010elu_kernelERNS_18TensorIteratorBaseERKN3c106ScalarES9_S9_ENKUlvE_clEvENKUlvE_clEvEUldE_EEvS5_RKT_EUliE_EEviT1_ --------------------------
	.section	.nv.constant0._ZN2at6native18elementwise_kernelILi128ELi4EZNS0_15gpu_kernel_implIZZZNS0_60_GLOBAL__N__171e0b9f_22_ActivationEluKernel_cu_1520ed90_290010elu_kernelERNS_18TensorIteratorBaseERKN3c106ScalarES9_S9_ENKUlvE_clEvENKUlvE_clEvEUldE_EEvS5_RKT_EUliE_EEviT1_,"a",@progbits
	.sectionflags	@""
	.align	4
.nv.constant0._ZN2at6native18elementwise_kernelILi128ELi4EZNS0_15gpu_kernel_implIZZZNS0_60_GLOBAL__N__171e0b9f_22_ActivationEluKernel_cu_1520ed90_290010elu_kernelERNS_18TensorIteratorBaseERKN3c106ScalarES9_S9_ENKUlvE_clEvENKUlvE_clEvEUldE_EEvS5_RKT_EUliE_EEviT1_:
	.zero		1472


//--------------------- .nv.constant0._ZN2at6native27unrolled_elementwise_kernelIZZZNS0_60_GLOBAL__N__171e0b9f_22_ActivationEluKernel_cu_1520ed90_290010elu_kernelERNS_18TensorIteratorBaseERKN3c106ScalarES8_S8_ENKUlvE_clEvENKUlvE_clEvEUldE_St5arrayIPcLm2EELi4E23TrivialOffsetCalculatorILi1EjESG_NS0_6memory12LoadWithCastILi1EEENSH_13StoreWithCastILi1EEEEEviT_T0_T2_T3_T4_T5_ --------------------------
	.section	.nv.constant0._ZN2at6native27unrolled_elementwise_kernelIZZZNS0_60_GLOBAL__N__171e0b9f_22_ActivationEluKernel_cu_1520ed90_290010elu_kernelERNS_18TensorIteratorBaseERKN3c106ScalarES8_S8_ENKUlvE_clEvENKUlvE_clEvEUldE_St5arrayIPcLm2EELi4E23TrivialOffsetCalculatorILi1EjESG_NS0_6memory12LoadWithCastILi1EEENSH_13StoreWithCastILi1EEEEEviT_T0_T2_T3_T4_T5_,"a",@progbits
	.sectionflags	@""
	.align	4
.nv.constant0._ZN2at6native27unrolled_elementwise_kernelIZZZNS0_60_GLOBAL__N__171e0b9f_22_ActivationEluKernel_cu_1520ed90_290010elu_kernelERNS_18TensorIteratorBaseERKN3c106ScalarES8_S8_ENKUlvE_clEvENKUlvE_clEvEUldE_St5arrayIPcLm2EELi4E23TrivialOffsetCalculatorILi1EjESG_NS0_6memory12LoadWithCastILi1EEENSH_13StoreWithCastILi1EEEEEviT_T0_T2_T3_T4_T5_:
	.zero		972


//--------------------- .nv.constant0._ZN2at6native18elementwise_kernelILi128ELi2EZNS0_22gpu_kernel_impl_nocastIZZZNS0_60_GLOBAL__N__171e0b9f_22_ActivationEluKernel_cu_1520ed90_290010elu_kernelERNS_18TensorIteratorBaseERKN3c106ScalarES9_S9_ENKUlvE_clEvENKUlvE_clEvEUldE_EEvS5_RKT_EUliE_EEviT1_ --------------------------
	.section	.nv.constant0._ZN2at6native18elementwise_kernelILi128ELi2EZNS0_22gpu_kernel_impl_nocastIZZZNS0_60_GLOBAL__N__171e0b9f_22_ActivationEluKernel_cu_1520ed90_290010elu_kernelERNS_18TensorIteratorBaseERKN3c106ScalarES9_S9_ENKUlvE_clEvENKUlvE_clEvEUldE_EEvS5_RKT_EUliE_EEviT1_,"a",@progbits
	.sectionflags	@""
	.align	4
.nv.constant0._ZN2at6native18elementwise_kernelILi128ELi2EZNS0_22gpu_kernel_impl_nocastIZZZNS0_60_GLOBAL__N__171e0b9f_22_ActivationEluKernel_cu_1520ed90_290010elu_kernelERNS_18TensorIteratorBaseERKN3c106ScalarES9_S9_ENKUlvE_clEvENKUlvE_clEvEUldE_EEvS5_RKT_EUliE_EEviT1_:
	.zero		1464


//--------------------- .nv.constant0._ZN2at6native27unrolled_elementwise_kernelIZZZNS0_60_GLOBAL__N__171e0b9f_22_ActivationEluKernel_cu_1520ed90_290010elu_kernelERNS_18TensorIteratorBaseERKN3c106ScalarES8_S8_ENKUlvE_clEvENKUlvE_clEvEUldE_St5arrayIPcLm2EELi4E23TrivialOffsetCalculatorILi1EjESG_NS0_6memory15LoadWithoutCastENSH_16StoreWithoutCastEEEviT_T0_T2_T3_T4_T5_ --------------------------
	.section	.nv.constant0._ZN2at6native27unrolled_elementwise_kernelIZZZNS0_60_GLOBAL__N__171e0b9f_22_ActivationEluKernel_cu_1520ed90_290010elu_kernelERNS_18TensorIteratorBaseERKN3c106ScalarES8_S8_ENKUlvE_clEvENKUlvE_clEvEUldE_St5arrayIPcLm2EELi4E23TrivialOffsetCalculatorILi1EjESG_NS0_6memory15LoadWithoutCastENSH_16StoreWithoutCastEEEviT_T0_T2_T3_T4_T5_,"a",@progbits
	.sectionflags	@""
	.align	4
.nv.constant0._ZN2at6native27unrolled_elementwise_kernelIZZZNS0_60_GLOBAL__N__171e0b9f_22_ActivationEluKernel_cu_1520ed90_290010elu_kernelERNS_18TensorIteratorBaseERKN3c106ScalarES8_S8_ENKUlvE_clEvENKUlvE_clEvEUldE_St5arrayIPcLm2EELi4E23TrivialOffsetCalculatorILi1EjESG_NS0_6memory15LoadWithoutCastENSH_16StoreWithoutCastEEEviT_T0_T2_T3_T4_T5_:
	.zero		956


//--------------------- .nv.constant0._ZN2at6native29vectorized_elementwise_kernelILi2EZZZNS0_60_GLOBAL__N__171e0b9f_22_ActivationEluKernel_cu_1520ed90_290010elu_kernelERNS_18TensorIteratorBaseERKN3c106ScalarES8_S8_ENKUlvE_clEvENKUlvE_clEvEUldE_St5arrayIPcLm2EEEEviT0_T1_ --------------------------
	.section	.nv.constant0._ZN2at6native29vectorized_elementwise_kernelILi2EZZZNS0_60_GLOBAL__N__171e0b9f_22_ActivationEluKernel_cu_1520ed90_290010elu_kernelERNS_18TensorIteratorBaseERKN3c106ScalarES8_S8_ENKUlvE_clEvENKUlvE_clEvEUldE_St5arrayIPcLm2EEEEviT0_T1_,"a",@progbits
	.sectionflags	@""
	.align	4
.nv.constant0._ZN2at6native29vectorized_elementwise_kernelILi2EZZZNS0_60_GLOBAL__N__171e0b9f_22_ActivationEluKernel_cu_1520ed90_290010elu_kernelERNS_18TensorIteratorBaseERKN3c106ScalarES8_S8_ENKUlvE_clEvENKUlvE_clEvEUldE_St5arrayIPcLm2EEEEviT0_T1_:
	.zero		952


//--------------------- .nv.constant0._ZN2at6native29vectorized_elementwise_kernelILi4EZZZNS0_60_GLOBAL__N__171e0b9f_22_ActivationEluKernel_cu_1520ed90_290010elu_kernelERNS_18TensorIteratorBaseERKN3c106ScalarES8_S8_ENKUlvE_clEvENKUlvE_clEvEUldE_St5arrayIPcLm2EEEEviT0_T1_ --------------------------
	.section	.nv.constant0._ZN2at6native29vectorized_elementwise_kernelILi4EZZZNS0_60_GLOBAL__N__171e0b9f_22_ActivationEluKernel_cu_1520ed90_290010elu_kernelERNS_18TensorIteratorBaseERKN3c106ScalarES8_S8_ENKUlvE_clEvENKUlvE_clEvEUldE_St5arrayIPcLm2EEEEviT0_T1_,"a",@progbits
	.sectionflags	@""
	.align	4
.nv.constant0._ZN2at6native29vectorized_elementwise_kernelILi4EZZZNS0_60_GLOBAL__N__171e0b9f_22_ActivationEluKernel_cu_1520ed90_290010elu_kernelERNS_18TensorIteratorBaseERKN3c106ScalarES8_S8_ENKUlvE_clEvENKUlvE_clEvEUldE_St5arrayIPcLm2EEEEviT0_T1_:
	.zero		952


//--------------------- .nv.constant0._ZN2at6native29vectorized_elementwise_kernelILi8EZZZNS0_60_GLOBAL__N__171e0b9f_22_ActivationEluKernel_cu_1520ed90_290010elu_kernelERNS_18TensorIteratorBaseERKN3c106ScalarES8_S8_ENKUlvE_clEvENKUlvE_clEvEUldE_St5arrayIPcLm2EEEEviT0_T1_ --------------------------
	.section	.nv.constant0._ZN2at6native29vectorized_elementwise_kernelILi8EZZZNS0_60_GLOBAL__N__171e0b9f_22_ActivationEluKernel_cu_1520ed90_290010elu_kernelERNS_18TensorIteratorBaseERKN3c106ScalarES8_S8_ENKUlvE_clEvENKUlvE_clEvEUldE_St5arrayIPcLm2EEEEviT0_T1_,"a",@progbits
	.sectionflags	@""
	.align	4
.nv.constant0._ZN2at6native29vectorized_elementwise_kernelILi8EZZZNS0_60_GLOBAL__N__171e0b9f_22_ActivationEluKernel_cu_1520ed90_290010elu_kernelERNS_18TensorIteratorBaseERKN3c106ScalarES8_S8_ENKUlvE_clEvENKUlvE_clEvEUldE_St5arrayIPcLm2EEEEviT0_T1_:
	.zero		952


//--------------------- SYMBOLS --------------------------

	.type		.nv.reservedSmem.offset0,@object
	.size		.nv.reservedSmem.offset0,0x4
	.type		__assertfail,@function
